//
// Generated by NVIDIA NVVM Compiler
//
// Compiler Build ID: CL-36424714
// Cuda compilation tools, release 13.0, V13.0.88
// Based on NVVM 20.0.0
//

.version 9.0
.target sm_100
.address_size 64

	// .globl	_Z10knn_kernelPK6float2iS1_iPSt4pairIifEi
.extern .shared .align 16 .b8 s_mem[];

.visible .entry _Z10knn_kernelPK6float2iS1_iPSt4pairIifEi(
	.param .u64 .ptr .align 1 _Z10knn_kernelPK6float2iS1_iPSt4pairIifEi_param_0,
	.param .u32 _Z10knn_kernelPK6float2iS1_iPSt4pairIifEi_param_1,
	.param .u64 .ptr .align 1 _Z10knn_kernelPK6float2iS1_iPSt4pairIifEi_param_2,
	.param .u32 _Z10knn_kernelPK6float2iS1_iPSt4pairIifEi_param_3,
	.param .u64 .ptr .align 1 _Z10knn_kernelPK6float2iS1_iPSt4pairIifEi_param_4,
	.param .u32 _Z10knn_kernelPK6float2iS1_iPSt4pairIifEi_param_5
)
{
	.local .align 16 .b8 	__local_depot0[24832];
	.reg .b64 	%SP;
	.reg .b64 	%SPL;
	.reg .pred 	%p<304>;
	.reg .b32 	%r<1224>;
	.reg .b32 	%f<186>;
	.reg .b64 	%rd<378>;

	mov.u64 	%SPL, __local_depot0;
	ld.param.u64 	%rd84, [_Z10knn_kernelPK6float2iS1_iPSt4pairIifEi_param_0];
	ld.param.u32 	%r283, [_Z10knn_kernelPK6float2iS1_iPSt4pairIifEi_param_1];
	ld.param.u32 	%r281, [_Z10knn_kernelPK6float2iS1_iPSt4pairIifEi_param_3];
	ld.param.u64 	%rd86, [_Z10knn_kernelPK6float2iS1_iPSt4pairIifEi_param_4];
	ld.param.u32 	%r282, [_Z10knn_kernelPK6float2iS1_iPSt4pairIifEi_param_5];
	cvta.to.global.u64 	%rd1, %rd86;
	add.u64 	%rd2, %SPL, 0;
	add.u64 	%rd3, %SPL, 128;
	add.u64 	%rd4, %SPL, 16640;
	add.u64 	%rd5, %SPL, 8448;
	add.u64 	%rd6, %SPL, 256;
	mov.u32 	%r284, %ctaid.x;
	mov.u32 	%r1, %ntid.x;
	mov.u32 	%r2, %tid.x;
	mad.lo.s32 	%r285, %r284, %r1, %r2;
	shr.s32 	%r286, %r285, 31;
	shr.u32 	%r287, %r286, 27;
	add.s32 	%r288, %r285, %r287;
	shr.s32 	%r3, %r288, 5;
	and.b32  	%r4, %r2, 31;
	setp.ge.s32 	%p1, %r3, %r283;
	@%p1 bra 	$L__BB0_249;
	cvta.to.global.u64 	%rd92, %rd84;
	mul.wide.s32 	%rd93, %r3, 8;
	add.s64 	%rd94, %rd92, %rd93;
	ld.global.v2.f32 	{%f1, %f2}, [%rd94];
	shr.s32 	%r5, %r282, 5;
	setp.lt.s32 	%p2, %r5, 1;
	@%p2 bra 	$L__BB0_14;
	and.b32  	%r6, %r5, 15;
	setp.lt.u32 	%p3, %r5, 16;
	mov.b32 	%r1113, 0;
	@%p3 bra 	$L__BB0_5;
	and.b32  	%r1113, %r5, 2147483632;
	mov.b32 	%r1111, 0;
$L__BB0_4:
	.pragma "nounroll";
	mul.wide.u32 	%rd95, %r1111, 4;
	add.s64 	%rd96, %rd2, %rd95;
	add.s64 	%rd97, %rd3, %rd95;
	mov.f32 	%f85, 0f7F7FFFFF;
	st.local.v4.f32 	[%rd96], {%f85, %f85, %f85, %f85};
	mov.b32 	%r291, -1;
	st.local.v4.u32 	[%rd97], {%r291, %r291, %r291, %r291};
	st.local.v4.f32 	[%rd96+16], {%f85, %f85, %f85, %f85};
	st.local.v4.u32 	[%rd97+16], {%r291, %r291, %r291, %r291};
	st.local.v4.f32 	[%rd96+32], {%f85, %f85, %f85, %f85};
	st.local.v4.u32 	[%rd97+32], {%r291, %r291, %r291, %r291};
	st.local.v4.f32 	[%rd96+48], {%f85, %f85, %f85, %f85};
	st.local.v4.u32 	[%rd97+48], {%r291, %r291, %r291, %r291};
	add.s32 	%r1111, %r1111, 16;
	setp.ne.s32 	%p4, %r1111, %r1113;
	@%p4 bra 	$L__BB0_4;
$L__BB0_5:
	setp.eq.s32 	%p5, %r6, 0;
	@%p5 bra 	$L__BB0_14;
	and.b32  	%r11, %r5, 7;
	setp.lt.u32 	%p6, %r6, 8;
	@%p6 bra 	$L__BB0_8;
	mul.wide.u32 	%rd98, %r1113, 4;
	add.s64 	%rd99, %rd2, %rd98;
	mov.b32 	%r292, 2139095039;
	st.local.u32 	[%rd99], %r292;
	add.s64 	%rd100, %rd3, %rd98;
	mov.b32 	%r293, -1;
	st.local.u32 	[%rd100], %r293;
	st.local.u32 	[%rd99+4], %r292;
	st.local.u32 	[%rd100+4], %r293;
	st.local.u32 	[%rd99+8], %r292;
	st.local.u32 	[%rd100+8], %r293;
	st.local.u32 	[%rd99+12], %r292;
	st.local.u32 	[%rd100+12], %r293;
	st.local.u32 	[%rd99+16], %r292;
	st.local.u32 	[%rd100+16], %r293;
	st.local.u32 	[%rd99+20], %r292;
	st.local.u32 	[%rd100+20], %r293;
	st.local.u32 	[%rd99+24], %r292;
	st.local.u32 	[%rd100+24], %r293;
	st.local.u32 	[%rd99+28], %r292;
	st.local.u32 	[%rd100+28], %r293;
	add.s32 	%r1113, %r1113, 8;
$L__BB0_8:
	setp.eq.s32 	%p7, %r11, 0;
	@%p7 bra 	$L__BB0_14;
	and.b32  	%r14, %r5, 3;
	setp.lt.u32 	%p8, %r11, 4;
	@%p8 bra 	$L__BB0_11;
	mul.wide.u32 	%rd101, %r1113, 4;
	add.s64 	%rd102, %rd2, %rd101;
	mov.b32 	%r294, 2139095039;
	st.local.u32 	[%rd102], %r294;
	add.s64 	%rd103, %rd3, %rd101;
	mov.b32 	%r295, -1;
	st.local.u32 	[%rd103], %r295;
	st.local.u32 	[%rd102+4], %r294;
	st.local.u32 	[%rd103+4], %r295;
	st.local.u32 	[%rd102+8], %r294;
	st.local.u32 	[%rd103+8], %r295;
	st.local.u32 	[%rd102+12], %r294;
	st.local.u32 	[%rd103+12], %r295;
	add.s32 	%r1113, %r1113, 4;
$L__BB0_11:
	setp.eq.s32 	%p9, %r14, 0;
	@%p9 bra 	$L__BB0_14;
	mov.b32 	%r1116, 0;
$L__BB0_13:
	.pragma "nounroll";
	mul.wide.u32 	%rd104, %r1113, 4;
	add.s64 	%rd105, %rd2, %rd104;
	mov.b32 	%r297, 2139095039;
	st.local.u32 	[%rd105], %r297;
	add.s64 	%rd106, %rd3, %rd104;
	mov.b32 	%r298, -1;
	st.local.u32 	[%rd106], %r298;
	add.s32 	%r1113, %r1113, 1;
	add.s32 	%r1116, %r1116, 1;
	setp.ne.s32 	%p10, %r1116, %r14;
	@%p10 bra 	$L__BB0_13;
$L__BB0_14:
	shr.u32 	%r21, %r1, 5;
	mul.lo.s32 	%r299, %r282, %r21;
	shl.b32 	%r300, %r299, 3;
	mov.u32 	%r301, s_mem;
	add.s32 	%r302, %r301, %r300;
	add.s32 	%r303, %r302, 2048;
	shl.b32 	%r304, %r21, 2;
	add.s32 	%r22, %r303, %r304;
	shl.b32 	%r23, %r21, 1;
	shr.u32 	%r24, %r2, 5;
	mul.lo.s32 	%r25, %r282, %r24;
	shl.b32 	%r305, %r24, 2;
	add.s32 	%r26, %r303, %r305;
	setp.ne.s32 	%p11, %r4, 0;
	@%p11 bra 	$L__BB0_16;
	mov.b32 	%r306, 0;
	st.shared.u32 	[%r26], %r306;
$L__BB0_16:
	mad.lo.s32 	%r307, %r23, %r282, %r25;
	shl.b32 	%r308, %r307, 3;
	add.s32 	%r27, %r22, %r308;
	bar.warp.sync 	-1;
	setp.lt.s32 	%p12, %r281, 1;
	@%p12 bra 	$L__BB0_124;
	shl.b32 	%r310, %r25, 3;
	add.s32 	%r312, %r301, %r310;
	add.s32 	%r28, %r312, 2048;
	add.s32 	%r29, %r282, -1;
	and.b32  	%r30, %r282, 15;
	and.b32  	%r31, %r282, 7;
	and.b32  	%r32, %r282, 2147483632;
	and.b32  	%r33, %r282, 3;
	and.b32  	%r34, %r282, 2147483644;
	mov.b32 	%r1117, 0;
	mul.wide.s32 	%rd110, %r5, 4;
	add.s64 	%rd111, %rd2, %rd110;
$L__BB0_18:
	setp.gt.u32 	%p13, %r2, 255;
	add.s32 	%r1118, %r2, %r1117;
	setp.ge.s32 	%p14, %r1118, %r281;
	or.pred  	%p15, %p13, %p14;
	@%p15 bra 	$L__BB0_21;
	mov.u32 	%r1119, %r2;
$L__BB0_20:
	ld.param.u64 	%rd363, [_Z10knn_kernelPK6float2iS1_iPSt4pairIifEi_param_2];
	shl.b32 	%r314, %r1119, 3;
	mov.u32 	%r315, s_mem;
	add.s32 	%r316, %r315, %r314;
	cvta.to.global.u64 	%rd107, %rd363;
	mul.wide.u32 	%rd108, %r1118, 8;
	add.s64 	%rd109, %rd107, %rd108;
	ld.global.v2.f32 	{%f86, %f87}, [%rd109];
	st.shared.v2.f32 	[%r316], {%f86, %f87};
	add.s32 	%r1119, %r1119, %r1;
	setp.lt.u32 	%p16, %r1119, 256;
	add.s32 	%r1118, %r1119, %r1117;
	setp.lt.s32 	%p17, %r1118, %r281;
	and.pred  	%p18, %p16, %p17;
	@%p18 bra 	$L__BB0_20;
$L__BB0_21:
	bar.sync 	0;
	add.s32 	%r1120, %r4, %r1117;
	setp.ge.s32 	%p19, %r1120, %r281;
	@%p19 bra 	$L__BB0_27;
	ld.local.f32 	%f3, [%rd111+-4];
	mov.u32 	%r1121, %r4;
$L__BB0_23:
	mov.u32 	%r43, %r1121;
	shl.b32 	%r317, %r43, 3;
	mov.u32 	%r318, s_mem;
	add.s32 	%r319, %r318, %r317;
	ld.shared.v2.f32 	{%f88, %f89}, [%r319];
	sub.f32 	%f90, %f1, %f88;
	sub.f32 	%f91, %f2, %f89;
	mul.f32 	%f92, %f91, %f91;
	fma.rn.f32 	%f4, %f90, %f90, %f92;
	mov.b32 	%r320, %f3;
	shfl.sync.down.b32	%r321|%p20, %r320, 16, 31, -1;
	mov.b32 	%f93, %r321;
	setp.lt.f32 	%p21, %f3, %f93;
	selp.f32 	%f94, %f93, %f3, %p21;
	mov.b32 	%r322, %f94;
	shfl.sync.down.b32	%r323|%p22, %r322, 8, 31, -1;
	mov.b32 	%f95, %r323;
	setp.lt.f32 	%p23, %f94, %f95;
	selp.f32 	%f96, %f95, %f94, %p23;
	mov.b32 	%r324, %f96;
	shfl.sync.down.b32	%r325|%p24, %r324, 4, 31, -1;
	mov.b32 	%f97, %r325;
	setp.lt.f32 	%p25, %f96, %f97;
	selp.f32 	%f98, %f97, %f96, %p25;
	mov.b32 	%r326, %f98;
	shfl.sync.down.b32	%r327|%p26, %r326, 2, 31, -1;
	mov.b32 	%f99, %r327;
	setp.lt.f32 	%p27, %f98, %f99;
	selp.f32 	%f100, %f99, %f98, %p27;
	mov.b32 	%r328, %f100;
	shfl.sync.down.b32	%r329|%p28, %r328, 1, 31, -1;
	mov.b32 	%f101, %r329;
	setp.lt.f32 	%p29, %f100, %f101;
	selp.f32 	%f102, %f101, %f100, %p29;
	setp.geu.f32 	%p30, %f4, %f102;
	@%p30 bra 	$L__BB0_26;
	atom.shared.add.u32 	%r44, [%r26], 1;
	setp.ge.s32 	%p31, %r44, %r282;
	@%p31 bra 	$L__BB0_26;
	shl.b32 	%r330, %r44, 3;
	add.s32 	%r331, %r28, %r330;
	mov.b32 	%r332, %f4;
	st.shared.v2.u32 	[%r331], {%r1120, %r332};
$L__BB0_26:
	add.s32 	%r1121, %r43, 32;
	setp.lt.u32 	%p32, %r43, 224;
	add.s32 	%r1120, %r1121, %r1117;
	setp.lt.s32 	%p33, %r1120, %r281;
	and.pred  	%p34, %p32, %p33;
	@%p34 bra 	$L__BB0_23;
$L__BB0_27:
	bar.warp.sync 	-1;
	ld.shared.u32 	%r333, [%r26];
	setp.lt.s32 	%p35, %r333, %r282;
	@%p35 bra 	$L__BB0_123;
	setp.ne.s32 	%p36, %r4, 0;
	@%p36 bra 	$L__BB0_111;
	setp.lt.s32 	%p37, %r282, 1;
	@%p37 bra 	$L__BB0_56;
	setp.lt.u32 	%p38, %r29, 15;
	mov.b32 	%r1123, 0;
	@%p38 bra 	$L__BB0_33;
	mov.b32 	%r1125, 0;
$L__BB0_32:
	.pragma "nounroll";
	and.b32  	%r336, %r1125, 16;
	shr.u32 	%r337, %r1125, 5;
	mul.wide.u32 	%rd112, %r337, 4;
	add.s64 	%rd113, %rd3, %rd112;
	ld.local.u32 	%r338, [%rd113];
	shfl.sync.idx.b32	%r339|%p39, %r338, %r336, 31, -1;
	add.s64 	%rd114, %rd2, %rd112;
	ld.local.u32 	%r340, [%rd114];
	shfl.sync.idx.b32	%r341|%p40, %r340, %r336, 31, -1;
	mul.wide.u32 	%rd115, %r1125, 8;
	add.s64 	%rd116, %rd4, %rd115;
	st.local.v2.u32 	[%rd116], {%r339, %r341};
	add.s32 	%r342, %r1125, 1;
	and.b32  	%r343, %r342, 17;
	shfl.sync.idx.b32	%r344|%p41, %r338, %r343, 31, -1;
	shfl.sync.idx.b32	%r345|%p42, %r340, %r343, 31, -1;
	st.local.v2.u32 	[%rd116+8], {%r344, %r345};
	add.s32 	%r346, %r1125, 2;
	and.b32  	%r347, %r346, 18;
	shfl.sync.idx.b32	%r348|%p43, %r338, %r347, 31, -1;
	shfl.sync.idx.b32	%r349|%p44, %r340, %r347, 31, -1;
	st.local.v2.u32 	[%rd116+16], {%r348, %r349};
	add.s32 	%r350, %r1125, 3;
	and.b32  	%r351, %r350, 19;
	shfl.sync.idx.b32	%r352|%p45, %r338, %r351, 31, -1;
	shfl.sync.idx.b32	%r353|%p46, %r340, %r351, 31, -1;
	st.local.v2.u32 	[%rd116+24], {%r352, %r353};
	add.s32 	%r354, %r1125, 4;
	and.b32  	%r355, %r354, 20;
	shfl.sync.idx.b32	%r356|%p47, %r338, %r355, 31, -1;
	shfl.sync.idx.b32	%r357|%p48, %r340, %r355, 31, -1;
	st.local.v2.u32 	[%rd116+32], {%r356, %r357};
	add.s32 	%r358, %r1125, 5;
	and.b32  	%r359, %r358, 21;
	shfl.sync.idx.b32	%r360|%p49, %r338, %r359, 31, -1;
	shfl.sync.idx.b32	%r361|%p50, %r340, %r359, 31, -1;
	st.local.v2.u32 	[%rd116+40], {%r360, %r361};
	add.s32 	%r362, %r1125, 6;
	and.b32  	%r363, %r362, 22;
	shfl.sync.idx.b32	%r364|%p51, %r338, %r363, 31, -1;
	shfl.sync.idx.b32	%r365|%p52, %r340, %r363, 31, -1;
	st.local.v2.u32 	[%rd116+48], {%r364, %r365};
	add.s32 	%r366, %r1125, 7;
	and.b32  	%r367, %r366, 23;
	shfl.sync.idx.b32	%r368|%p53, %r338, %r367, 31, -1;
	shfl.sync.idx.b32	%r369|%p54, %r340, %r367, 31, -1;
	st.local.v2.u32 	[%rd116+56], {%r368, %r369};
	add.s32 	%r370, %r1125, 8;
	and.b32  	%r371, %r370, 24;
	shfl.sync.idx.b32	%r372|%p55, %r338, %r371, 31, -1;
	shfl.sync.idx.b32	%r373|%p56, %r340, %r371, 31, -1;
	st.local.v2.u32 	[%rd116+64], {%r372, %r373};
	add.s32 	%r374, %r1125, 9;
	and.b32  	%r375, %r374, 25;
	shfl.sync.idx.b32	%r376|%p57, %r338, %r375, 31, -1;
	shfl.sync.idx.b32	%r377|%p58, %r340, %r375, 31, -1;
	st.local.v2.u32 	[%rd116+72], {%r376, %r377};
	add.s32 	%r378, %r1125, 10;
	and.b32  	%r379, %r378, 26;
	shfl.sync.idx.b32	%r380|%p59, %r338, %r379, 31, -1;
	shfl.sync.idx.b32	%r381|%p60, %r340, %r379, 31, -1;
	st.local.v2.u32 	[%rd116+80], {%r380, %r381};
	add.s32 	%r382, %r1125, 11;
	and.b32  	%r383, %r382, 27;
	shfl.sync.idx.b32	%r384|%p61, %r338, %r383, 31, -1;
	shfl.sync.idx.b32	%r385|%p62, %r340, %r383, 31, -1;
	st.local.v2.u32 	[%rd116+88], {%r384, %r385};
	add.s32 	%r386, %r1125, 12;
	and.b32  	%r387, %r386, 28;
	shfl.sync.idx.b32	%r388|%p63, %r338, %r387, 31, -1;
	shfl.sync.idx.b32	%r389|%p64, %r340, %r387, 31, -1;
	st.local.v2.u32 	[%rd116+96], {%r388, %r389};
	add.s32 	%r390, %r1125, 13;
	and.b32  	%r391, %r390, 29;
	shfl.sync.idx.b32	%r392|%p65, %r338, %r391, 31, -1;
	shfl.sync.idx.b32	%r393|%p66, %r340, %r391, 31, -1;
	st.local.v2.u32 	[%rd116+104], {%r392, %r393};
	add.s32 	%r394, %r1125, 14;
	and.b32  	%r395, %r394, 30;
	shfl.sync.idx.b32	%r396|%p67, %r338, %r395, 31, -1;
	shfl.sync.idx.b32	%r397|%p68, %r340, %r395, 31, -1;
	st.local.v2.u32 	[%rd116+112], {%r396, %r397};
	add.s32 	%r398, %r1125, 15;
	and.b32  	%r399, %r398, 31;
	shfl.sync.idx.b32	%r400|%p69, %r338, %r399, 31, -1;
	shfl.sync.idx.b32	%r401|%p70, %r340, %r399, 31, -1;
	st.local.v2.u32 	[%rd116+120], {%r400, %r401};
	add.s32 	%r1125, %r1125, 16;
	setp.eq.s32 	%p71, %r1125, %r32;
	mov.u32 	%r1123, %r32;
	@%p71 bra 	$L__BB0_33;
	bra.uni 	$L__BB0_32;
$L__BB0_33:
	setp.eq.s32 	%p72, %r30, 0;
	@%p72 bra 	$L__BB0_43;
	add.s32 	%r402, %r30, -1;
	setp.lt.u32 	%p73, %r402, 7;
	@%p73 bra 	$L__BB0_36;
	and.b32  	%r403, %r1123, 31;
	shr.u32 	%r404, %r1123, 5;
	mul.wide.u32 	%rd117, %r404, 4;
	add.s64 	%rd118, %rd3, %rd117;
	ld.local.u32 	%r405, [%rd118];
	shfl.sync.idx.b32	%r406|%p74, %r405, %r403, 31, -1;
	add.s64 	%rd119, %rd2, %rd117;
	ld.local.u32 	%r407, [%rd119];
	shfl.sync.idx.b32	%r408|%p75, %r407, %r403, 31, -1;
	mul.wide.u32 	%rd120, %r1123, 8;
	add.s64 	%rd121, %rd4, %rd120;
	st.local.v2.u32 	[%rd121], {%r406, %r408};
	add.s32 	%r409, %r1123, 1;
	and.b32  	%r410, %r409, 31;
	shr.u32 	%r411, %r409, 5;
	mul.wide.u32 	%rd122, %r411, 4;
	add.s64 	%rd123, %rd3, %rd122;
	ld.local.u32 	%r412, [%rd123];
	shfl.sync.idx.b32	%r413|%p76, %r412, %r410, 31, -1;
	add.s64 	%rd124, %rd2, %rd122;
	ld.local.u32 	%r414, [%rd124];
	shfl.sync.idx.b32	%r415|%p77, %r414, %r410, 31, -1;
	st.local.v2.u32 	[%rd121+8], {%r413, %r415};
	add.s32 	%r416, %r1123, 2;
	and.b32  	%r417, %r416, 31;
	shr.u32 	%r418, %r416, 5;
	mul.wide.u32 	%rd125, %r418, 4;
	add.s64 	%rd126, %rd3, %rd125;
	ld.local.u32 	%r419, [%rd126];
	shfl.sync.idx.b32	%r420|%p78, %r419, %r417, 31, -1;
	add.s64 	%rd127, %rd2, %rd125;
	ld.local.u32 	%r421, [%rd127];
	shfl.sync.idx.b32	%r422|%p79, %r421, %r417, 31, -1;
	st.local.v2.u32 	[%rd121+16], {%r420, %r422};
	add.s32 	%r423, %r1123, 3;
	and.b32  	%r424, %r423, 31;
	shr.u32 	%r425, %r423, 5;
	mul.wide.u32 	%rd128, %r425, 4;
	add.s64 	%rd129, %rd3, %rd128;
	ld.local.u32 	%r426, [%rd129];
	shfl.sync.idx.b32	%r427|%p80, %r426, %r424, 31, -1;
	add.s64 	%rd130, %rd2, %rd128;
	ld.local.u32 	%r428, [%rd130];
	shfl.sync.idx.b32	%r429|%p81, %r428, %r424, 31, -1;
	st.local.v2.u32 	[%rd121+24], {%r427, %r429};
	add.s32 	%r430, %r1123, 4;
	and.b32  	%r431, %r430, 31;
	shr.u32 	%r432, %r430, 5;
	mul.wide.u32 	%rd131, %r432, 4;
	add.s64 	%rd132, %rd3, %rd131;
	ld.local.u32 	%r433, [%rd132];
	shfl.sync.idx.b32	%r434|%p82, %r433, %r431, 31, -1;
	add.s64 	%rd133, %rd2, %rd131;
	ld.local.u32 	%r435, [%rd133];
	shfl.sync.idx.b32	%r436|%p83, %r435, %r431, 31, -1;
	st.local.v2.u32 	[%rd121+32], {%r434, %r436};
	add.s32 	%r437, %r1123, 5;
	and.b32  	%r438, %r437, 31;
	shr.u32 	%r439, %r437, 5;
	mul.wide.u32 	%rd134, %r439, 4;
	add.s64 	%rd135, %rd3, %rd134;
	ld.local.u32 	%r440, [%rd135];
	shfl.sync.idx.b32	%r441|%p84, %r440, %r438, 31, -1;
	add.s64 	%rd136, %rd2, %rd134;
	ld.local.u32 	%r442, [%rd136];
	shfl.sync.idx.b32	%r443|%p85, %r442, %r438, 31, -1;
	st.local.v2.u32 	[%rd121+40], {%r441, %r443};
	add.s32 	%r444, %r1123, 6;
	and.b32  	%r445, %r444, 31;
	shr.u32 	%r446, %r444, 5;
	mul.wide.u32 	%rd137, %r446, 4;
	add.s64 	%rd138, %rd3, %rd137;
	ld.local.u32 	%r447, [%rd138];
	shfl.sync.idx.b32	%r448|%p86, %r447, %r445, 31, -1;
	add.s64 	%rd139, %rd2, %rd137;
	ld.local.u32 	%r449, [%rd139];
	shfl.sync.idx.b32	%r450|%p87, %r449, %r445, 31, -1;
	st.local.v2.u32 	[%rd121+48], {%r448, %r450};
	add.s32 	%r451, %r1123, 7;
	and.b32  	%r452, %r451, 31;
	shr.u32 	%r453, %r451, 5;
	mul.wide.u32 	%rd140, %r453, 4;
	add.s64 	%rd141, %rd3, %rd140;
	ld.local.u32 	%r454, [%rd141];
	shfl.sync.idx.b32	%r455|%p88, %r454, %r452, 31, -1;
	add.s64 	%rd142, %rd2, %rd140;
	ld.local.u32 	%r456, [%rd142];
	shfl.sync.idx.b32	%r457|%p89, %r456, %r452, 31, -1;
	st.local.v2.u32 	[%rd121+56], {%r455, %r457};
	add.s32 	%r1123, %r1123, 8;
$L__BB0_36:
	setp.eq.s32 	%p90, %r31, 0;
	@%p90 bra 	$L__BB0_43;
	add.s32 	%r458, %r31, -1;
	setp.lt.u32 	%p91, %r458, 3;
	@%p91 bra 	$L__BB0_39;
	and.b32  	%r459, %r1123, 31;
	shr.u32 	%r460, %r1123, 5;
	mul.wide.u32 	%rd143, %r460, 4;
	add.s64 	%rd144, %rd3, %rd143;
	ld.local.u32 	%r461, [%rd144];
	shfl.sync.idx.b32	%r462|%p92, %r461, %r459, 31, -1;
	add.s64 	%rd145, %rd2, %rd143;
	ld.local.u32 	%r463, [%rd145];
	shfl.sync.idx.b32	%r464|%p93, %r463, %r459, 31, -1;
	mul.wide.u32 	%rd146, %r1123, 8;
	add.s64 	%rd147, %rd4, %rd146;
	st.local.v2.u32 	[%rd147], {%r462, %r464};
	add.s32 	%r465, %r1123, 1;
	and.b32  	%r466, %r465, 31;
	shr.u32 	%r467, %r465, 5;
	mul.wide.u32 	%rd148, %r467, 4;
	add.s64 	%rd149, %rd3, %rd148;
	ld.local.u32 	%r468, [%rd149];
	shfl.sync.idx.b32	%r469|%p94, %r468, %r466, 31, -1;
	add.s64 	%rd150, %rd2, %rd148;
	ld.local.u32 	%r470, [%rd150];
	shfl.sync.idx.b32	%r471|%p95, %r470, %r466, 31, -1;
	st.local.v2.u32 	[%rd147+8], {%r469, %r471};
	add.s32 	%r472, %r1123, 2;
	and.b32  	%r473, %r472, 31;
	shr.u32 	%r474, %r472, 5;
	mul.wide.u32 	%rd151, %r474, 4;
	add.s64 	%rd152, %rd3, %rd151;
	ld.local.u32 	%r475, [%rd152];
	shfl.sync.idx.b32	%r476|%p96, %r475, %r473, 31, -1;
	add.s64 	%rd153, %rd2, %rd151;
	ld.local.u32 	%r477, [%rd153];
	shfl.sync.idx.b32	%r478|%p97, %r477, %r473, 31, -1;
	st.local.v2.u32 	[%rd147+16], {%r476, %r478};
	add.s32 	%r479, %r1123, 3;
	and.b32  	%r480, %r479, 31;
	shr.u32 	%r481, %r479, 5;
	mul.wide.u32 	%rd154, %r481, 4;
	add.s64 	%rd155, %rd3, %rd154;
	ld.local.u32 	%r482, [%rd155];
	shfl.sync.idx.b32	%r483|%p98, %r482, %r480, 31, -1;
	add.s64 	%rd156, %rd2, %rd154;
	ld.local.u32 	%r484, [%rd156];
	shfl.sync.idx.b32	%r485|%p99, %r484, %r480, 31, -1;
	st.local.v2.u32 	[%rd147+24], {%r483, %r485};
	add.s32 	%r1123, %r1123, 4;
$L__BB0_39:
	setp.eq.s32 	%p100, %r33, 0;
	@%p100 bra 	$L__BB0_43;
	setp.eq.s32 	%p101, %r33, 1;
	and.b32  	%r486, %r1123, 31;
	shr.u32 	%r487, %r1123, 5;
	mul.wide.u32 	%rd157, %r487, 4;
	add.s64 	%rd158, %rd3, %rd157;
	ld.local.u32 	%r488, [%rd158];
	shfl.sync.idx.b32	%r489|%p102, %r488, %r486, 31, -1;
	add.s64 	%rd159, %rd2, %rd157;
	ld.local.u32 	%r490, [%rd159];
	shfl.sync.idx.b32	%r491|%p103, %r490, %r486, 31, -1;
	mul.wide.u32 	%rd160, %r1123, 8;
	add.s64 	%rd7, %rd4, %rd160;
	st.local.v2.u32 	[%rd7], {%r489, %r491};
	@%p101 bra 	$L__BB0_43;
	setp.eq.s32 	%p104, %r33, 2;
	add.s32 	%r492, %r1123, 1;
	and.b32  	%r493, %r492, 31;
	shr.u32 	%r494, %r492, 5;
	mul.wide.u32 	%rd161, %r494, 4;
	add.s64 	%rd162, %rd3, %rd161;
	ld.local.u32 	%r495, [%rd162];
	shfl.sync.idx.b32	%r496|%p105, %r495, %r493, 31, -1;
	add.s64 	%rd163, %rd2, %rd161;
	ld.local.u32 	%r497, [%rd163];
	shfl.sync.idx.b32	%r498|%p106, %r497, %r493, 31, -1;
	st.local.v2.u32 	[%rd7+8], {%r496, %r498};
	@%p104 bra 	$L__BB0_43;
	add.s32 	%r499, %r1123, 2;
	and.b32  	%r500, %r499, 31;
	shr.u32 	%r501, %r499, 5;
	mul.wide.u32 	%rd164, %r501, 4;
	add.s64 	%rd165, %rd3, %rd164;
	ld.local.u32 	%r502, [%rd165];
	shfl.sync.idx.b32	%r503|%p107, %r502, %r500, 31, -1;
	add.s64 	%rd166, %rd2, %rd164;
	ld.local.u32 	%r504, [%rd166];
	shfl.sync.idx.b32	%r505|%p108, %r504, %r500, 31, -1;
	st.local.v2.u32 	[%rd7+16], {%r503, %r505};
$L__BB0_43:
	setp.lt.u32 	%p109, %r29, 15;
	mov.b32 	%r1127, 0;
	@%p109 bra 	$L__BB0_46;
	mov.b32 	%r1129, 0;
$L__BB0_45:
	.pragma "nounroll";
	mul.wide.u32 	%rd167, %r1129, 8;
	add.s64 	%rd168, %rd5, %rd167;
	shl.b32 	%r508, %r1129, 3;
	add.s32 	%r509, %r28, %r508;
	ld.shared.v2.u32 	{%r510, %r511}, [%r509];
	ld.shared.v2.u32 	{%r512, %r513}, [%r509+8];
	st.local.v4.u32 	[%rd168], {%r510, %r511, %r512, %r513};
	ld.shared.v2.u32 	{%r514, %r515}, [%r509+16];
	ld.shared.v2.u32 	{%r516, %r517}, [%r509+24];
	st.local.v4.u32 	[%rd168+16], {%r514, %r515, %r516, %r517};
	ld.shared.v2.u32 	{%r518, %r519}, [%r509+32];
	ld.shared.v2.u32 	{%r520, %r521}, [%r509+40];
	st.local.v4.u32 	[%rd168+32], {%r518, %r519, %r520, %r521};
	ld.shared.v2.u32 	{%r522, %r523}, [%r509+48];
	ld.shared.v2.u32 	{%r524, %r525}, [%r509+56];
	st.local.v4.u32 	[%rd168+48], {%r522, %r523, %r524, %r525};
	ld.shared.v2.u32 	{%r526, %r527}, [%r509+64];
	ld.shared.v2.u32 	{%r528, %r529}, [%r509+72];
	st.local.v4.u32 	[%rd168+64], {%r526, %r527, %r528, %r529};
	ld.shared.v2.u32 	{%r530, %r531}, [%r509+80];
	ld.shared.v2.u32 	{%r532, %r533}, [%r509+88];
	st.local.v4.u32 	[%rd168+80], {%r530, %r531, %r532, %r533};
	ld.shared.v2.u32 	{%r534, %r535}, [%r509+96];
	ld.shared.v2.u32 	{%r536, %r537}, [%r509+104];
	st.local.v4.u32 	[%rd168+96], {%r534, %r535, %r536, %r537};
	ld.shared.v2.u32 	{%r538, %r539}, [%r509+112];
	ld.shared.v2.u32 	{%r540, %r541}, [%r509+120];
	st.local.v4.u32 	[%rd168+112], {%r538, %r539, %r540, %r541};
	add.s32 	%r1129, %r1129, 16;
	setp.eq.s32 	%p110, %r1129, %r32;
	mov.u32 	%r1127, %r32;
	@%p110 bra 	$L__BB0_46;
	bra.uni 	$L__BB0_45;
$L__BB0_46:
	setp.eq.s32 	%p111, %r30, 0;
	@%p111 bra 	$L__BB0_56;
	add.s32 	%r542, %r30, -1;
	setp.lt.u32 	%p112, %r542, 7;
	@%p112 bra 	$L__BB0_49;
	mul.wide.u32 	%rd169, %r1127, 8;
	add.s64 	%rd170, %rd5, %rd169;
	shl.b32 	%r543, %r1127, 3;
	add.s32 	%r544, %r28, %r543;
	ld.shared.v2.u32 	{%r545, %r546}, [%r544];
	st.local.v2.u32 	[%rd170], {%r545, %r546};
	ld.shared.v2.u32 	{%r547, %r548}, [%r544+8];
	st.local.v2.u32 	[%rd170+8], {%r547, %r548};
	ld.shared.v2.u32 	{%r549, %r550}, [%r544+16];
	st.local.v2.u32 	[%rd170+16], {%r549, %r550};
	ld.shared.v2.u32 	{%r551, %r552}, [%r544+24];
	st.local.v2.u32 	[%rd170+24], {%r551, %r552};
	ld.shared.v2.u32 	{%r553, %r554}, [%r544+32];
	st.local.v2.u32 	[%rd170+32], {%r553, %r554};
	ld.shared.v2.u32 	{%r555, %r556}, [%r544+40];
	st.local.v2.u32 	[%rd170+40], {%r555, %r556};
	ld.shared.v2.u32 	{%r557, %r558}, [%r544+48];
	st.local.v2.u32 	[%rd170+48], {%r557, %r558};
	ld.shared.v2.u32 	{%r559, %r560}, [%r544+56];
	st.local.v2.u32 	[%rd170+56], {%r559, %r560};
	add.s32 	%r1127, %r1127, 8;
$L__BB0_49:
	setp.eq.s32 	%p113, %r31, 0;
	@%p113 bra 	$L__BB0_56;
	add.s32 	%r561, %r31, -1;
	setp.lt.u32 	%p114, %r561, 3;
	@%p114 bra 	$L__BB0_52;
	mul.wide.u32 	%rd171, %r1127, 8;
	add.s64 	%rd172, %rd5, %rd171;
	shl.b32 	%r562, %r1127, 3;
	add.s32 	%r563, %r28, %r562;
	ld.shared.v2.u32 	{%r564, %r565}, [%r563];
	st.local.v2.u32 	[%rd172], {%r564, %r565};
	ld.shared.v2.u32 	{%r566, %r567}, [%r563+8];
	st.local.v2.u32 	[%rd172+8], {%r566, %r567};
	ld.shared.v2.u32 	{%r568, %r569}, [%r563+16];
	st.local.v2.u32 	[%rd172+16], {%r568, %r569};
	ld.shared.v2.u32 	{%r570, %r571}, [%r563+24];
	st.local.v2.u32 	[%rd172+24], {%r570, %r571};
	add.s32 	%r1127, %r1127, 4;
$L__BB0_52:
	setp.eq.s32 	%p115, %r33, 0;
	@%p115 bra 	$L__BB0_56;
	setp.eq.s32 	%p116, %r33, 1;
	mul.wide.u32 	%rd173, %r1127, 8;
	add.s64 	%rd8, %rd5, %rd173;
	shl.b32 	%r572, %r1127, 3;
	add.s32 	%r59, %r28, %r572;
	ld.shared.v2.u32 	{%r573, %r574}, [%r59];
	st.local.v2.u32 	[%rd8], {%r573, %r574};
	@%p116 bra 	$L__BB0_56;
	setp.eq.s32 	%p117, %r33, 2;
	ld.shared.v2.u32 	{%r575, %r576}, [%r59+8];
	st.local.v2.u32 	[%rd8+8], {%r575, %r576};
	@%p117 bra 	$L__BB0_56;
	ld.shared.v2.u32 	{%r577, %r578}, [%r59+16];
	st.local.v2.u32 	[%rd8+16], {%r577, %r578};
$L__BB0_56:
	setp.lt.s32 	%p118, %r282, 2;
	@%p118 bra 	$L__BB0_67;
	mov.b32 	%r1130, 1;
$L__BB0_58:
	mul.wide.u32 	%rd174, %r1130, 8;
	add.s64 	%rd175, %rd4, %rd174;
	ld.local.v2.u32 	{%r63, %r1107}, [%rd175];
	mov.b32 	%f5, %r1107;
	mov.u32 	%r1131, %r1130;
$L__BB0_59:
	add.s32 	%r66, %r1131, -1;
	mul.wide.u32 	%rd176, %r66, 8;
	add.s64 	%rd177, %rd4, %rd176;
	add.s64 	%rd9, %rd177, 4;
	ld.local.f32 	%f6, [%rd177+4];
	setp.leu.f32 	%p119, %f6, %f5;
	mov.u32 	%r1132, %r1131;
	@%p119 bra 	$L__BB0_61;
	mul.wide.u32 	%rd178, %r1131, 8;
	add.s64 	%rd179, %rd4, %rd178;
	ld.local.u32 	%r581, [%rd9+-4];
	mov.b32 	%r582, %f6;
	st.local.v2.u32 	[%rd179], {%r581, %r582};
	setp.gt.s32 	%p120, %r1131, 1;
	mov.b32 	%r1132, 0;
	mov.u32 	%r1131, %r66;
	@%p120 bra 	$L__BB0_59;
$L__BB0_61:
	mul.wide.s32 	%rd180, %r1132, 8;
	add.s64 	%rd181, %rd4, %rd180;
	st.local.v2.u32 	[%rd181], {%r63, %r1107};
	add.s32 	%r1130, %r1130, 1;
	setp.ne.s32 	%p121, %r1130, %r282;
	@%p121 bra 	$L__BB0_58;
	mov.b32 	%r1133, 1;
$L__BB0_63:
	mul.wide.u32 	%rd182, %r1133, 8;
	add.s64 	%rd183, %rd5, %rd182;
	ld.local.v2.u32 	{%r70, %r1108}, [%rd183];
	mov.b32 	%f7, %r1108;
	mov.u32 	%r1134, %r1133;
$L__BB0_64:
	add.s32 	%r73, %r1134, -1;
	mul.wide.u32 	%rd184, %r73, 8;
	add.s64 	%rd185, %rd5, %rd184;
	add.s64 	%rd10, %rd185, 4;
	ld.local.f32 	%f8, [%rd185+4];
	setp.leu.f32 	%p122, %f8, %f7;
	mov.u32 	%r1135, %r1134;
	@%p122 bra 	$L__BB0_66;
	mul.wide.u32 	%rd186, %r1134, 8;
	add.s64 	%rd187, %rd5, %rd186;
	ld.local.u32 	%r586, [%rd10+-4];
	mov.b32 	%r587, %f8;
	st.local.v2.u32 	[%rd187], {%r586, %r587};
	setp.gt.s32 	%p123, %r1134, 1;
	mov.b32 	%r1135, 0;
	mov.u32 	%r1134, %r73;
	@%p123 bra 	$L__BB0_64;
$L__BB0_66:
	mul.wide.s32 	%rd188, %r1135, 8;
	add.s64 	%rd189, %rd5, %rd188;
	st.local.v2.u32 	[%rd189], {%r70, %r1108};
	add.s32 	%r1133, %r1133, 1;
	setp.eq.s32 	%p124, %r1133, %r282;
	@%p124 bra 	$L__BB0_67;
	bra.uni 	$L__BB0_63;
$L__BB0_67:
	setp.lt.s32 	%p125, %r282, 1;
	@%p125 bra 	$L__BB0_110;
	setp.lt.u32 	%p126, %r29, 3;
	mov.b32 	%r1136, 0;
	mov.u32 	%r1137, %r1136;
	mov.u32 	%r1138, %r1136;
	@%p126 bra 	$L__BB0_73;
	mov.b32 	%r1143, 0;
	mov.u32 	%r1137, %r1143;
	mov.u32 	%r1138, %r1143;
$L__BB0_70:
	setp.lt.s32 	%p127, %r1138, %r282;
	mul.wide.s32 	%rd190, %r1137, 8;
	add.s64 	%rd191, %rd5, %rd190;
	add.s64 	%rd18, %rd191, 4;
	mul.wide.u32 	%rd192, %r1143, 8;
	add.s64 	%rd19, %rd6, %rd192;
	@%p127 bra 	$L__BB0_141;
	ld.local.f32 	%f169, [%rd18];
$L__BB0_72:
	add.s32 	%r1137, %r1137, 1;
	ld.local.u32 	%r593, [%rd18+-4];
	mov.b32 	%r594, %f169;
	st.local.v2.u32 	[%rd19], {%r593, %r594};
	bra.uni 	$L__BB0_145;
$L__BB0_73:
	setp.eq.s32 	%p140, %r33, 0;
	@%p140 bra 	$L__BB0_97;
	setp.lt.s32 	%p141, %r1138, %r282;
	mul.wide.s32 	%rd207, %r1137, 8;
	add.s64 	%rd208, %rd5, %rd207;
	add.s64 	%rd11, %rd208, 4;
	mul.wide.u32 	%rd209, %r1136, 8;
	add.s64 	%rd12, %rd6, %rd209;
	@%p141 bra 	$L__BB0_77;
	ld.local.f32 	%f163, [%rd11];
$L__BB0_76:
	add.s32 	%r1137, %r1137, 1;
	ld.local.u32 	%r609, [%rd11+-4];
	mov.b32 	%r610, %f163;
	st.local.v2.u32 	[%rd12], {%r609, %r610};
	bra.uni 	$L__BB0_81;
$L__BB0_77:
	setp.lt.s32 	%p142, %r1137, %r282;
	mul.wide.s32 	%rd210, %r1138, 8;
	add.s64 	%rd211, %rd4, %rd210;
	add.s64 	%rd13, %rd211, 4;
	@%p142 bra 	$L__BB0_79;
	ld.local.f32 	%f162, [%rd13];
	bra.uni 	$L__BB0_80;
$L__BB0_79:
	ld.local.f32 	%f162, [%rd13];
	ld.local.f32 	%f163, [%rd11];
	setp.gtu.f32 	%p143, %f162, %f163;
	@%p143 bra 	$L__BB0_76;
$L__BB0_80:
	add.s32 	%r1138, %r1138, 1;
	ld.local.u32 	%r607, [%rd13+-4];
	mov.b32 	%r608, %f162;
	st.local.v2.u32 	[%rd12], {%r607, %r608};
$L__BB0_81:
	setp.eq.s32 	%p144, %r33, 1;
	@%p144 bra 	$L__BB0_97;
	setp.lt.s32 	%p145, %r1138, %r282;
	mul.wide.s32 	%rd212, %r1137, 8;
	add.s64 	%rd213, %rd5, %rd212;
	add.s64 	%rd14, %rd213, 4;
	@%p145 bra 	$L__BB0_85;
	ld.local.f32 	%f165, [%rd14];
$L__BB0_84:
	add.s32 	%r1137, %r1137, 1;
	ld.local.u32 	%r613, [%rd14+-4];
	mov.b32 	%r614, %f165;
	st.local.v2.u32 	[%rd12+8], {%r613, %r614};
	bra.uni 	$L__BB0_89;
$L__BB0_85:
	setp.lt.s32 	%p146, %r1137, %r282;
	mul.wide.s32 	%rd214, %r1138, 8;
	add.s64 	%rd215, %rd4, %rd214;
	add.s64 	%rd15, %rd215, 4;
	@%p146 bra 	$L__BB0_87;
	ld.local.f32 	%f164, [%rd15];
	bra.uni 	$L__BB0_88;
$L__BB0_87:
	ld.local.f32 	%f164, [%rd15];
	ld.local.f32 	%f165, [%rd14];
	setp.gtu.f32 	%p147, %f164, %f165;
	@%p147 bra 	$L__BB0_84;
$L__BB0_88:
	add.s32 	%r1138, %r1138, 1;
	ld.local.u32 	%r611, [%rd15+-4];
	mov.b32 	%r612, %f164;
	st.local.v2.u32 	[%rd12+8], {%r611, %r612};
$L__BB0_89:
	setp.eq.s32 	%p148, %r33, 2;
	@%p148 bra 	$L__BB0_97;
	setp.lt.s32 	%p149, %r1138, %r282;
	mul.wide.s32 	%rd216, %r1137, 8;
	add.s64 	%rd217, %rd5, %rd216;
	add.s64 	%rd16, %rd217, 4;
	@%p149 bra 	$L__BB0_93;
	ld.local.f32 	%f167, [%rd16];
$L__BB0_92:
	ld.local.u32 	%r617, [%rd16+-4];
	mov.b32 	%r618, %f167;
	st.local.v2.u32 	[%rd12+16], {%r617, %r618};
	bra.uni 	$L__BB0_97;
$L__BB0_93:
	setp.lt.s32 	%p150, %r1137, %r282;
	mul.wide.s32 	%rd218, %r1138, 8;
	add.s64 	%rd219, %rd4, %rd218;
	add.s64 	%rd17, %rd219, 4;
	@%p150 bra 	$L__BB0_95;
	ld.local.f32 	%f166, [%rd17];
	bra.uni 	$L__BB0_96;
$L__BB0_95:
	ld.local.f32 	%f166, [%rd17];
	ld.local.f32 	%f167, [%rd16];
	setp.gtu.f32 	%p151, %f166, %f167;
	@%p151 bra 	$L__BB0_92;
$L__BB0_96:
	ld.local.u32 	%r615, [%rd17+-4];
	mov.b32 	%r616, %f166;
	st.local.v2.u32 	[%rd12+16], {%r615, %r616};
$L__BB0_97:
	setp.lt.u32 	%p152, %r29, 15;
	mov.b32 	%r1156, 0;
	@%p152 bra 	$L__BB0_100;
	mov.b32 	%r1154, 0;
$L__BB0_99:
	.pragma "nounroll";
	shl.b32 	%r621, %r1154, 3;
	add.s32 	%r622, %r27, %r621;
	mul.wide.u32 	%rd220, %r1154, 8;
	add.s64 	%rd221, %rd6, %rd220;
	ld.local.v4.u32 	{%r623, %r624, %r625, %r626}, [%rd221];
	st.shared.u32 	[%r622], %r623;
	st.shared.u32 	[%r622+4], %r624;
	st.shared.u32 	[%r622+8], %r625;
	st.shared.u32 	[%r622+12], %r626;
	ld.local.v4.u32 	{%r627, %r628, %r629, %r630}, [%rd221+16];
	st.shared.u32 	[%r622+16], %r627;
	st.shared.u32 	[%r622+20], %r628;
	st.shared.u32 	[%r622+24], %r629;
	st.shared.u32 	[%r622+28], %r630;
	ld.local.v4.u32 	{%r631, %r632, %r633, %r634}, [%rd221+32];
	st.shared.u32 	[%r622+32], %r631;
	st.shared.u32 	[%r622+36], %r632;
	st.shared.u32 	[%r622+40], %r633;
	st.shared.u32 	[%r622+44], %r634;
	ld.local.v4.u32 	{%r635, %r636, %r637, %r638}, [%rd221+48];
	st.shared.u32 	[%r622+48], %r635;
	st.shared.u32 	[%r622+52], %r636;
	st.shared.u32 	[%r622+56], %r637;
	st.shared.u32 	[%r622+60], %r638;
	ld.local.v4.u32 	{%r639, %r640, %r641, %r642}, [%rd221+64];
	st.shared.u32 	[%r622+64], %r639;
	st.shared.u32 	[%r622+68], %r640;
	st.shared.u32 	[%r622+72], %r641;
	st.shared.u32 	[%r622+76], %r642;
	ld.local.v4.u32 	{%r643, %r644, %r645, %r646}, [%rd221+80];
	st.shared.u32 	[%r622+80], %r643;
	st.shared.u32 	[%r622+84], %r644;
	st.shared.u32 	[%r622+88], %r645;
	st.shared.u32 	[%r622+92], %r646;
	ld.local.v4.u32 	{%r647, %r648, %r649, %r650}, [%rd221+96];
	st.shared.u32 	[%r622+96], %r647;
	st.shared.u32 	[%r622+100], %r648;
	st.shared.u32 	[%r622+104], %r649;
	st.shared.u32 	[%r622+108], %r650;
	ld.local.v4.u32 	{%r651, %r652, %r653, %r654}, [%rd221+112];
	st.shared.u32 	[%r622+112], %r651;
	st.shared.u32 	[%r622+116], %r652;
	st.shared.u32 	[%r622+120], %r653;
	st.shared.u32 	[%r622+124], %r654;
	add.s32 	%r1154, %r1154, 16;
	setp.ne.s32 	%p153, %r1154, %r32;
	mov.u32 	%r1156, %r32;
	@%p153 bra 	$L__BB0_99;
$L__BB0_100:
	setp.eq.s32 	%p154, %r30, 0;
	@%p154 bra 	$L__BB0_110;
	add.s32 	%r655, %r30, -1;
	setp.lt.u32 	%p155, %r655, 7;
	@%p155 bra 	$L__BB0_103;
	shl.b32 	%r656, %r1156, 3;
	add.s32 	%r657, %r27, %r656;
	mul.wide.u32 	%rd222, %r1156, 8;
	add.s64 	%rd223, %rd6, %rd222;
	ld.local.v2.u32 	{%r658, %r659}, [%rd223];
	st.shared.u32 	[%r657], %r658;
	st.shared.u32 	[%r657+4], %r659;
	ld.local.v2.u32 	{%r660, %r661}, [%rd223+8];
	st.shared.u32 	[%r657+8], %r660;
	st.shared.u32 	[%r657+12], %r661;
	ld.local.v2.u32 	{%r662, %r663}, [%rd223+16];
	st.shared.u32 	[%r657+16], %r662;
	st.shared.u32 	[%r657+20], %r663;
	ld.local.v2.u32 	{%r664, %r665}, [%rd223+24];
	st.shared.u32 	[%r657+24], %r664;
	st.shared.u32 	[%r657+28], %r665;
	ld.local.v2.u32 	{%r666, %r667}, [%rd223+32];
	st.shared.u32 	[%r657+32], %r666;
	st.shared.u32 	[%r657+36], %r667;
	ld.local.v2.u32 	{%r668, %r669}, [%rd223+40];
	st.shared.u32 	[%r657+40], %r668;
	st.shared.u32 	[%r657+44], %r669;
	ld.local.v2.u32 	{%r670, %r671}, [%rd223+48];
	st.shared.u32 	[%r657+48], %r670;
	st.shared.u32 	[%r657+52], %r671;
	ld.local.v2.u32 	{%r672, %r673}, [%rd223+56];
	st.shared.u32 	[%r657+56], %r672;
	st.shared.u32 	[%r657+60], %r673;
	add.s32 	%r1156, %r1156, 8;
$L__BB0_103:
	setp.eq.s32 	%p156, %r31, 0;
	@%p156 bra 	$L__BB0_110;
	add.s32 	%r674, %r31, -1;
	setp.lt.u32 	%p157, %r674, 3;
	@%p157 bra 	$L__BB0_106;
	shl.b32 	%r675, %r1156, 3;
	add.s32 	%r676, %r27, %r675;
	mul.wide.u32 	%rd224, %r1156, 8;
	add.s64 	%rd225, %rd6, %rd224;
	ld.local.v2.u32 	{%r677, %r678}, [%rd225];
	st.shared.u32 	[%r676], %r677;
	st.shared.u32 	[%r676+4], %r678;
	ld.local.v2.u32 	{%r679, %r680}, [%rd225+8];
	st.shared.u32 	[%r676+8], %r679;
	st.shared.u32 	[%r676+12], %r680;
	ld.local.v2.u32 	{%r681, %r682}, [%rd225+16];
	st.shared.u32 	[%r676+16], %r681;
	st.shared.u32 	[%r676+20], %r682;
	ld.local.v2.u32 	{%r683, %r684}, [%rd225+24];
	st.shared.u32 	[%r676+24], %r683;
	st.shared.u32 	[%r676+28], %r684;
	add.s32 	%r1156, %r1156, 4;
$L__BB0_106:
	@%p140 bra 	$L__BB0_110;
	setp.eq.s32 	%p159, %r33, 1;
	shl.b32 	%r685, %r1156, 3;
	add.s32 	%r114, %r27, %r685;
	mul.wide.u32 	%rd226, %r1156, 8;
	add.s64 	%rd27, %rd6, %rd226;
	ld.local.v2.u32 	{%r686, %r687}, [%rd27];
	st.shared.u32 	[%r114], %r686;
	st.shared.u32 	[%r114+4], %r687;
	@%p159 bra 	$L__BB0_110;
	setp.eq.s32 	%p160, %r33, 2;
	ld.local.v2.u32 	{%r688, %r689}, [%rd27+8];
	st.shared.u32 	[%r114+8], %r688;
	st.shared.u32 	[%r114+12], %r689;
	@%p160 bra 	$L__BB0_110;
	ld.local.v2.u32 	{%r690, %r691}, [%rd27+16];
	st.shared.u32 	[%r114+16], %r690;
	st.shared.u32 	[%r114+20], %r691;
$L__BB0_110:
	mov.b32 	%r692, 0;
	st.shared.u32 	[%r26], %r692;
$L__BB0_111:
	setp.lt.s32 	%p161, %r5, 1;
	bar.warp.sync 	-1;
	@%p161 bra 	$L__BB0_123;
	setp.lt.u32 	%p162, %r5, 8;
	mov.b32 	%r1160, 0;
	@%p162 bra 	$L__BB0_115;
	mov.b32 	%r1158, 0;
$L__BB0_114:
	.pragma "nounroll";
	shl.b32 	%r695, %r4, 3;
	shl.b32 	%r696, %r1158, 8;
	or.b32  	%r697, %r696, %r695;
	add.s32 	%r698, %r27, %r697;
	ld.shared.u32 	%r699, [%r698];
	mul.wide.u32 	%rd227, %r1158, 4;
	add.s64 	%rd228, %rd3, %rd227;
	ld.shared.f32 	%f103, [%r698+4];
	add.s64 	%rd229, %rd2, %rd227;
	ld.shared.u32 	%r700, [%r698+256];
	ld.shared.f32 	%f104, [%r698+260];
	ld.shared.u32 	%r701, [%r698+512];
	ld.shared.f32 	%f105, [%r698+516];
	ld.shared.u32 	%r702, [%r698+768];
	st.local.v4.u32 	[%rd228], {%r699, %r700, %r701, %r702};
	ld.shared.f32 	%f106, [%r698+772];
	st.local.v4.f32 	[%rd229], {%f103, %f104, %f105, %f106};
	ld.shared.u32 	%r703, [%r698+1024];
	ld.shared.f32 	%f107, [%r698+1028];
	ld.shared.u32 	%r704, [%r698+1280];
	ld.shared.f32 	%f108, [%r698+1284];
	ld.shared.u32 	%r705, [%r698+1536];
	ld.shared.f32 	%f109, [%r698+1540];
	ld.shared.u32 	%r706, [%r698+1792];
	st.local.v4.u32 	[%rd228+16], {%r703, %r704, %r705, %r706};
	ld.shared.f32 	%f110, [%r698+1796];
	st.local.v4.f32 	[%rd229+16], {%f107, %f108, %f109, %f110};
	add.s32 	%r1158, %r1158, 8;
	and.b32  	%r1160, %r5, 2147483640;
	setp.ne.s32 	%p163, %r1158, %r1160;
	@%p163 bra 	$L__BB0_114;
$L__BB0_115:
	and.b32  	%r707, %r282, 224;
	setp.eq.s32 	%p164, %r707, 0;
	@%p164 bra 	$L__BB0_123;
	and.b32  	%r708, %r5, 7;
	add.s32 	%r709, %r708, -1;
	setp.lt.u32 	%p165, %r709, 3;
	@%p165 bra 	$L__BB0_118;
	shl.b32 	%r710, %r4, 3;
	shl.b32 	%r711, %r1160, 8;
	or.b32  	%r712, %r711, %r710;
	add.s32 	%r713, %r27, %r712;
	ld.shared.u32 	%r714, [%r713];
	mul.wide.u32 	%rd230, %r1160, 4;
	add.s64 	%rd231, %rd3, %rd230;
	st.local.u32 	[%rd231], %r714;
	ld.shared.f32 	%f111, [%r713+4];
	add.s64 	%rd232, %rd2, %rd230;
	st.local.f32 	[%rd232], %f111;
	ld.shared.u32 	%r715, [%r713+256];
	st.local.u32 	[%rd231+4], %r715;
	ld.shared.f32 	%f112, [%r713+260];
	st.local.f32 	[%rd232+4], %f112;
	ld.shared.u32 	%r716, [%r713+512];
	st.local.u32 	[%rd231+8], %r716;
	ld.shared.f32 	%f113, [%r713+516];
	st.local.f32 	[%rd232+8], %f113;
	ld.shared.u32 	%r717, [%r713+768];
	st.local.u32 	[%rd231+12], %r717;
	ld.shared.f32 	%f114, [%r713+772];
	st.local.f32 	[%rd232+12], %f114;
	add.s32 	%r1160, %r1160, 4;
$L__BB0_118:
	and.b32  	%r718, %r282, 96;
	setp.eq.s32 	%p166, %r718, 0;
	@%p166 bra 	$L__BB0_123;
	setp.eq.s32 	%p167, %r718, 32;
	@%p167 bra 	$L__BB0_121;
	shl.b32 	%r719, %r4, 3;
	shl.b32 	%r720, %r1160, 8;
	or.b32  	%r721, %r720, %r719;
	add.s32 	%r722, %r27, %r721;
	ld.shared.u32 	%r723, [%r722];
	mul.wide.u32 	%rd233, %r1160, 4;
	add.s64 	%rd234, %rd3, %rd233;
	st.local.u32 	[%rd234], %r723;
	ld.shared.f32 	%f115, [%r722+4];
	add.s64 	%rd235, %rd2, %rd233;
	st.local.f32 	[%rd235], %f115;
	ld.shared.u32 	%r724, [%r722+256];
	st.local.u32 	[%rd234+4], %r724;
	ld.shared.f32 	%f116, [%r722+260];
	st.local.f32 	[%rd235+4], %f116;
	add.s32 	%r1160, %r1160, 2;
$L__BB0_121:
	and.b32  	%r725, %r282, 32;
	setp.eq.s32 	%p168, %r725, 0;
	@%p168 bra 	$L__BB0_123;
	shl.b32 	%r726, %r4, 3;
	shl.b32 	%r727, %r1160, 8;
	or.b32  	%r728, %r727, %r726;
	add.s32 	%r729, %r27, %r728;
	ld.shared.u32 	%r730, [%r729];
	mul.wide.u32 	%rd236, %r1160, 4;
	add.s64 	%rd237, %rd3, %rd236;
	st.local.u32 	[%rd237], %r730;
	ld.shared.f32 	%f117, [%r729+4];
	add.s64 	%rd238, %rd2, %rd236;
	st.local.f32 	[%rd238], %f117;
$L__BB0_123:
	bar.sync 	0;
	add.s32 	%r1117, %r1117, 256;
	setp.lt.s32 	%p169, %r1117, %r281;
	@%p169 bra 	$L__BB0_18;
$L__BB0_124:
	ld.shared.u32 	%r1179, [%r26];
	setp.lt.s32 	%p170, %r1179, 1;
	@%p170 bra 	$L__BB0_236;
	shl.b32 	%r125, %r21, 1;
	setp.ne.s32 	%p171, %r4, 0;
	@%p171 bra 	$L__BB0_224;
	setp.lt.s32 	%p172, %r282, 1;
	@%p172 bra 	$L__BB0_139;
	add.s32 	%r732, %r282, -1;
	and.b32  	%r126, %r282, 15;
	setp.lt.u32 	%p173, %r732, 15;
	mov.b32 	%r1164, 0;
	@%p173 bra 	$L__BB0_130;
	and.b32  	%r1164, %r282, 2147483632;
	mov.b32 	%r1162, 0;
$L__BB0_129:
	.pragma "nounroll";
	and.b32  	%r734, %r1162, 16;
	shr.u32 	%r735, %r1162, 5;
	mul.wide.u32 	%rd239, %r735, 4;
	add.s64 	%rd240, %rd3, %rd239;
	ld.local.u32 	%r736, [%rd240];
	shfl.sync.idx.b32	%r737|%p174, %r736, %r734, 31, -1;
	add.s64 	%rd241, %rd2, %rd239;
	ld.local.u32 	%r738, [%rd241];
	shfl.sync.idx.b32	%r739|%p175, %r738, %r734, 31, -1;
	mul.wide.u32 	%rd242, %r1162, 8;
	add.s64 	%rd243, %rd4, %rd242;
	st.local.v2.u32 	[%rd243], {%r737, %r739};
	add.s32 	%r740, %r1162, 1;
	and.b32  	%r741, %r740, 17;
	shfl.sync.idx.b32	%r742|%p176, %r736, %r741, 31, -1;
	shfl.sync.idx.b32	%r743|%p177, %r738, %r741, 31, -1;
	st.local.v2.u32 	[%rd243+8], {%r742, %r743};
	add.s32 	%r744, %r1162, 2;
	and.b32  	%r745, %r744, 18;
	shfl.sync.idx.b32	%r746|%p178, %r736, %r745, 31, -1;
	shfl.sync.idx.b32	%r747|%p179, %r738, %r745, 31, -1;
	st.local.v2.u32 	[%rd243+16], {%r746, %r747};
	add.s32 	%r748, %r1162, 3;
	and.b32  	%r749, %r748, 19;
	shfl.sync.idx.b32	%r750|%p180, %r736, %r749, 31, -1;
	shfl.sync.idx.b32	%r751|%p181, %r738, %r749, 31, -1;
	st.local.v2.u32 	[%rd243+24], {%r750, %r751};
	add.s32 	%r752, %r1162, 4;
	and.b32  	%r753, %r752, 20;
	shfl.sync.idx.b32	%r754|%p182, %r736, %r753, 31, -1;
	shfl.sync.idx.b32	%r755|%p183, %r738, %r753, 31, -1;
	st.local.v2.u32 	[%rd243+32], {%r754, %r755};
	add.s32 	%r756, %r1162, 5;
	and.b32  	%r757, %r756, 21;
	shfl.sync.idx.b32	%r758|%p184, %r736, %r757, 31, -1;
	shfl.sync.idx.b32	%r759|%p185, %r738, %r757, 31, -1;
	st.local.v2.u32 	[%rd243+40], {%r758, %r759};
	add.s32 	%r760, %r1162, 6;
	and.b32  	%r761, %r760, 22;
	shfl.sync.idx.b32	%r762|%p186, %r736, %r761, 31, -1;
	shfl.sync.idx.b32	%r763|%p187, %r738, %r761, 31, -1;
	st.local.v2.u32 	[%rd243+48], {%r762, %r763};
	add.s32 	%r764, %r1162, 7;
	and.b32  	%r765, %r764, 23;
	shfl.sync.idx.b32	%r766|%p188, %r736, %r765, 31, -1;
	shfl.sync.idx.b32	%r767|%p189, %r738, %r765, 31, -1;
	st.local.v2.u32 	[%rd243+56], {%r766, %r767};
	add.s32 	%r768, %r1162, 8;
	and.b32  	%r769, %r768, 24;
	shfl.sync.idx.b32	%r770|%p190, %r736, %r769, 31, -1;
	shfl.sync.idx.b32	%r771|%p191, %r738, %r769, 31, -1;
	st.local.v2.u32 	[%rd243+64], {%r770, %r771};
	add.s32 	%r772, %r1162, 9;
	and.b32  	%r773, %r772, 25;
	shfl.sync.idx.b32	%r774|%p192, %r736, %r773, 31, -1;
	shfl.sync.idx.b32	%r775|%p193, %r738, %r773, 31, -1;
	st.local.v2.u32 	[%rd243+72], {%r774, %r775};
	add.s32 	%r776, %r1162, 10;
	and.b32  	%r777, %r776, 26;
	shfl.sync.idx.b32	%r778|%p194, %r736, %r777, 31, -1;
	shfl.sync.idx.b32	%r779|%p195, %r738, %r777, 31, -1;
	st.local.v2.u32 	[%rd243+80], {%r778, %r779};
	add.s32 	%r780, %r1162, 11;
	and.b32  	%r781, %r780, 27;
	shfl.sync.idx.b32	%r782|%p196, %r736, %r781, 31, -1;
	shfl.sync.idx.b32	%r783|%p197, %r738, %r781, 31, -1;
	st.local.v2.u32 	[%rd243+88], {%r782, %r783};
	add.s32 	%r784, %r1162, 12;
	and.b32  	%r785, %r784, 28;
	shfl.sync.idx.b32	%r786|%p198, %r736, %r785, 31, -1;
	shfl.sync.idx.b32	%r787|%p199, %r738, %r785, 31, -1;
	st.local.v2.u32 	[%rd243+96], {%r786, %r787};
	add.s32 	%r788, %r1162, 13;
	and.b32  	%r789, %r788, 29;
	shfl.sync.idx.b32	%r790|%p200, %r736, %r789, 31, -1;
	shfl.sync.idx.b32	%r791|%p201, %r738, %r789, 31, -1;
	st.local.v2.u32 	[%rd243+104], {%r790, %r791};
	add.s32 	%r792, %r1162, 14;
	and.b32  	%r793, %r792, 30;
	shfl.sync.idx.b32	%r794|%p202, %r736, %r793, 31, -1;
	shfl.sync.idx.b32	%r795|%p203, %r738, %r793, 31, -1;
	st.local.v2.u32 	[%rd243+112], {%r794, %r795};
	add.s32 	%r796, %r1162, 15;
	and.b32  	%r797, %r796, 31;
	shfl.sync.idx.b32	%r798|%p204, %r736, %r797, 31, -1;
	shfl.sync.idx.b32	%r799|%p205, %r738, %r797, 31, -1;
	st.local.v2.u32 	[%rd243+120], {%r798, %r799};
	add.s32 	%r1162, %r1162, 16;
	setp.ne.s32 	%p206, %r1162, %r1164;
	@%p206 bra 	$L__BB0_129;
$L__BB0_130:
	setp.eq.s32 	%p207, %r126, 0;
	@%p207 bra 	$L__BB0_139;
	and.b32  	%r131, %r282, 7;
	setp.lt.u32 	%p208, %r126, 8;
	@%p208 bra 	$L__BB0_133;
	and.b32  	%r800, %r1164, 31;
	shr.u32 	%r801, %r1164, 5;
	mul.wide.u32 	%rd244, %r801, 4;
	add.s64 	%rd245, %rd3, %rd244;
	ld.local.u32 	%r802, [%rd245];
	shfl.sync.idx.b32	%r803|%p209, %r802, %r800, 31, -1;
	add.s64 	%rd246, %rd2, %rd244;
	ld.local.u32 	%r804, [%rd246];
	shfl.sync.idx.b32	%r805|%p210, %r804, %r800, 31, -1;
	mul.wide.u32 	%rd247, %r1164, 8;
	add.s64 	%rd248, %rd4, %rd247;
	st.local.v2.u32 	[%rd248], {%r803, %r805};
	add.s32 	%r806, %r1164, 1;
	and.b32  	%r807, %r806, 31;
	shr.u32 	%r808, %r806, 5;
	mul.wide.u32 	%rd249, %r808, 4;
	add.s64 	%rd250, %rd3, %rd249;
	ld.local.u32 	%r809, [%rd250];
	shfl.sync.idx.b32	%r810|%p211, %r809, %r807, 31, -1;
	add.s64 	%rd251, %rd2, %rd249;
	ld.local.u32 	%r811, [%rd251];
	shfl.sync.idx.b32	%r812|%p212, %r811, %r807, 31, -1;
	st.local.v2.u32 	[%rd248+8], {%r810, %r812};
	add.s32 	%r813, %r1164, 2;
	and.b32  	%r814, %r813, 31;
	shr.u32 	%r815, %r813, 5;
	mul.wide.u32 	%rd252, %r815, 4;
	add.s64 	%rd253, %rd3, %rd252;
	ld.local.u32 	%r816, [%rd253];
	shfl.sync.idx.b32	%r817|%p213, %r816, %r814, 31, -1;
	add.s64 	%rd254, %rd2, %rd252;
	ld.local.u32 	%r818, [%rd254];
	shfl.sync.idx.b32	%r819|%p214, %r818, %r814, 31, -1;
	st.local.v2.u32 	[%rd248+16], {%r817, %r819};
	add.s32 	%r820, %r1164, 3;
	and.b32  	%r821, %r820, 31;
	shr.u32 	%r822, %r820, 5;
	mul.wide.u32 	%rd255, %r822, 4;
	add.s64 	%rd256, %rd3, %rd255;
	ld.local.u32 	%r823, [%rd256];
	shfl.sync.idx.b32	%r824|%p215, %r823, %r821, 31, -1;
	add.s64 	%rd257, %rd2, %rd255;
	ld.local.u32 	%r825, [%rd257];
	shfl.sync.idx.b32	%r826|%p216, %r825, %r821, 31, -1;
	st.local.v2.u32 	[%rd248+24], {%r824, %r826};
	add.s32 	%r827, %r1164, 4;
	and.b32  	%r828, %r827, 31;
	shr.u32 	%r829, %r827, 5;
	mul.wide.u32 	%rd258, %r829, 4;
	add.s64 	%rd259, %rd3, %rd258;
	ld.local.u32 	%r830, [%rd259];
	shfl.sync.idx.b32	%r831|%p217, %r830, %r828, 31, -1;
	add.s64 	%rd260, %rd2, %rd258;
	ld.local.u32 	%r832, [%rd260];
	shfl.sync.idx.b32	%r833|%p218, %r832, %r828, 31, -1;
	st.local.v2.u32 	[%rd248+32], {%r831, %r833};
	add.s32 	%r834, %r1164, 5;
	and.b32  	%r835, %r834, 31;
	shr.u32 	%r836, %r834, 5;
	mul.wide.u32 	%rd261, %r836, 4;
	add.s64 	%rd262, %rd3, %rd261;
	ld.local.u32 	%r837, [%rd262];
	shfl.sync.idx.b32	%r838|%p219, %r837, %r835, 31, -1;
	add.s64 	%rd263, %rd2, %rd261;
	ld.local.u32 	%r839, [%rd263];
	shfl.sync.idx.b32	%r840|%p220, %r839, %r835, 31, -1;
	st.local.v2.u32 	[%rd248+40], {%r838, %r840};
	add.s32 	%r841, %r1164, 6;
	and.b32  	%r842, %r841, 31;
	shr.u32 	%r843, %r841, 5;
	mul.wide.u32 	%rd264, %r843, 4;
	add.s64 	%rd265, %rd3, %rd264;
	ld.local.u32 	%r844, [%rd265];
	shfl.sync.idx.b32	%r845|%p221, %r844, %r842, 31, -1;
	add.s64 	%rd266, %rd2, %rd264;
	ld.local.u32 	%r846, [%rd266];
	shfl.sync.idx.b32	%r847|%p222, %r846, %r842, 31, -1;
	st.local.v2.u32 	[%rd248+48], {%r845, %r847};
	add.s32 	%r848, %r1164, 7;
	and.b32  	%r849, %r848, 31;
	shr.u32 	%r850, %r848, 5;
	mul.wide.u32 	%rd267, %r850, 4;
	add.s64 	%rd268, %rd3, %rd267;
	ld.local.u32 	%r851, [%rd268];
	shfl.sync.idx.b32	%r852|%p223, %r851, %r849, 31, -1;
	add.s64 	%rd269, %rd2, %rd267;
	ld.local.u32 	%r853, [%rd269];
	shfl.sync.idx.b32	%r854|%p224, %r853, %r849, 31, -1;
	st.local.v2.u32 	[%rd248+56], {%r852, %r854};
	add.s32 	%r1164, %r1164, 8;
$L__BB0_133:
	setp.eq.s32 	%p225, %r131, 0;
	@%p225 bra 	$L__BB0_139;
	and.b32  	%r134, %r282, 3;
	setp.lt.u32 	%p226, %r131, 4;
	@%p226 bra 	$L__BB0_136;
	and.b32  	%r855, %r1164, 31;
	shr.u32 	%r856, %r1164, 5;
	mul.wide.u32 	%rd270, %r856, 4;
	add.s64 	%rd271, %rd3, %rd270;
	ld.local.u32 	%r857, [%rd271];
	shfl.sync.idx.b32	%r858|%p227, %r857, %r855, 31, -1;
	add.s64 	%rd272, %rd2, %rd270;
	ld.local.u32 	%r859, [%rd272];
	shfl.sync.idx.b32	%r860|%p228, %r859, %r855, 31, -1;
	mul.wide.u32 	%rd273, %r1164, 8;
	add.s64 	%rd274, %rd4, %rd273;
	st.local.v2.u32 	[%rd274], {%r858, %r860};
	add.s32 	%r861, %r1164, 1;
	and.b32  	%r862, %r861, 31;
	shr.u32 	%r863, %r861, 5;
	mul.wide.u32 	%rd275, %r863, 4;
	add.s64 	%rd276, %rd3, %rd275;
	ld.local.u32 	%r864, [%rd276];
	shfl.sync.idx.b32	%r865|%p229, %r864, %r862, 31, -1;
	add.s64 	%rd277, %rd2, %rd275;
	ld.local.u32 	%r866, [%rd277];
	shfl.sync.idx.b32	%r867|%p230, %r866, %r862, 31, -1;
	st.local.v2.u32 	[%rd274+8], {%r865, %r867};
	add.s32 	%r868, %r1164, 2;
	and.b32  	%r869, %r868, 31;
	shr.u32 	%r870, %r868, 5;
	mul.wide.u32 	%rd278, %r870, 4;
	add.s64 	%rd279, %rd3, %rd278;
	ld.local.u32 	%r871, [%rd279];
	shfl.sync.idx.b32	%r872|%p231, %r871, %r869, 31, -1;
	add.s64 	%rd280, %rd2, %rd278;
	ld.local.u32 	%r873, [%rd280];
	shfl.sync.idx.b32	%r874|%p232, %r873, %r869, 31, -1;
	st.local.v2.u32 	[%rd274+16], {%r872, %r874};
	add.s32 	%r875, %r1164, 3;
	and.b32  	%r876, %r875, 31;
	shr.u32 	%r877, %r875, 5;
	mul.wide.u32 	%rd281, %r877, 4;
	add.s64 	%rd282, %rd3, %rd281;
	ld.local.u32 	%r878, [%rd282];
	shfl.sync.idx.b32	%r879|%p233, %r878, %r876, 31, -1;
	add.s64 	%rd283, %rd2, %rd281;
	ld.local.u32 	%r880, [%rd283];
	shfl.sync.idx.b32	%r881|%p234, %r880, %r876, 31, -1;
	st.local.v2.u32 	[%rd274+24], {%r879, %r881};
	add.s32 	%r1164, %r1164, 4;
$L__BB0_136:
	setp.eq.s32 	%p235, %r134, 0;
	@%p235 bra 	$L__BB0_139;
	mul.wide.u32 	%rd284, %r1164, 8;
	add.s64 	%rd364, %rd4, %rd284;
	neg.s32 	%r1166, %r134;
$L__BB0_138:
	.pragma "nounroll";
	and.b32  	%r882, %r1164, 31;
	shr.u32 	%r883, %r1164, 5;
	mul.wide.u32 	%rd285, %r883, 4;
	add.s64 	%rd286, %rd3, %rd285;
	ld.local.u32 	%r884, [%rd286];
	shfl.sync.idx.b32	%r885|%p236, %r884, %r882, 31, -1;
	add.s64 	%rd287, %rd2, %rd285;
	ld.local.u32 	%r886, [%rd287];
	shfl.sync.idx.b32	%r887|%p237, %r886, %r882, 31, -1;
	st.local.v2.u32 	[%rd364], {%r885, %r887};
	add.s32 	%r1164, %r1164, 1;
	add.s64 	%rd364, %rd364, 8;
	add.s32 	%r1166, %r1166, 1;
	setp.ne.s32 	%p238, %r1166, 0;
	@%p238 bra 	$L__BB0_138;
$L__BB0_139:
	and.b32  	%r142, %r1179, 3;
	setp.lt.u32 	%p239, %r1179, 4;
	mov.b32 	%r1168, 0;
	@%p239 bra 	$L__BB0_168;
	and.b32  	%r1168, %r1179, 2147483644;
	neg.s32 	%r1172, %r1168;
	add.s64 	%rd366, %rd5, 16;
	shl.b32 	%r889, %r25, 3;
	mov.u32 	%r890, s_mem;
	add.s32 	%r891, %r889, %r890;
	add.s32 	%r1171, %r891, 2072;
	bra.uni 	$L__BB0_167;
$L__BB0_141:
	setp.lt.s32 	%p128, %r1137, %r282;
	mul.wide.s32 	%rd193, %r1138, 8;
	add.s64 	%rd194, %rd4, %rd193;
	add.s64 	%rd20, %rd194, 4;
	@%p128 bra 	$L__BB0_143;
	ld.local.f32 	%f168, [%rd20];
	bra.uni 	$L__BB0_144;
$L__BB0_143:
	ld.local.f32 	%f168, [%rd20];
	ld.local.f32 	%f169, [%rd18];
	setp.gtu.f32 	%p129, %f168, %f169;
	@%p129 bra 	$L__BB0_72;
$L__BB0_144:
	add.s32 	%r1138, %r1138, 1;
	ld.local.u32 	%r591, [%rd20+-4];
	mov.b32 	%r592, %f168;
	st.local.v2.u32 	[%rd19], {%r591, %r592};
$L__BB0_145:
	setp.lt.s32 	%p130, %r1138, %r282;
	mul.wide.s32 	%rd195, %r1137, 8;
	add.s64 	%rd196, %rd5, %rd195;
	add.s64 	%rd21, %rd196, 4;
	@%p130 bra 	$L__BB0_148;
	ld.local.f32 	%f171, [%rd21];
$L__BB0_147:
	add.s32 	%r1137, %r1137, 1;
	ld.local.u32 	%r597, [%rd21+-4];
	mov.b32 	%r598, %f171;
	st.local.v2.u32 	[%rd19+8], {%r597, %r598};
	bra.uni 	$L__BB0_152;
$L__BB0_148:
	setp.lt.s32 	%p131, %r1137, %r282;
	mul.wide.s32 	%rd197, %r1138, 8;
	add.s64 	%rd198, %rd4, %rd197;
	add.s64 	%rd22, %rd198, 4;
	@%p131 bra 	$L__BB0_150;
	ld.local.f32 	%f170, [%rd22];
	bra.uni 	$L__BB0_151;
$L__BB0_150:
	ld.local.f32 	%f170, [%rd22];
	ld.local.f32 	%f171, [%rd21];
	setp.gtu.f32 	%p132, %f170, %f171;
	@%p132 bra 	$L__BB0_147;
$L__BB0_151:
	add.s32 	%r1138, %r1138, 1;
	ld.local.u32 	%r595, [%rd22+-4];
	mov.b32 	%r596, %f170;
	st.local.v2.u32 	[%rd19+8], {%r595, %r596};
$L__BB0_152:
	setp.lt.s32 	%p133, %r1138, %r282;
	mul.wide.s32 	%rd199, %r1137, 8;
	add.s64 	%rd200, %rd5, %rd199;
	add.s64 	%rd23, %rd200, 4;
	@%p133 bra 	$L__BB0_155;
	ld.local.f32 	%f173, [%rd23];
$L__BB0_154:
	add.s32 	%r1137, %r1137, 1;
	ld.local.u32 	%r601, [%rd23+-4];
	mov.b32 	%r602, %f173;
	st.local.v2.u32 	[%rd19+16], {%r601, %r602};
	bra.uni 	$L__BB0_159;
$L__BB0_155:
	setp.lt.s32 	%p134, %r1137, %r282;
	mul.wide.s32 	%rd201, %r1138, 8;
	add.s64 	%rd202, %rd4, %rd201;
	add.s64 	%rd24, %rd202, 4;
	@%p134 bra 	$L__BB0_157;
	ld.local.f32 	%f172, [%rd24];
	bra.uni 	$L__BB0_158;
$L__BB0_157:
	ld.local.f32 	%f172, [%rd24];
	ld.local.f32 	%f173, [%rd23];
	setp.gtu.f32 	%p135, %f172, %f173;
	@%p135 bra 	$L__BB0_154;
$L__BB0_158:
	add.s32 	%r1138, %r1138, 1;
	ld.local.u32 	%r599, [%rd24+-4];
	mov.b32 	%r600, %f172;
	st.local.v2.u32 	[%rd19+16], {%r599, %r600};
$L__BB0_159:
	setp.lt.s32 	%p136, %r1138, %r282;
	mul.wide.s32 	%rd203, %r1137, 8;
	add.s64 	%rd204, %rd5, %rd203;
	add.s64 	%rd25, %rd204, 4;
	@%p136 bra 	$L__BB0_162;
	ld.local.f32 	%f175, [%rd25];
$L__BB0_161:
	add.s32 	%r1137, %r1137, 1;
	ld.local.u32 	%r605, [%rd25+-4];
	mov.b32 	%r606, %f175;
	st.local.v2.u32 	[%rd19+24], {%r605, %r606};
	bra.uni 	$L__BB0_166;
$L__BB0_162:
	setp.lt.s32 	%p137, %r1137, %r282;
	mul.wide.s32 	%rd205, %r1138, 8;
	add.s64 	%rd206, %rd4, %rd205;
	add.s64 	%rd26, %rd206, 4;
	@%p137 bra 	$L__BB0_164;
	ld.local.f32 	%f174, [%rd26];
	bra.uni 	$L__BB0_165;
$L__BB0_164:
	ld.local.f32 	%f174, [%rd26];
	ld.local.f32 	%f175, [%rd25];
	setp.gtu.f32 	%p138, %f174, %f175;
	@%p138 bra 	$L__BB0_161;
$L__BB0_165:
	add.s32 	%r1138, %r1138, 1;
	ld.local.u32 	%r603, [%rd26+-4];
	mov.b32 	%r604, %f174;
	st.local.v2.u32 	[%rd19+24], {%r603, %r604};
$L__BB0_166:
	add.s32 	%r1143, %r1143, 4;
	setp.eq.s32 	%p139, %r1143, %r34;
	mov.u32 	%r1136, %r34;
	@%p139 bra 	$L__BB0_73;
	bra.uni 	$L__BB0_70;
$L__BB0_167:
	ld.shared.v2.u32 	{%r892, %r893}, [%r1171+-24];
	ld.shared.v2.u32 	{%r894, %r895}, [%r1171+-16];
	st.local.v4.u32 	[%rd366+-16], {%r892, %r893, %r894, %r895};
	ld.shared.v2.u32 	{%r896, %r897}, [%r1171+-8];
	ld.shared.v2.u32 	{%r898, %r899}, [%r1171];
	st.local.v4.u32 	[%rd366], {%r896, %r897, %r898, %r899};
	add.s32 	%r1172, %r1172, 4;
	add.s64 	%rd366, %rd366, 32;
	add.s32 	%r1171, %r1171, 32;
	setp.eq.s32 	%p240, %r1172, 0;
	@%p240 bra 	$L__BB0_168;
	bra.uni 	$L__BB0_167;
$L__BB0_168:
	setp.eq.s32 	%p241, %r142, 0;
	@%p241 bra 	$L__BB0_171;
	shl.b32 	%r900, %r25, 3;
	shl.b32 	%r901, %r1168, 3;
	add.s32 	%r902, %r900, %r901;
	mov.u32 	%r903, s_mem;
	add.s32 	%r904, %r902, %r903;
	add.s32 	%r1170, %r904, 2048;
	mul.wide.u32 	%rd288, %r1168, 8;
	add.s64 	%rd365, %rd5, %rd288;
	neg.s32 	%r1169, %r142;
$L__BB0_170:
	.pragma "nounroll";
	ld.shared.v2.u32 	{%r905, %r906}, [%r1170];
	st.local.v2.u32 	[%rd365], {%r905, %r906};
	add.s32 	%r1170, %r1170, 8;
	add.s64 	%rd365, %rd365, 8;
	add.s32 	%r1169, %r1169, 1;
	setp.ne.s32 	%p242, %r1169, 0;
	@%p242 bra 	$L__BB0_170;
$L__BB0_171:
	setp.ge.s32 	%p243, %r1179, %r282;
	@%p243 bra 	$L__BB0_184;
	sub.s32 	%r153, %r282, %r1179;
	and.b32  	%r154, %r153, 15;
	sub.s32 	%r907, %r1179, %r282;
	setp.gt.u32 	%p244, %r907, -16;
	@%p244 bra 	$L__BB0_175;
	mul.wide.u32 	%rd289, %r1179, 8;
	add.s64 	%rd290, %rd289, %rd5;
	add.s64 	%rd367, %rd290, 64;
	and.b32  	%r908, %r153, -16;
	neg.s32 	%r1178, %r908;
$L__BB0_174:
	.pragma "nounroll";
	mov.b32 	%r909, 2139095039;
	mov.b32 	%r910, -1;
	st.local.v2.u32 	[%rd367+-64], {%r910, %r909};
	st.local.u32 	[%rd367+-56], %r910;
	st.local.u32 	[%rd367+-52], %r909;
	st.local.u32 	[%rd367+-48], %r910;
	st.local.u32 	[%rd367+-44], %r909;
	st.local.u32 	[%rd367+-40], %r910;
	st.local.u32 	[%rd367+-36], %r909;
	st.local.u32 	[%rd367+-32], %r910;
	st.local.u32 	[%rd367+-28], %r909;
	st.local.u32 	[%rd367+-24], %r910;
	st.local.u32 	[%rd367+-20], %r909;
	st.local.u32 	[%rd367+-16], %r910;
	st.local.u32 	[%rd367+-12], %r909;
	st.local.u32 	[%rd367+-8], %r910;
	st.local.u32 	[%rd367+-4], %r909;
	st.local.u32 	[%rd367], %r910;
	st.local.u32 	[%rd367+4], %r909;
	st.local.u32 	[%rd367+8], %r910;
	st.local.u32 	[%rd367+12], %r909;
	st.local.u32 	[%rd367+16], %r910;
	st.local.u32 	[%rd367+20], %r909;
	st.local.u32 	[%rd367+24], %r910;
	st.local.u32 	[%rd367+28], %r909;
	st.local.u32 	[%rd367+32], %r910;
	st.local.u32 	[%rd367+36], %r909;
	st.local.u32 	[%rd367+40], %r910;
	st.local.u32 	[%rd367+44], %r909;
	st.local.u32 	[%rd367+48], %r910;
	st.local.u32 	[%rd367+52], %r909;
	st.local.u32 	[%rd367+56], %r910;
	st.local.u32 	[%rd367+60], %r909;
	add.s32 	%r1179, %r1179, 16;
	add.s64 	%rd367, %rd367, 128;
	add.s32 	%r1178, %r1178, 16;
	setp.eq.s32 	%p245, %r1178, 0;
	@%p245 bra 	$L__BB0_175;
	bra.uni 	$L__BB0_174;
$L__BB0_175:
	setp.eq.s32 	%p246, %r154, 0;
	@%p246 bra 	$L__BB0_184;
	and.b32  	%r161, %r153, 7;
	setp.lt.u32 	%p247, %r154, 8;
	@%p247 bra 	$L__BB0_178;
	mul.wide.s32 	%rd291, %r1179, 8;
	add.s64 	%rd292, %rd5, %rd291;
	mov.b32 	%r911, 2139095039;
	mov.b32 	%r912, -1;
	st.local.v2.u32 	[%rd292], {%r912, %r911};
	st.local.u32 	[%rd292+8], %r912;
	st.local.u32 	[%rd292+12], %r911;
	st.local.u32 	[%rd292+16], %r912;
	st.local.u32 	[%rd292+20], %r911;
	st.local.u32 	[%rd292+24], %r912;
	st.local.u32 	[%rd292+28], %r911;
	st.local.u32 	[%rd292+32], %r912;
	st.local.u32 	[%rd292+36], %r911;
	st.local.u32 	[%rd292+40], %r912;
	st.local.u32 	[%rd292+44], %r911;
	st.local.u32 	[%rd292+48], %r912;
	st.local.u32 	[%rd292+52], %r911;
	st.local.u32 	[%rd292+56], %r912;
	st.local.u32 	[%rd292+60], %r911;
	add.s32 	%r1179, %r1179, 8;
$L__BB0_178:
	setp.eq.s32 	%p248, %r161, 0;
	@%p248 bra 	$L__BB0_184;
	and.b32  	%r164, %r153, 3;
	setp.lt.u32 	%p249, %r161, 4;
	@%p249 bra 	$L__BB0_181;
	mul.wide.s32 	%rd293, %r1179, 8;
	add.s64 	%rd294, %rd5, %rd293;
	mov.b32 	%r913, 2139095039;
	mov.b32 	%r914, -1;
	st.local.v2.u32 	[%rd294], {%r914, %r913};
	st.local.u32 	[%rd294+8], %r914;
	st.local.u32 	[%rd294+12], %r913;
	st.local.u32 	[%rd294+16], %r914;
	st.local.u32 	[%rd294+20], %r913;
	st.local.u32 	[%rd294+24], %r914;
	st.local.u32 	[%rd294+28], %r913;
	add.s32 	%r1179, %r1179, 4;
$L__BB0_181:
	setp.eq.s32 	%p250, %r164, 0;
	@%p250 bra 	$L__BB0_184;
	neg.s32 	%r1176, %r164;
$L__BB0_183:
	.pragma "nounroll";
	mul.wide.s32 	%rd295, %r1179, 8;
	add.s64 	%rd296, %rd5, %rd295;
	mov.b32 	%r915, 2139095039;
	mov.b32 	%r916, -1;
	st.local.v2.u32 	[%rd296], {%r916, %r915};
	add.s32 	%r1179, %r1179, 1;
	add.s32 	%r1176, %r1176, 1;
	setp.ne.s32 	%p251, %r1176, 0;
	@%p251 bra 	$L__BB0_183;
$L__BB0_184:
	setp.lt.s32 	%p252, %r282, 2;
	@%p252 bra 	$L__BB0_195;
	mov.b32 	%r1180, 1;
$L__BB0_186:
	mul.wide.u32 	%rd297, %r1180, 8;
	add.s64 	%rd298, %rd4, %rd297;
	ld.local.v2.u32 	{%r177, %r1109}, [%rd298];
	mov.b32 	%f51, %r1109;
	mov.u32 	%r1181, %r1180;
$L__BB0_187:
	add.s32 	%r180, %r1181, -1;
	mul.wide.u32 	%rd299, %r180, 8;
	add.s64 	%rd300, %rd4, %rd299;
	add.s64 	%rd40, %rd300, 4;
	ld.local.f32 	%f52, [%rd300+4];
	setp.leu.f32 	%p253, %f52, %f51;
	mov.u32 	%r1182, %r1181;
	@%p253 bra 	$L__BB0_189;
	mul.wide.u32 	%rd301, %r1181, 8;
	add.s64 	%rd302, %rd4, %rd301;
	ld.local.u32 	%r919, [%rd40+-4];
	mov.b32 	%r920, %f52;
	st.local.v2.u32 	[%rd302], {%r919, %r920};
	setp.gt.s32 	%p254, %r1181, 1;
	mov.b32 	%r1182, 0;
	mov.u32 	%r1181, %r180;
	@%p254 bra 	$L__BB0_187;
$L__BB0_189:
	mul.wide.s32 	%rd303, %r1182, 8;
	add.s64 	%rd304, %rd4, %rd303;
	st.local.v2.u32 	[%rd304], {%r177, %r1109};
	add.s32 	%r1180, %r1180, 1;
	setp.ne.s32 	%p255, %r1180, %r282;
	@%p255 bra 	$L__BB0_186;
	mov.b32 	%r1183, 1;
$L__BB0_191:
	mul.wide.u32 	%rd305, %r1183, 8;
	add.s64 	%rd306, %rd5, %rd305;
	ld.local.v2.u32 	{%r188, %r1110}, [%rd306];
	mov.b32 	%f53, %r1110;
	mov.u32 	%r1184, %r1183;
$L__BB0_192:
	add.s32 	%r191, %r1184, -1;
	mul.wide.u32 	%rd307, %r191, 8;
	add.s64 	%rd308, %rd5, %rd307;
	add.s64 	%rd42, %rd308, 4;
	ld.local.f32 	%f54, [%rd308+4];
	setp.leu.f32 	%p256, %f54, %f53;
	mov.u32 	%r1185, %r1184;
	@%p256 bra 	$L__BB0_194;
	mul.wide.u32 	%rd309, %r1184, 8;
	add.s64 	%rd310, %rd5, %rd309;
	ld.local.u32 	%r924, [%rd42+-4];
	mov.b32 	%r925, %f54;
	st.local.v2.u32 	[%rd310], {%r924, %r925};
	setp.gt.s32 	%p257, %r1184, 1;
	mov.b32 	%r1185, 0;
	mov.u32 	%r1184, %r191;
	@%p257 bra 	$L__BB0_192;
$L__BB0_194:
	mul.wide.s32 	%rd311, %r1185, 8;
	add.s64 	%rd312, %rd5, %rd311;
	st.local.v2.u32 	[%rd312], {%r188, %r1110};
	add.s32 	%r1183, %r1183, 1;
	setp.eq.s32 	%p258, %r1183, %r282;
	@%p258 bra 	$L__BB0_195;
	bra.uni 	$L__BB0_191;
$L__BB0_195:
	setp.lt.s32 	%p259, %r282, 1;
	@%p259 bra 	$L__BB0_223;
	add.s32 	%r183, %r282, -1;
	and.b32  	%r184, %r282, 3;
	setp.lt.u32 	%p260, %r183, 3;
	mov.b32 	%r1186, 0;
	mov.u32 	%r1187, %r1186;
	mov.u32 	%r1188, %r1186;
	@%p260 bra 	$L__BB0_201;
	and.b32  	%r1186, %r282, 2147483644;
	neg.s32 	%r1194, %r1186;
	add.s64 	%rd369, %rd6, 16;
	mov.b32 	%r1187, 0;
	mov.u32 	%r1188, %r1187;
$L__BB0_198:
	setp.lt.s32 	%p261, %r1188, %r282;
	mul.wide.s32 	%rd313, %r1187, 8;
	add.s64 	%rd314, %rd5, %rd313;
	add.s64 	%rd50, %rd314, 4;
	@%p261 bra 	$L__BB0_250;
	ld.local.f32 	%f179, [%rd50];
$L__BB0_200:
	add.s32 	%r1187, %r1187, 1;
	ld.local.u32 	%r931, [%rd50+-4];
	mov.b32 	%r932, %f179;
	st.local.v2.u32 	[%rd369+-16], {%r931, %r932};
	bra.uni 	$L__BB0_254;
$L__BB0_201:
	setp.eq.s32 	%p274, %r184, 0;
	@%p274 bra 	$L__BB0_211;
	mul.wide.u32 	%rd329, %r1186, 8;
	add.s64 	%rd368, %rd6, %rd329;
	neg.s32 	%r1189, %r184;
$L__BB0_203:
	.pragma "nounroll";
	setp.lt.s32 	%p275, %r1188, %r282;
	mul.wide.s32 	%rd330, %r1187, 8;
	add.s64 	%rd331, %rd5, %rd330;
	add.s64 	%rd45, %rd331, 4;
	@%p275 bra 	$L__BB0_206;
	ld.local.f32 	%f177, [%rd45];
$L__BB0_205:
	add.s32 	%r1187, %r1187, 1;
	ld.local.u32 	%r947, [%rd45+-4];
	mov.b32 	%r948, %f177;
	st.local.v2.u32 	[%rd368], {%r947, %r948};
	bra.uni 	$L__BB0_210;
$L__BB0_206:
	setp.lt.s32 	%p276, %r1187, %r282;
	mul.wide.s32 	%rd332, %r1188, 8;
	add.s64 	%rd333, %rd4, %rd332;
	add.s64 	%rd46, %rd333, 4;
	@%p276 bra 	$L__BB0_208;
	ld.local.f32 	%f176, [%rd46];
	bra.uni 	$L__BB0_209;
$L__BB0_208:
	ld.local.f32 	%f176, [%rd46];
	ld.local.f32 	%f177, [%rd45];
	setp.gtu.f32 	%p277, %f176, %f177;
	@%p277 bra 	$L__BB0_205;
$L__BB0_209:
	add.s32 	%r1188, %r1188, 1;
	ld.local.u32 	%r945, [%rd46+-4];
	mov.b32 	%r946, %f176;
	st.local.v2.u32 	[%rd368], {%r945, %r946};
$L__BB0_210:
	add.s64 	%rd368, %rd368, 8;
	add.s32 	%r1189, %r1189, 1;
	setp.ne.s32 	%p278, %r1189, 0;
	@%p278 bra 	$L__BB0_203;
$L__BB0_211:
	and.b32  	%r206, %r282, 15;
	setp.lt.u32 	%p279, %r183, 15;
	mov.b32 	%r1207, 0;
	@%p279 bra 	$L__BB0_214;
	and.b32  	%r1207, %r282, 2147483632;
	neg.s32 	%r1206, %r1207;
	add.s32 	%r950, %r24, %r125;
	mul.lo.s32 	%r951, %r282, %r950;
	shl.b32 	%r952, %r951, 3;
	shl.b32 	%r953, %r282, 3;
	or.b32  	%r954, %r953, 4;
	mad.lo.s32 	%r955, %r21, %r954, %r952;
	mov.u32 	%r956, s_mem;
	add.s32 	%r957, %r955, %r956;
	add.s32 	%r1205, %r957, 2172;
	add.s64 	%rd370, %rd6, 64;
$L__BB0_213:
	.pragma "nounroll";
	ld.local.v4.u32 	{%r958, %r959, %r960, %r961}, [%rd370+-64];
	st.shared.u32 	[%r1205+-124], %r958;
	st.shared.u32 	[%r1205+-120], %r959;
	st.shared.u32 	[%r1205+-116], %r960;
	st.shared.u32 	[%r1205+-112], %r961;
	ld.local.v4.u32 	{%r962, %r963, %r964, %r965}, [%rd370+-48];
	st.shared.u32 	[%r1205+-108], %r962;
	st.shared.u32 	[%r1205+-104], %r963;
	st.shared.u32 	[%r1205+-100], %r964;
	st.shared.u32 	[%r1205+-96], %r965;
	ld.local.v4.u32 	{%r966, %r967, %r968, %r969}, [%rd370+-32];
	st.shared.u32 	[%r1205+-92], %r966;
	st.shared.u32 	[%r1205+-88], %r967;
	st.shared.u32 	[%r1205+-84], %r968;
	st.shared.u32 	[%r1205+-80], %r969;
	ld.local.v4.u32 	{%r970, %r971, %r972, %r973}, [%rd370+-16];
	st.shared.u32 	[%r1205+-76], %r970;
	st.shared.u32 	[%r1205+-72], %r971;
	st.shared.u32 	[%r1205+-68], %r972;
	st.shared.u32 	[%r1205+-64], %r973;
	ld.local.v4.u32 	{%r974, %r975, %r976, %r977}, [%rd370];
	st.shared.u32 	[%r1205+-60], %r974;
	st.shared.u32 	[%r1205+-56], %r975;
	st.shared.u32 	[%r1205+-52], %r976;
	st.shared.u32 	[%r1205+-48], %r977;
	ld.local.v4.u32 	{%r978, %r979, %r980, %r981}, [%rd370+16];
	st.shared.u32 	[%r1205+-44], %r978;
	st.shared.u32 	[%r1205+-40], %r979;
	st.shared.u32 	[%r1205+-36], %r980;
	st.shared.u32 	[%r1205+-32], %r981;
	ld.local.v4.u32 	{%r982, %r983, %r984, %r985}, [%rd370+32];
	st.shared.u32 	[%r1205+-28], %r982;
	st.shared.u32 	[%r1205+-24], %r983;
	st.shared.u32 	[%r1205+-20], %r984;
	st.shared.u32 	[%r1205+-16], %r985;
	ld.local.v4.u32 	{%r986, %r987, %r988, %r989}, [%rd370+48];
	st.shared.u32 	[%r1205+-12], %r986;
	st.shared.u32 	[%r1205+-8], %r987;
	st.shared.u32 	[%r1205+-4], %r988;
	st.shared.u32 	[%r1205], %r989;
	add.s32 	%r1206, %r1206, 16;
	add.s32 	%r1205, %r1205, 128;
	add.s64 	%rd370, %rd370, 128;
	setp.ne.s32 	%p280, %r1206, 0;
	@%p280 bra 	$L__BB0_213;
$L__BB0_214:
	setp.eq.s32 	%p281, %r206, 0;
	@%p281 bra 	$L__BB0_223;
	and.b32  	%r235, %r282, 7;
	setp.lt.u32 	%p282, %r206, 8;
	@%p282 bra 	$L__BB0_217;
	shl.b32 	%r990, %r1207, 3;
	add.s32 	%r991, %r27, %r990;
	mul.wide.u32 	%rd334, %r1207, 8;
	add.s64 	%rd335, %rd6, %rd334;
	ld.local.v2.u32 	{%r992, %r993}, [%rd335];
	st.shared.u32 	[%r991], %r992;
	st.shared.u32 	[%r991+4], %r993;
	ld.local.v2.u32 	{%r994, %r995}, [%rd335+8];
	st.shared.u32 	[%r991+8], %r994;
	st.shared.u32 	[%r991+12], %r995;
	ld.local.v2.u32 	{%r996, %r997}, [%rd335+16];
	st.shared.u32 	[%r991+16], %r996;
	st.shared.u32 	[%r991+20], %r997;
	ld.local.v2.u32 	{%r998, %r999}, [%rd335+24];
	st.shared.u32 	[%r991+24], %r998;
	st.shared.u32 	[%r991+28], %r999;
	ld.local.v2.u32 	{%r1000, %r1001}, [%rd335+32];
	st.shared.u32 	[%r991+32], %r1000;
	st.shared.u32 	[%r991+36], %r1001;
	ld.local.v2.u32 	{%r1002, %r1003}, [%rd335+40];
	st.shared.u32 	[%r991+40], %r1002;
	st.shared.u32 	[%r991+44], %r1003;
	ld.local.v2.u32 	{%r1004, %r1005}, [%rd335+48];
	st.shared.u32 	[%r991+48], %r1004;
	st.shared.u32 	[%r991+52], %r1005;
	ld.local.v2.u32 	{%r1006, %r1007}, [%rd335+56];
	st.shared.u32 	[%r991+56], %r1006;
	st.shared.u32 	[%r991+60], %r1007;
	add.s32 	%r1207, %r1207, 8;
$L__BB0_217:
	setp.eq.s32 	%p283, %r235, 0;
	@%p283 bra 	$L__BB0_223;
	setp.lt.u32 	%p284, %r235, 4;
	@%p284 bra 	$L__BB0_220;
	shl.b32 	%r1008, %r1207, 3;
	add.s32 	%r1009, %r27, %r1008;
	mul.wide.u32 	%rd336, %r1207, 8;
	add.s64 	%rd337, %rd6, %rd336;
	ld.local.v2.u32 	{%r1010, %r1011}, [%rd337];
	st.shared.u32 	[%r1009], %r1010;
	st.shared.u32 	[%r1009+4], %r1011;
	ld.local.v2.u32 	{%r1012, %r1013}, [%rd337+8];
	st.shared.u32 	[%r1009+8], %r1012;
	st.shared.u32 	[%r1009+12], %r1013;
	ld.local.v2.u32 	{%r1014, %r1015}, [%rd337+16];
	st.shared.u32 	[%r1009+16], %r1014;
	st.shared.u32 	[%r1009+20], %r1015;
	ld.local.v2.u32 	{%r1016, %r1017}, [%rd337+24];
	st.shared.u32 	[%r1009+24], %r1016;
	st.shared.u32 	[%r1009+28], %r1017;
	add.s32 	%r1207, %r1207, 4;
$L__BB0_220:
	setp.eq.s32 	%p285, %r184, 0;
	@%p285 bra 	$L__BB0_223;
	mul.wide.u32 	%rd338, %r1207, 8;
	add.s64 	%rd371, %rd6, %rd338;
	add.s32 	%r1018, %r24, %r125;
	mul.lo.s32 	%r1019, %r282, %r1018;
	shl.b32 	%r1020, %r1019, 3;
	shl.b32 	%r1021, %r282, 3;
	or.b32  	%r1022, %r1021, 4;
	mad.lo.s32 	%r1023, %r21, %r1022, %r1020;
	shl.b32 	%r1024, %r1207, 3;
	add.s32 	%r1025, %r1023, %r1024;
	mov.u32 	%r1026, s_mem;
	add.s32 	%r1027, %r1025, %r1026;
	add.s32 	%r1211, %r1027, 2052;
	neg.s32 	%r1210, %r184;
$L__BB0_222:
	.pragma "nounroll";
	ld.local.v2.u32 	{%r1028, %r1029}, [%rd371];
	st.shared.u32 	[%r1211+-4], %r1028;
	st.shared.u32 	[%r1211], %r1029;
	add.s64 	%rd371, %rd371, 8;
	add.s32 	%r1211, %r1211, 8;
	add.s32 	%r1210, %r1210, 1;
	setp.ne.s32 	%p286, %r1210, 0;
	@%p286 bra 	$L__BB0_222;
$L__BB0_223:
	mov.b32 	%r1030, 0;
	st.shared.u32 	[%r26], %r1030;
$L__BB0_224:
	setp.lt.s32 	%p287, %r5, 1;
	bar.warp.sync 	-1;
	@%p287 bra 	$L__BB0_249;
	and.b32  	%r246, %r5, 7;
	setp.lt.u32 	%p288, %r5, 8;
	mov.b32 	%r1215, 0;
	@%p288 bra 	$L__BB0_228;
	and.b32  	%r1215, %r5, 2147483640;
	neg.s32 	%r1213, %r1215;
	add.s32 	%r1032, %r24, %r125;
	mul.lo.s32 	%r1033, %r282, %r1032;
	shl.b32 	%r1034, %r1033, 3;
	shl.b32 	%r1035, %r282, 3;
	or.b32  	%r1036, %r1035, 4;
	mad.lo.s32 	%r1037, %r21, %r1036, %r1034;
	shl.b32 	%r1038, %r4, 3;
	add.s32 	%r1039, %r1037, %r1038;
	mov.u32 	%r1040, s_mem;
	add.s32 	%r1041, %r1039, %r1040;
	add.s32 	%r1212, %r1041, 3844;
	add.s64 	%rd373, %rd2, 16;
	add.s64 	%rd372, %rd3, 16;
$L__BB0_227:
	.pragma "nounroll";
	ld.shared.u32 	%r1042, [%r1212+-1796];
	ld.shared.f32 	%f118, [%r1212+-1792];
	ld.shared.u32 	%r1043, [%r1212+-1540];
	ld.shared.f32 	%f119, [%r1212+-1536];
	ld.shared.u32 	%r1044, [%r1212+-1284];
	ld.shared.f32 	%f120, [%r1212+-1280];
	ld.shared.u32 	%r1045, [%r1212+-1028];
	st.local.v4.u32 	[%rd372+-16], {%r1042, %r1043, %r1044, %r1045};
	ld.shared.f32 	%f121, [%r1212+-1024];
	st.local.v4.f32 	[%rd373+-16], {%f118, %f119, %f120, %f121};
	ld.shared.u32 	%r1046, [%r1212+-772];
	ld.shared.f32 	%f122, [%r1212+-768];
	ld.shared.u32 	%r1047, [%r1212+-516];
	ld.shared.f32 	%f123, [%r1212+-512];
	ld.shared.u32 	%r1048, [%r1212+-260];
	ld.shared.f32 	%f124, [%r1212+-256];
	ld.shared.u32 	%r1049, [%r1212+-4];
	st.local.v4.u32 	[%rd372], {%r1046, %r1047, %r1048, %r1049};
	ld.shared.f32 	%f125, [%r1212];
	st.local.v4.f32 	[%rd373], {%f122, %f123, %f124, %f125};
	add.s32 	%r1213, %r1213, 8;
	add.s32 	%r1212, %r1212, 2048;
	add.s64 	%rd373, %rd373, 32;
	add.s64 	%rd372, %rd372, 32;
	setp.ne.s32 	%p289, %r1213, 0;
	@%p289 bra 	$L__BB0_227;
$L__BB0_228:
	setp.eq.s32 	%p290, %r246, 0;
	@%p290 bra 	$L__BB0_236;
	setp.lt.u32 	%p291, %r246, 4;
	@%p291 bra 	$L__BB0_231;
	shl.b32 	%r1050, %r4, 3;
	shl.b32 	%r1051, %r1215, 8;
	or.b32  	%r1052, %r1051, %r1050;
	add.s32 	%r1053, %r27, %r1052;
	ld.shared.u32 	%r1054, [%r1053];
	mul.wide.u32 	%rd339, %r1215, 4;
	add.s64 	%rd340, %rd3, %rd339;
	st.local.u32 	[%rd340], %r1054;
	ld.shared.f32 	%f126, [%r1053+4];
	add.s64 	%rd341, %rd2, %rd339;
	st.local.f32 	[%rd341], %f126;
	ld.shared.u32 	%r1055, [%r1053+256];
	st.local.u32 	[%rd340+4], %r1055;
	ld.shared.f32 	%f127, [%r1053+260];
	st.local.f32 	[%rd341+4], %f127;
	ld.shared.u32 	%r1056, [%r1053+512];
	st.local.u32 	[%rd340+8], %r1056;
	ld.shared.f32 	%f128, [%r1053+516];
	st.local.f32 	[%rd341+8], %f128;
	ld.shared.u32 	%r1057, [%r1053+768];
	st.local.u32 	[%rd340+12], %r1057;
	ld.shared.f32 	%f129, [%r1053+772];
	st.local.f32 	[%rd341+12], %f129;
	add.s32 	%r1215, %r1215, 4;
$L__BB0_231:
	and.b32  	%r1058, %r5, 3;
	setp.eq.s32 	%p292, %r1058, 0;
	@%p292 bra 	$L__BB0_236;
	setp.eq.s32 	%p293, %r1058, 1;
	@%p293 bra 	$L__BB0_234;
	shl.b32 	%r1059, %r4, 3;
	shl.b32 	%r1060, %r1215, 8;
	or.b32  	%r1061, %r1060, %r1059;
	add.s32 	%r1062, %r27, %r1061;
	ld.shared.u32 	%r1063, [%r1062];
	mul.wide.u32 	%rd342, %r1215, 4;
	add.s64 	%rd343, %rd3, %rd342;
	st.local.u32 	[%rd343], %r1063;
	ld.shared.f32 	%f130, [%r1062+4];
	add.s64 	%rd344, %rd2, %rd342;
	st.local.f32 	[%rd344], %f130;
	ld.shared.u32 	%r1064, [%r1062+256];
	st.local.u32 	[%rd343+4], %r1064;
	ld.shared.f32 	%f131, [%r1062+260];
	st.local.f32 	[%rd344+4], %f131;
	add.s32 	%r1215, %r1215, 2;
$L__BB0_234:
	and.b32  	%r1065, %r282, 32;
	setp.eq.s32 	%p294, %r1065, 0;
	@%p294 bra 	$L__BB0_236;
	shl.b32 	%r1066, %r4, 3;
	shl.b32 	%r1067, %r1215, 8;
	or.b32  	%r1068, %r1067, %r1066;
	add.s32 	%r1069, %r27, %r1068;
	ld.shared.u32 	%r1070, [%r1069];
	mul.wide.u32 	%rd345, %r1215, 4;
	add.s64 	%rd346, %rd3, %rd345;
	st.local.u32 	[%rd346], %r1070;
	ld.shared.f32 	%f132, [%r1069+4];
	add.s64 	%rd347, %rd2, %rd345;
	st.local.f32 	[%rd347], %f132;
$L__BB0_236:
	setp.lt.s32 	%p295, %r5, 1;
	@%p295 bra 	$L__BB0_249;
	mul.lo.s32 	%r259, %r282, %r3;
	add.s32 	%r260, %r259, %r4;
	and.b32  	%r261, %r5, 15;
	setp.lt.u32 	%p296, %r5, 16;
	mov.b32 	%r1220, 0;
	@%p296 bra 	$L__BB0_240;
	and.b32  	%r1220, %r5, 2147483632;
	neg.s32 	%r1218, %r1220;
	add.s64 	%rd70, %rd1, 2048;
	add.s64 	%rd375, %rd3, 32;
	add.s64 	%rd374, %rd2, 32;
	mov.u32 	%r1217, %r260;
$L__BB0_239:
	.pragma "nounroll";
	mul.wide.s32 	%rd348, %r1217, 8;
	add.s64 	%rd349, %rd70, %rd348;
	ld.local.v4.u32 	{%r1072, %r1073, %r1074, %r1075}, [%rd375+-32];
	st.global.u32 	[%rd349+-2048], %r1072;
	ld.local.v4.f32 	{%f133, %f134, %f135, %f136}, [%rd374+-32];
	st.global.f32 	[%rd349+-2044], %f133;
	st.global.u32 	[%rd349+-1792], %r1073;
	st.global.f32 	[%rd349+-1788], %f134;
	st.global.u32 	[%rd349+-1536], %r1074;
	st.global.f32 	[%rd349+-1532], %f135;
	st.global.u32 	[%rd349+-1280], %r1075;
	st.global.f32 	[%rd349+-1276], %f136;
	ld.local.v4.u32 	{%r1076, %r1077, %r1078, %r1079}, [%rd375+-16];
	st.global.u32 	[%rd349+-1024], %r1076;
	ld.local.v4.f32 	{%f137, %f138, %f139, %f140}, [%rd374+-16];
	st.global.f32 	[%rd349+-1020], %f137;
	st.global.u32 	[%rd349+-768], %r1077;
	st.global.f32 	[%rd349+-764], %f138;
	st.global.u32 	[%rd349+-512], %r1078;
	st.global.f32 	[%rd349+-508], %f139;
	st.global.u32 	[%rd349+-256], %r1079;
	st.global.f32 	[%rd349+-252], %f140;
	ld.local.v4.u32 	{%r1080, %r1081, %r1082, %r1083}, [%rd375];
	st.global.u32 	[%rd349], %r1080;
	ld.local.v4.f32 	{%f141, %f142, %f143, %f144}, [%rd374];
	st.global.f32 	[%rd349+4], %f141;
	st.global.u32 	[%rd349+256], %r1081;
	st.global.f32 	[%rd349+260], %f142;
	st.global.u32 	[%rd349+512], %r1082;
	st.global.f32 	[%rd349+516], %f143;
	st.global.u32 	[%rd349+768], %r1083;
	st.global.f32 	[%rd349+772], %f144;
	ld.local.v4.u32 	{%r1084, %r1085, %r1086, %r1087}, [%rd375+16];
	st.global.u32 	[%rd349+1024], %r1084;
	ld.local.v4.f32 	{%f145, %f146, %f147, %f148}, [%rd374+16];
	st.global.f32 	[%rd349+1028], %f145;
	st.global.u32 	[%rd349+1280], %r1085;
	st.global.f32 	[%rd349+1284], %f146;
	st.global.u32 	[%rd349+1536], %r1086;
	st.global.f32 	[%rd349+1540], %f147;
	st.global.u32 	[%rd349+1792], %r1087;
	st.global.f32 	[%rd349+1796], %f148;
	add.s32 	%r1218, %r1218, 16;
	add.s32 	%r1217, %r1217, 512;
	add.s64 	%rd375, %rd375, 64;
	add.s64 	%rd374, %rd374, 64;
	setp.ne.s32 	%p297, %r1218, 0;
	@%p297 bra 	$L__BB0_239;
$L__BB0_240:
	setp.eq.s32 	%p298, %r261, 0;
	@%p298 bra 	$L__BB0_249;
	and.b32  	%r269, %r5, 7;
	setp.lt.u32 	%p299, %r261, 8;
	@%p299 bra 	$L__BB0_243;
	shl.b32 	%r1088, %r1220, 5;
	add.s32 	%r1089, %r260, %r1088;
	mul.wide.u32 	%rd350, %r1220, 4;
	add.s64 	%rd351, %rd3, %rd350;
	ld.local.u32 	%r1090, [%rd351];
	mul.wide.s32 	%rd352, %r1089, 8;
	add.s64 	%rd353, %rd1, %rd352;
	st.global.u32 	[%rd353], %r1090;
	add.s64 	%rd354, %rd2, %rd350;
	ld.local.f32 	%f149, [%rd354];
	st.global.f32 	[%rd353+4], %f149;
	ld.local.u32 	%r1091, [%rd351+4];
	st.global.u32 	[%rd353+256], %r1091;
	ld.local.f32 	%f150, [%rd354+4];
	st.global.f32 	[%rd353+260], %f150;
	ld.local.u32 	%r1092, [%rd351+8];
	st.global.u32 	[%rd353+512], %r1092;
	ld.local.f32 	%f151, [%rd354+8];
	st.global.f32 	[%rd353+516], %f151;
	ld.local.u32 	%r1093, [%rd351+12];
	st.global.u32 	[%rd353+768], %r1093;
	ld.local.f32 	%f152, [%rd354+12];
	st.global.f32 	[%rd353+772], %f152;
	ld.local.u32 	%r1094, [%rd351+16];
	st.global.u32 	[%rd353+1024], %r1094;
	ld.local.f32 	%f153, [%rd354+16];
	st.global.f32 	[%rd353+1028], %f153;
	ld.local.u32 	%r1095, [%rd351+20];
	st.global.u32 	[%rd353+1280], %r1095;
	ld.local.f32 	%f154, [%rd354+20];
	st.global.f32 	[%rd353+1284], %f154;
	ld.local.u32 	%r1096, [%rd351+24];
	st.global.u32 	[%rd353+1536], %r1096;
	ld.local.f32 	%f155, [%rd354+24];
	st.global.f32 	[%rd353+1540], %f155;
	ld.local.u32 	%r1097, [%rd351+28];
	st.global.u32 	[%rd353+1792], %r1097;
	ld.local.f32 	%f156, [%rd354+28];
	st.global.f32 	[%rd353+1796], %f156;
	add.s32 	%r1220, %r1220, 8;
$L__BB0_243:
	setp.eq.s32 	%p300, %r269, 0;
	@%p300 bra 	$L__BB0_249;
	and.b32  	%r272, %r5, 3;
	setp.lt.u32 	%p301, %r269, 4;
	@%p301 bra 	$L__BB0_246;
	shl.b32 	%r1098, %r1220, 5;
	add.s32 	%r1099, %r260, %r1098;
	mul.wide.u32 	%rd355, %r1220, 4;
	add.s64 	%rd356, %rd3, %rd355;
	ld.local.u32 	%r1100, [%rd356];
	mul.wide.s32 	%rd357, %r1099, 8;
	add.s64 	%rd358, %rd1, %rd357;
	st.global.u32 	[%rd358], %r1100;
	add.s64 	%rd359, %rd2, %rd355;
	ld.local.f32 	%f157, [%rd359];
	st.global.f32 	[%rd358+4], %f157;
	ld.local.u32 	%r1101, [%rd356+4];
	st.global.u32 	[%rd358+256], %r1101;
	ld.local.f32 	%f158, [%rd359+4];
	st.global.f32 	[%rd358+260], %f158;
	ld.local.u32 	%r1102, [%rd356+8];
	st.global.u32 	[%rd358+512], %r1102;
	ld.local.f32 	%f159, [%rd359+8];
	st.global.f32 	[%rd358+516], %f159;
	ld.local.u32 	%r1103, [%rd356+12];
	st.global.u32 	[%rd358+768], %r1103;
	ld.local.f32 	%f160, [%rd359+12];
	st.global.f32 	[%rd358+772], %f160;
	add.s32 	%r1220, %r1220, 4;
$L__BB0_246:
	setp.eq.s32 	%p302, %r272, 0;
	@%p302 bra 	$L__BB0_249;
	mul.wide.u32 	%rd360, %r1220, 4;
	add.s64 	%rd377, %rd2, %rd360;
	add.s64 	%rd376, %rd3, %rd360;
	add.s64 	%rd79, %rd1, 4;
	shl.b32 	%r1104, %r1220, 5;
	add.s32 	%r1105, %r259, %r1104;
	add.s32 	%r1223, %r1105, %r4;
	neg.s32 	%r1222, %r272;
$L__BB0_248:
	.pragma "nounroll";
	mul.wide.s32 	%rd361, %r1223, 8;
	add.s64 	%rd362, %rd79, %rd361;
	ld.local.u32 	%r1106, [%rd376];
	st.global.u32 	[%rd362+-4], %r1106;
	ld.local.f32 	%f161, [%rd377];
	st.global.f32 	[%rd362], %f161;
	add.s64 	%rd377, %rd377, 4;
	add.s64 	%rd376, %rd376, 4;
	add.s32 	%r1223, %r1223, 32;
	add.s32 	%r1222, %r1222, 1;
	setp.ne.s32 	%p303, %r1222, 0;
	@%p303 bra 	$L__BB0_248;
$L__BB0_249:
	ret;
$L__BB0_250:
	setp.lt.s32 	%p262, %r1187, %r282;
	mul.wide.s32 	%rd315, %r1188, 8;
	add.s64 	%rd316, %rd4, %rd315;
	add.s64 	%rd51, %rd316, 4;
	@%p262 bra 	$L__BB0_252;
	ld.local.f32 	%f178, [%rd51];
	bra.uni 	$L__BB0_253;
$L__BB0_252:
	ld.local.f32 	%f178, [%rd51];
	ld.local.f32 	%f179, [%rd50];
	setp.gtu.f32 	%p263, %f178, %f179;
	@%p263 bra 	$L__BB0_200;
$L__BB0_253:
	add.s32 	%r1188, %r1188, 1;
	ld.local.u32 	%r929, [%rd51+-4];
	mov.b32 	%r930, %f178;
	st.local.v2.u32 	[%rd369+-16], {%r929, %r930};
$L__BB0_254:
	setp.lt.s32 	%p264, %r1188, %r282;
	mul.wide.s32 	%rd317, %r1187, 8;
	add.s64 	%rd318, %rd5, %rd317;
	add.s64 	%rd52, %rd318, 4;
	@%p264 bra 	$L__BB0_257;
	ld.local.f32 	%f181, [%rd52];
$L__BB0_256:
	add.s32 	%r1187, %r1187, 1;
	ld.local.u32 	%r935, [%rd52+-4];
	mov.b32 	%r936, %f181;
	st.local.v2.u32 	[%rd369+-8], {%r935, %r936};
	bra.uni 	$L__BB0_261;
$L__BB0_257:
	setp.lt.s32 	%p265, %r1187, %r282;
	mul.wide.s32 	%rd319, %r1188, 8;
	add.s64 	%rd320, %rd4, %rd319;
	add.s64 	%rd53, %rd320, 4;
	@%p265 bra 	$L__BB0_259;
	ld.local.f32 	%f180, [%rd53];
	bra.uni 	$L__BB0_260;
$L__BB0_259:
	ld.local.f32 	%f180, [%rd53];
	ld.local.f32 	%f181, [%rd52];
	setp.gtu.f32 	%p266, %f180, %f181;
	@%p266 bra 	$L__BB0_256;
$L__BB0_260:
	add.s32 	%r1188, %r1188, 1;
	ld.local.u32 	%r933, [%rd53+-4];
	mov.b32 	%r934, %f180;
	st.local.v2.u32 	[%rd369+-8], {%r933, %r934};
$L__BB0_261:
	setp.lt.s32 	%p267, %r1188, %r282;
	mul.wide.s32 	%rd321, %r1187, 8;
	add.s64 	%rd322, %rd5, %rd321;
	add.s64 	%rd54, %rd322, 4;
	@%p267 bra 	$L__BB0_264;
	ld.local.f32 	%f183, [%rd54];
$L__BB0_263:
	add.s32 	%r1187, %r1187, 1;
	ld.local.u32 	%r939, [%rd54+-4];
	mov.b32 	%r940, %f183;
	st.local.v2.u32 	[%rd369], {%r939, %r940};
	bra.uni 	$L__BB0_268;
$L__BB0_264:
	setp.lt.s32 	%p268, %r1187, %r282;
	mul.wide.s32 	%rd323, %r1188, 8;
	add.s64 	%rd324, %rd4, %rd323;
	add.s64 	%rd55, %rd324, 4;
	@%p268 bra 	$L__BB0_266;
	ld.local.f32 	%f182, [%rd55];
	bra.uni 	$L__BB0_267;
$L__BB0_266:
	ld.local.f32 	%f182, [%rd55];
	ld.local.f32 	%f183, [%rd54];
	setp.gtu.f32 	%p269, %f182, %f183;
	@%p269 bra 	$L__BB0_263;
$L__BB0_267:
	add.s32 	%r1188, %r1188, 1;
	ld.local.u32 	%r937, [%rd55+-4];
	mov.b32 	%r938, %f182;
	st.local.v2.u32 	[%rd369], {%r937, %r938};
$L__BB0_268:
	setp.lt.s32 	%p270, %r1188, %r282;
	mul.wide.s32 	%rd325, %r1187, 8;
	add.s64 	%rd326, %rd5, %rd325;
	add.s64 	%rd56, %rd326, 4;
	@%p270 bra 	$L__BB0_271;
	ld.local.f32 	%f185, [%rd56];
$L__BB0_270:
	add.s32 	%r1187, %r1187, 1;
	ld.local.u32 	%r943, [%rd56+-4];
	mov.b32 	%r944, %f185;
	st.local.v2.u32 	[%rd369+8], {%r943, %r944};
	bra.uni 	$L__BB0_275;
$L__BB0_271:
	setp.lt.s32 	%p271, %r1187, %r282;
	mul.wide.s32 	%rd327, %r1188, 8;
	add.s64 	%rd328, %rd4, %rd327;
	add.s64 	%rd57, %rd328, 4;
	@%p271 bra 	$L__BB0_273;
	ld.local.f32 	%f184, [%rd57];
	bra.uni 	$L__BB0_274;
$L__BB0_273:
	ld.local.f32 	%f184, [%rd57];
	ld.local.f32 	%f185, [%rd56];
	setp.gtu.f32 	%p272, %f184, %f185;
	@%p272 bra 	$L__BB0_270;
$L__BB0_274:
	add.s32 	%r1188, %r1188, 1;
	ld.local.u32 	%r941, [%rd57+-4];
	mov.b32 	%r942, %f184;
	st.local.v2.u32 	[%rd369+8], {%r941, %r942};
$L__BB0_275:
	add.s32 	%r1194, %r1194, 4;
	add.s64 	%rd369, %rd369, 32;
	setp.eq.s32 	%p273, %r1194, 0;
	@%p273 bra 	$L__BB0_201;
	bra.uni 	$L__BB0_198;

}


// ===== COMPILED SASS (sm_100) =====

	.target	sm_100

	.elftype	@"ET_EXEC"


//--------------------- .note.nv.tkinfo           --------------------------
	.section	.note.nv.tkinfo,"",@"SHT_NOTE"
	.sectionflags	@"SHF_NOTE_NV_TKINFO"
	.tkinfo
        /*0018*/ 	.word	0x00000002
        /*0030*/ 	.string	""
        /*0030*/ 	.string	"ptxas"
        /*0030*/ 	.string	"Cuda compilation tools, release 13.0, V13.0.88"
        /*0030*/ 	.string	"Build cuda_13.0.r13.0/compiler.36424714_0"
        /*0030*/ 	.string	"-arch sm_100 -m 64 "



//--------------------- .note.nv.cuinfo           --------------------------
	.section	.note.nv.cuinfo,"",@"SHT_NOTE"
	.sectionflags	@"SHF_NOTE_NV_CUINFO"
        /*0018*/ 	.short	0x0002
        /*001a*/ 	.short	0x0064
        /*001c*/ 	.short	0x0082
	.zero		2


//--------------------- .nv.info                  --------------------------
	.section	.nv.info,"",@"SHT_CUDA_INFO"
	.align	4


	//----- nvinfo : EIATTR_REGCOUNT
	.align		4
        /*0000*/ 	.byte	0x04, 0x2f
        /*0002*/ 	.short	(.L_1 - .L_0)
	.align		4
.L_0:
        /*0004*/ 	.word	index@(_Z10knn_kernelPK6float2iS1_iPSt4pairIifEi)
        /*0008*/ 	.word	0x00000027


	//----- nvinfo : EIATTR_FRAME_SIZE
	.align		4
.L_1:
        /*000c*/ 	.byte	0x04, 0x11
        /*000e*/ 	.short	(.L_3 - .L_2)
	.align		4
.L_2:
        /*0010*/ 	.word	index@(_Z10knn_kernelPK6float2iS1_iPSt4pairIifEi)
        /*0014*/ 	.word	0x00006100


	//----- nvinfo : EIATTR_MIN_STACK_SIZE
	.align		4
.L_3:
        /*0018*/ 	.byte	0x04, 0x12
        /*001a*/ 	.short	(.L_5 - .L_4)
	.align		4
.L_4:
        /*001c*/ 	.word	index@(_Z10knn_kernelPK6float2iS1_iPSt4pairIifEi)
        /*0020*/ 	.word	0x00006100
.L_5:


//--------------------- .nv.compat                --------------------------
	.section	.nv.compat,"",@"SHT_CUDA_COMPAT_INFO"
	.align	4
        /*0000*/ 	.byte	0x02, 0x09, 0x00, 0x00, 0x02, 0x02, 0x01, 0x00, 0x02, 0x05, 0x05, 0x00, 0x03, 0x07, 0x01, 0x01
        /*0010*/ 	.byte	0x02, 0x03, 0x00, 0x00, 0x02, 0x06, 0x01, 0x00, 0x04, 0x0b, 0x08, 0x00, 0x09, 0x00, 0x00, 0x00
        /*0020*/ 	.byte	0x00, 0x00, 0x00, 0x00


//--------------------- .nv.info._Z10knn_kernelPK6float2iS1_iPSt4pairIifEi --------------------------
	.section	.nv.info._Z10knn_kernelPK6float2iS1_iPSt4pairIifEi,"",@"SHT_CUDA_INFO"
	.sectionflags	@""
	.align	4


	//----- nvinfo : EIATTR_CUDA_API_VERSION
	.align		4
        /*0000*/ 	.byte	0x04, 0x37
        /*0002*/ 	.short	(.L_7 - .L_6)
.L_6:
        /*0004*/ 	.word	0x00000082


	//----- nvinfo : EIATTR_KPARAM_INFO
	.align		4
.L_7:
        /*0008*/ 	.byte	0x04, 0x17
        /*000a*/ 	.short	(.L_9 - .L_8)
.L_8:
        /*000c*/ 	.word	0x00000000
        /*0010*/ 	.short	0x0005
        /*0012*/ 	.short	0x0028
        /*0014*/ 	.byte	0x00, 0xf0, 0x11, 0x00


	//----- nvinfo : EIATTR_KPARAM_INFO
	.align		4
.L_9:
        /*0018*/ 	.byte	0x04, 0x17
        /*001a*/ 	.short	(.L_11 - .L_10)
.L_10:
        /*001c*/ 	.word	0x00000000
        /*0020*/ 	.short	0x0004
        /*0022*/ 	.short	0x0020
        /*0024*/ 	.byte	0x00, 0xf5, 0x21, 0x00


	//----- nvinfo : EIATTR_KPARAM_INFO
	.align		4
.L_11:
        /*0028*/ 	.byte	0x04, 0x17
        /*002a*/ 	.short	(.L_13 - .L_12)
.L_12:
        /*002c*/ 	.word	0x00000000
        /*0030*/ 	.short	0x0003
        /*0032*/ 	.short	0x0018
        /*0034*/ 	.byte	0x00, 0xf0, 0x11, 0x00


	//----- nvinfo : EIATTR_KPARAM_INFO
	.align		4
.L_13:
        /*0038*/ 	.byte	0x04, 0x17
        /*003a*/ 	.short	(.L_15 - .L_14)
.L_14:
        /*003c*/ 	.word	0x00000000
        /*0040*/ 	.short	0x0002
        /*0042*/ 	.short	0x0010
        /*0044*/ 	.byte	0x00, 0xf5, 0x21, 0x00


	//----- nvinfo : EIATTR_KPARAM_INFO
	.align		4
.L_15:
        /*0048*/ 	.byte	0x04, 0x17
        /*004a*/ 	.short	(.L_17 - .L_16)
.L_16:
        /*004c*/ 	.word	0x00000000
        /*0050*/ 	.short	0x0001
        /*0052*/ 	.short	0x0008
        /*0054*/ 	.byte	0x00, 0xf0, 0x11, 0x00


	//----- nvinfo : EIATTR_KPARAM_INFO
	.align		4
.L_17:
        /*0058*/ 	.byte	0x04, 0x17
        /*005a*/ 	.short	(.L_19 - .L_18)
.L_18:
        /*005c*/ 	.word	0x00000000
        /*0060*/ 	.short	0x0000
        /*0062*/ 	.short	0x0000
        /*0064*/ 	.byte	0x00, 0xf5, 0x21, 0x00


	//----- nvinfo : EIATTR_SPARSE_MMA_MASK
	.align		4
.L_19:
        /*0068*/ 	.byte	0x03, 0x50
        /*006a*/ 	.short	0x0000


	//----- nvinfo : EIATTR_MAXREG_COUNT
	.align		4
        /*006c*/ 	.byte	0x03, 0x1b
        /*006e*/ 	.short	0x00ff


	//----- nvinfo : EIATTR_NUM_BARRIERS
	.align		4
        /*0070*/ 	.byte	0x02, 0x4c
        /*0072*/ 	.byte	0x01
	.zero		1


	//----- nvinfo : EIATTR_MERCURY_ISA_VERSION
	.align		4
        /*0074*/ 	.byte	0x03, 0x5f
        /*0076*/ 	.short	0x0101


	//----- nvinfo : EIATTR_COOP_GROUP_MASK_REGIDS
	.align		4
        /*0078*/ 	.byte	0x04, 0x29
        /*007a*/ 	.short	(.L_21 - .L_20)


	//   ....[0]....
.L_20:
        /*007c*/ 	.word	0xffffffff


	//   ....[1]....
        /*0080*/ 	.word	0xffffffff


	//   ....[2]....
        /*0084*/ 	.word	0xffffffff


	//   ....[3]....
        /*0088*/ 	.word	0xffffffff


	//   ....[4]....
        /*008c*/ 	.word	0xffffffff


	//   ....[5]....
        /*0090*/ 	.word	0xffffffff


	//   ....[6]....
        /*0094*/ 	.word	0xffffffff


	//   ....[7]....
        /*0098*/ 	.word	0xffffffff


	//   ....[8]....
        /*009c*/ 	.word	0xffffffff


	//   ....[9]....
        /*00a0*/ 	.word	0xffffffff


	//   ....[10]....
        /*00a4*/ 	.word	0xffffffff


	//   ....[11]....
        /*00a8*/ 	.word	0xffffffff


	//   ....[12]....
        /*00ac*/ 	.word	0xffffffff


	//   ....[13]....
        /*00b0*/ 	.word	0xffffffff


	//   ....[14]....
        /*00b4*/ 	.word	0xffffffff


	//   ....[15]....
        /*00b8*/ 	.word	0xffffffff


	//   ....[16]....
        /*00bc*/ 	.word	0xffffffff


	//   ....[17]....
        /*00c0*/ 	.word	0xffffffff


	//   ....[18]....
        /*00c4*/ 	.word	0xffffffff


	//   ....[19]....
        /*00c8*/ 	.word	0xffffffff


	//   ....[20]....
        /*00cc*/ 	.word	0xffffffff


	//   ....[21]....
        /*00d0*/ 	.word	0xffffffff


	//   ....[22]....
        /*00d4*/ 	.word	0xffffffff


	//   ....[23]....
        /*00d8*/ 	.word	0xffffffff


	//   ....[24]....
        /*00dc*/ 	.word	0xffffffff


	//   ....[25]....
        /*00e0*/ 	.word	0xffffffff


	//   ....[26]....
        /*00e4*/ 	.word	0xffffffff


	//   ....[27]....
        /*00e8*/ 	.word	0xffffffff


	//   ....[28]....
        /*00ec*/ 	.word	0xffffffff


	//   ....[29]....
        /*00f0*/ 	.word	0xffffffff


	//   ....[30]....
        /*00f4*/ 	.word	0xffffffff


	//   ....[31]....
        /*00f8*/ 	.word	0xffffffff


	//   ....[32]....
        /*00fc*/ 	.word	0xffffffff


	//   ....[33]....
        /*0100*/ 	.word	0xffffffff


	//   ....[34]....
        /*0104*/ 	.word	0xffffffff


	//   ....[35]....
        /*0108*/ 	.word	0xffffffff


	//   ....[36]....
        /*010c*/ 	.word	0xffffffff


	//   ....[37]....
        /*0110*/ 	.word	0xffffffff


	//   ....[38]....
        /*0114*/ 	.word	0xffffffff


	//   ....[39]....
        /*0118*/ 	.word	0xffffffff


	//   ....[40]....
        /*011c*/ 	.word	0xffffffff


	//   ....[41]....
        /*0120*/ 	.word	0xffffffff


	//   ....[42]....
        /*0124*/ 	.word	0xffffffff


	//   ....[43]....
        /*0128*/ 	.word	0xffffffff


	//   ....[44]....
        /*012c*/ 	.word	0xffffffff


	//   ....[45]....
        /*0130*/ 	.word	0xffffffff


	//   ....[46]....
        /*0134*/ 	.word	0xffffffff


	//   ....[47]....
        /*0138*/ 	.word	0xffffffff


	//   ....[48]....
        /*013c*/ 	.word	0xffffffff


	//   ....[49]....
        /*0140*/ 	.word	0xffffffff


	//   ....[50]....
        /*0144*/ 	.word	0xffffffff


	//   ....[51]....
        /*0148*/ 	.word	0xffffffff


	//   ....[52]....
        /*014c*/ 	.word	0xffffffff


	//   ....[53]....
        /*0150*/ 	.word	0xffffffff


	//   ....[54]....
        /*0154*/ 	.word	0xffffffff


	//   ....[55]....
        /*0158*/ 	.word	0xffffffff


	//   ....[56]....
        /*015c*/ 	.word	0xffffffff


	//   ....[57]....
        /*0160*/ 	.word	0xffffffff


	//   ....[58]....
        /*0164*/ 	.word	0xffffffff


	//   ....[59]....
        /*0168*/ 	.word	0xffffffff


	//   ....[60]....
        /*016c*/ 	.word	0xffffffff


	//   ....[61]....
        /*0170*/ 	.word	0xffffffff


	//   ....[62]....
        /*0174*/ 	.word	0xffffffff


	//   ....[63]....
        /*0178*/ 	.word	0xffffffff


	//   ....[64]....
        /*017c*/ 	.word	0xffffffff


	//   ....[65]....
        /*0180*/ 	.word	0xffffffff


	//   ....[66]....
        /*0184*/ 	.word	0xffffffff


	//   ....[67]....
        /*0188*/ 	.word	0xffffffff


	//   ....[68]....
        /*018c*/ 	.word	0xffffffff


	//   ....[69]....
        /*0190*/ 	.word	0xffffffff


	//   ....[70]....
        /*0194*/ 	.word	0xffffffff


	//   ....[71]....
        /*0198*/ 	.word	0xffffffff


	//   ....[72]....
        /*019c*/ 	.word	0xffffffff


	//   ....[73]....
        /*01a0*/ 	.word	0xffffffff


	//   ....[74]....
        /*01a4*/ 	.word	0xffffffff


	//   ....[75]....
        /*01a8*/ 	.word	0xffffffff


	//   ....[76]....
        /*01ac*/ 	.word	0xffffffff


	//   ....[77]....
        /*01b0*/ 	.word	0xffffffff


	//   ....[78]....
        /*01b4*/ 	.word	0xffffffff


	//   ....[79]....
        /*01b8*/ 	.word	0xffffffff


	//   ....[80]....
        /*01bc*/ 	.word	0xffffffff


	//   ....[81]....
        /*01c0*/ 	.word	0xffffffff


	//   ....[82]....
        /*01c4*/ 	.word	0xffffffff


	//   ....[83]....
        /*01c8*/ 	.word	0xffffffff


	//   ....[84]....
        /*01cc*/ 	.word	0xffffffff


	//   ....[85]....
        /*01d0*/ 	.word	0xffffffff


	//   ....[86]....
        /*01d4*/ 	.word	0xffffffff


	//   ....[87]....
        /*01d8*/ 	.word	0xffffffff


	//   ....[88]....
        /*01dc*/ 	.word	0xffffffff


	//   ....[89]....
        /*01e0*/ 	.word	0xffffffff


	//   ....[90]....
        /*01e4*/ 	.word	0xffffffff


	//   ....[91]....
        /*01e8*/ 	.word	0xffffffff


	//   ....[92]....
        /*01ec*/ 	.word	0xffffffff


	//   ....[93]....
        /*01f0*/ 	.word	0xffffffff


	//   ....[94]....
        /*01f4*/ 	.word	0xffffffff


	//   ....[95]....
        /*01f8*/ 	.word	0xffffffff


	//   ....[96]....
        /*01fc*/ 	.word	0xffffffff


	//   ....[97]....
        /*0200*/ 	.word	0xffffffff


	//   ....[98]....
        /*0204*/ 	.word	0xffffffff


	//   ....[99]....
        /*0208*/ 	.word	0xffffffff


	//   ....[100]....
        /*020c*/ 	.word	0xffffffff


	//   ....[101]....
        /*0210*/ 	.word	0xffffffff


	//   ....[102]....
        /*0214*/ 	.word	0xffffffff


	//   ....[103]....
        /*0218*/ 	.word	0xffffffff


	//   ....[104]....
        /*021c*/ 	.word	0xffffffff


	//   ....[105]....
        /*0220*/ 	.word	0xffffffff


	//   ....[106]....
        /*0224*/ 	.word	0xffffffff


	//   ....[107]....
        /*0228*/ 	.word	0xffffffff


	//   ....[108]....
        /*022c*/ 	.word	0xffffffff


	//   ....[109]....
        /*0230*/ 	.word	0xffffffff


	//   ....[110]....
        /*0234*/ 	.word	0xffffffff


	//   ....[111]....
        /*0238*/ 	.word	0xffffffff


	//   ....[112]....
        /*023c*/ 	.word	0xffffffff


	//   ....[113]....
        /*0240*/ 	.word	0xffffffff


	//   ....[114]....
        /*0244*/ 	.word	0xffffffff


	//   ....[115]....
        /*0248*/ 	.word	0xffffffff


	//   ....[116]....
        /*024c*/ 	.word	0xffffffff


	//   ....[117]....
        /*0250*/ 	.word	0xffffffff


	//   ....[118]....
        /*0254*/ 	.word	0xffffffff


	//   ....[119]....
        /*0258*/ 	.word	0xffffffff


	//   ....[120]....
        /*025c*/ 	.word	0xffffffff


	//   ....[121]....
        /*0260*/ 	.word	0xffffffff


	//   ....[122]....
        /*0264*/ 	.word	0xffffffff


	//   ....[123]....
        /*0268*/ 	.word	0xffffffff


	//   ....[124]....
        /*026c*/ 	.word	0xffffffff


	//   ....[125]....
        /*0270*/ 	.word	0xffffffff


	//   ....[126]....
        /*0274*/ 	.word	0xffffffff


	//   ....[127]....
        /*0278*/ 	.word	0xffffffff


	//   ....[128]....
        /*027c*/ 	.word	0xffffffff


	//   ....[129]....
        /*0280*/ 	.word	0x0500000c


	//   ....[130]....
        /*0284*/ 	.word	0x0500000c


	//   ....[131]....
        /*0288*/ 	.word	0x0500000c


	//   ....[132]....
        /*028c*/ 	.word	0x0500000c


	//   ....[133]....
        /*0290*/ 	.word	0x0500000c


	//   ....[134]....
        /*0294*/ 	.word	0x0500000c


	//   ....[135]....
        /*0298*/ 	.word	0x0500000c


	//   ....[136]....
        /*029c*/ 	.word	0x0500000c


	//   ....[137]....
        /*02a0*/ 	.word	0x0500000c


	//   ....[138]....
        /*02a4*/ 	.word	0x0500000c


	//   ....[139]....
        /*02a8*/ 	.word	0x0500000c


	//   ....[140]....
        /*02ac*/ 	.word	0x0500000c


	//   ....[141]....
        /*02b0*/ 	.word	0x0500000c


	//   ....[142]....
        /*02b4*/ 	.word	0x0500000c


	//   ....[143]....
        /*02b8*/ 	.word	0x0500000c


	//   ....[144]....
        /*02bc*/ 	.word	0x0500000c


	//   ....[145]....
        /*02c0*/ 	.word	0x0500000c


	//   ....[146]....
        /*02c4*/ 	.word	0x0500000c


	//   ....[147]....
        /*02c8*/ 	.word	0x0500000c


	//   ....[148]....
        /*02cc*/ 	.word	0x0500000c


	//   ....[149]....
        /*02d0*/ 	.word	0x0500000c


	//   ....[150]....
        /*02d4*/ 	.word	0x0500000c


	//   ....[151]....
        /*02d8*/ 	.word	0x0500000c


	//   ....[152]....
        /*02dc*/ 	.word	0x0500000c


	//   ....[153]....
        /*02e0*/ 	.word	0x0500000c


	//   ....[154]....
        /*02e4*/ 	.word	0x0500000c


	//   ....[155]....
        /*02e8*/ 	.word	0x0500000c


	//   ....[156]....
        /*02ec*/ 	.word	0x0500000c


	//   ....[157]....
        /*02f0*/ 	.word	0x0500000c


	//   ....[158]....
        /*02f4*/ 	.word	0x0500000c


	//   ....[159]....
        /*02f8*/ 	.word	0x0500000c


	//   ....[160]....
        /*02fc*/ 	.word	0x0500000c


	//   ....[161]....
        /*0300*/ 	.word	0x0500000c


	//   ....[162]....
        /*0304*/ 	.word	0x0500000c


	//   ....[163]....
        /*0308*/ 	.word	0x0500000c


	//   ....[164]....
        /*030c*/ 	.word	0x0500000c


	//   ....[165]....
        /*0310*/ 	.word	0x0500000c


	//   ....[166]....
        /*0314*/ 	.word	0x0500000c


	//   ....[167]....
        /*0318*/ 	.word	0x0500000c


	//   ....[168]....
        /*031c*/ 	.word	0x0500000c


	//   ....[169]....
        /*0320*/ 	.word	0x0500000c


	//   ....[170]....
        /*0324*/ 	.word	0x0500000c


	//   ....[171]....
        /*0328*/ 	.word	0x0500000c


	//   ....[172]....
        /*032c*/ 	.word	0x0500000c


	//   ....[173]....
        /*0330*/ 	.word	0x0500000c


	//   ....[174]....
        /*0334*/ 	.word	0x0500000c


	//   ....[175]....
        /*0338*/ 	.word	0x0500000c


	//   ....[176]....
        /*033c*/ 	.word	0x0500000c


	//   ....[177]....
        /*0340*/ 	.word	0x0500000c


	//   ....[178]....
        /*0344*/ 	.word	0x0500000c


	//   ....[179]....
        /*0348*/ 	.word	0x0500000c


	//   ....[180]....
        /*034c*/ 	.word	0x0500000c


	//   ....[181]....
        /*0350*/ 	.word	0x0500000c


	//   ....[182]....
        /*0354*/ 	.word	0x0500000c


	//   ....[183]....
        /*0358*/ 	.word	0x0500000c


	//   ....[184]....
        /*035c*/ 	.word	0x0500000c


	//   ....[185]....
        /*0360*/ 	.word	0x0500000c


	//   ....[186]....
        /*0364*/ 	.word	0x0500000c


	//   ....[187]....
        /*0368*/ 	.word	0x0500000c


	//   ....[188]....
        /*036c*/ 	.word	0x0500000c


	//   ....[189]....
        /*0370*/ 	.word	0x0500000c


	//   ....[190]....
        /*0374*/ 	.word	0x0500000c


	//   ....[191]....
        /*0378*/ 	.word	0x0500000c


	//   ....[192]....
        /*037c*/ 	.word	0x0500000c


	//   ....[193]....
        /*0380*/ 	.word	0x0500000c


	//   ....[194]....
        /*0384*/ 	.word	0x0500000c


	//   ....[195]....
        /*0388*/ 	.word	0x0500000c


	//   ....[196]....
        /*038c*/ 	.word	0x0500000c


	//   ....[197]....
        /*0390*/ 	.word	0x0500000c


	//   ....[198]....
        /*0394*/ 	.word	0x0500000c


	//   ....[199]....
        /*0398*/ 	.word	0x0500000c


	//   ....[200]....
        /*039c*/ 	.word	0x0500000c


	//   ....[201]....
        /*03a0*/ 	.word	0x0500000c


	//   ....[202]....
        /*03a4*/ 	.word	0x0500000c


	//   ....[203]....
        /*03a8*/ 	.word	0x0500000c


	//   ....[204]....
        /*03ac*/ 	.word	0x0500000c


	//   ....[205]....
        /*03b0*/ 	.word	0x0500000c


	//   ....[206]....
        /*03b4*/ 	.word	0x0500000c


	//   ....[207]....
        /*03b8*/ 	.word	0x0500000c


	//   ....[208]....
        /*03bc*/ 	.word	0x0500000c


	//   ....[209]....
        /*03c0*/ 	.word	0x0500000c


	//   ....[210]....
        /*03c4*/ 	.word	0x0500000c


	//   ....[211]....
        /*03c8*/ 	.word	0x0500000c


	//   ....[212]....
        /*03cc*/ 	.word	0x0500000c


	//   ....[213]....
        /*03d0*/ 	.word	0x0500000c


	//   ....[214]....
        /*03d4*/ 	.word	0x0500000c


	//   ....[215]....
        /*03d8*/ 	.word	0x0500000c


	//   ....[216]....
        /*03dc*/ 	.word	0x0500000c


	//   ....[217]....
        /*03e0*/ 	.word	0x0500000c


	//   ....[218]....
        /*03e4*/ 	.word	0x0500000c


	//   ....[219]....
        /*03e8*/ 	.word	0x0500000c


	//   ....[220]....
        /*03ec*/ 	.word	0x0500000c


	//   ....[221]....
        /*03f0*/ 	.word	0x0500000c


	//   ....[222]....
        /*03f4*/ 	.word	0x0500000c


	//   ....[223]....
        /*03f8*/ 	.word	0x0500000c


	//   ....[224]....
        /*03fc*/ 	.word	0x0500000c


	//   ....[225]....
        /*0400*/ 	.word	0x0500000c


	//   ....[226]....
        /*0404*/ 	.word	0x0500000c


	//   ....[227]....
        /*0408*/ 	.word	0x0500000c


	//   ....[228]....
        /*040c*/ 	.word	0x0500000c


	//   ....[229]....
        /*0410*/ 	.word	0x0500000c


	//   ....[230]....
        /*0414*/ 	.word	0x0500000c


	//   ....[231]....
        /*0418*/ 	.word	0x0500000c


	//   ....[232]....
        /*041c*/ 	.word	0x0500000c


	//   ....[233]....
        /*0420*/ 	.word	0x0500000c


	//   ....[234]....
        /*0424*/ 	.word	0x0500000c


	//   ....[235]....
        /*0428*/ 	.word	0x0500000c


	//   ....[236]....
        /*042c*/ 	.word	0x0500000c


	//   ....[237]....
        /*0430*/ 	.word	0x0500000c


	//   ....[238]....
        /*0434*/ 	.word	0x0500000c


	//   ....[239]....
        /*0438*/ 	.word	0x0500000c


	//   ....[240]....
        /*043c*/ 	.word	0x0500000c


	//   ....[241]....
        /*0440*/ 	.word	0x0500000c


	//   ....[242]....
        /*0444*/ 	.word	0x0500000c


	//   ....[243]....
        /*0448*/ 	.word	0x0500000c


	//   ....[244]....
        /*044c*/ 	.word	0x0500000c


	//   ....[245]....
        /*0450*/ 	.word	0x0500000c


	//   ....[246]....
        /*0454*/ 	.word	0x0500000c


	//   ....[247]....
        /*0458*/ 	.word	0x0500000c


	//   ....[248]....
        /*045c*/ 	.word	0x0500000c


	//   ....[249]....
        /*0460*/ 	.word	0x0500000c


	//   ....[250]....
        /*0464*/ 	.word	0x0500000c


	//   ....[251]....
        /*0468*/ 	.word	0x0500000c


	//   ....[252]....
        /*046c*/ 	.word	0x0500000c


	//   ....[253]....
        /*0470*/ 	.word	0x0500000c


	//   ....[254]....
        /*0474*/ 	.word	0x0500000c


	//   ....[255]....
        /*0478*/ 	.word	0x0500000c


	//----- nvinfo : EIATTR_COOP_GROUP_INSTR_OFFSETS
	.align		4
.L_21:
        /*047c*/ 	.byte	0x04, 0x28
        /*047e*/ 	.short	(.L_23 - .L_22)


	//   ....[0]....
.L_22:
        /*0480*/ 	.word	0x000007f0


	//   ....[1]....
        /*0484*/ 	.word	0x00000b60


	//   ....[2]....
        /*0488*/ 	.word	0x00000b90


	//   ....[3]....
        /*048c*/ 	.word	0x00000bc0


	//   ....[4]....
        /*0490*/ 	.word	0x00000bf0


	//   ....[5]....
        /*0494*/ 	.word	0x00000c20


	//   ....[6]....
        /*0498*/ 	.word	0x00000d80


	//   ....[7]....
        /*049c*/ 	.word	0x00000f20


	//   ....[8]....
        /*04a0*/ 	.word	0x00000f80


	//   ....[9]....
        /*04a4*/ 	.word	0x00000f90


	//   ....[10]....
        /*04a8*/ 	.word	0x00000fa0


	//   ....[11]....
        /*04ac*/ 	.word	0x00001000


	//   ....[12]....
        /*04b0*/ 	.word	0x00001010


	//   ....[13]....
        /*04b4*/ 	.word	0x00001050


	//   ....[14]....
        /*04b8*/ 	.word	0x00001070


	//   ....[15]....
        /*04bc*/ 	.word	0x00001090


	//   ....[16]....
        /*04c0*/ 	.word	0x000010a0


	//   ....[17]....
        /*04c4*/ 	.word	0x000010b0


	//   ....[18]....
        /*04c8*/ 	.word	0x000010c0


	//   ....[19]....
        /*04cc*/ 	.word	0x00001120


	//   ....[20]....
        /*04d0*/ 	.word	0x00001130


	//   ....[21]....
        /*04d4*/ 	.word	0x00001170


	//   ....[22]....
        /*04d8*/ 	.word	0x00001190


	//   ....[23]....
        /*04dc*/ 	.word	0x000011b0


	//   ....[24]....
        /*04e0*/ 	.word	0x000011c0


	//   ....[25]....
        /*04e4*/ 	.word	0x000011d0


	//   ....[26]....
        /*04e8*/ 	.word	0x000011e0


	//   ....[27]....
        /*04ec*/ 	.word	0x00001240


	//   ....[28]....
        /*04f0*/ 	.word	0x00001250


	//   ....[29]....
        /*04f4*/ 	.word	0x00001280


	//   ....[30]....
        /*04f8*/ 	.word	0x00001290


	//   ....[31]....
        /*04fc*/ 	.word	0x000012b0


	//   ....[32]....
        /*0500*/ 	.word	0x000012c0


	//   ....[33]....
        /*0504*/ 	.word	0x000012d0


	//   ....[34]....
        /*0508*/ 	.word	0x000012e0


	//   ....[35]....
        /*050c*/ 	.word	0x00001300


	//   ....[36]....
        /*0510*/ 	.word	0x00001310


	//   ....[37]....
        /*0514*/ 	.word	0x00001330


	//   ....[38]....
        /*0518*/ 	.word	0x00001340


	//   ....[39]....
        /*051c*/ 	.word	0x00001490


	//   ....[40]....
        /*0520*/ 	.word	0x000014c0


	//   ....[41]....
        /*0524*/ 	.word	0x00001540


	//   ....[42]....
        /*0528*/ 	.word	0x00001550


	//   ....[43]....
        /*052c*/ 	.word	0x000015d0


	//   ....[44]....
        /*0530*/ 	.word	0x000015e0


	//   ....[45]....
        /*0534*/ 	.word	0x00001660


	//   ....[46]....
        /*0538*/ 	.word	0x00001670


	//   ....[47]....
        /*053c*/ 	.word	0x000016f0


	//   ....[48]....
        /*0540*/ 	.word	0x00001700


	//   ....[49]....
        /*0544*/ 	.word	0x00001780


	//   ....[50]....
        /*0548*/ 	.word	0x00001790


	//   ....[51]....
        /*054c*/ 	.word	0x00001810


	//   ....[52]....
        /*0550*/ 	.word	0x00001820


	//   ....[53]....
        /*0554*/ 	.word	0x00001870


	//   ....[54]....
        /*0558*/ 	.word	0x00001880


	//   ....[55]....
        /*055c*/ 	.word	0x00001990


	//   ....[56]....
        /*0560*/ 	.word	0x000019c0


	//   ....[57]....
        /*0564*/ 	.word	0x00001a40


	//   ....[58]....
        /*0568*/ 	.word	0x00001a50


	//   ....[59]....
        /*056c*/ 	.word	0x00001ad0


	//   ....[60]....
        /*0570*/ 	.word	0x00001ae0


	//   ....[61]....
        /*0574*/ 	.word	0x00001b30


	//   ....[62]....
        /*0578*/ 	.word	0x00001b40


	//   ....[63]....
        /*057c*/ 	.word	0x00001c10


	//   ....[64]....
        /*0580*/ 	.word	0x00001c20


	//   ....[65]....
        /*0584*/ 	.word	0x00001cf0


	//   ....[66]....
        /*0588*/ 	.word	0x00001d00


	//   ....[67]....
        /*058c*/ 	.word	0x00001db0


	//   ....[68]....
        /*0590*/ 	.word	0x00001dc0


	//   ....[69]....
        /*0594*/ 	.word	0x00003b10


	//   ....[70]....
        /*0598*/ 	.word	0x00004310


	//   ....[71]....
        /*059c*/ 	.word	0x00004350


	//   ....[72]....
        /*05a0*/ 	.word	0x000043e0


	//   ....[73]....
        /*05a4*/ 	.word	0x000043f0


	//   ....[74]....
        /*05a8*/ 	.word	0x00004430


	//   ....[75]....
        /*05ac*/ 	.word	0x00004440


	//   ....[76]....
        /*05b0*/ 	.word	0x00004460


	//   ....[77]....
        /*05b4*/ 	.word	0x00004470


	//   ....[78]....
        /*05b8*/ 	.word	0x00004480


	//   ....[79]....
        /*05bc*/ 	.word	0x00004490


	//   ....[80]....
        /*05c0*/ 	.word	0x000044a0


	//   ....[81]....
        /*05c4*/ 	.word	0x000044b0


	//   ....[82]....
        /*05c8*/ 	.word	0x00004540


	//   ....[83]....
        /*05cc*/ 	.word	0x00004560


	//   ....[84]....
        /*05d0*/ 	.word	0x00004580


	//   ....[85]....
        /*05d4*/ 	.word	0x00004590


	//   ....[86]....
        /*05d8*/ 	.word	0x000045a0


	//   ....[87]....
        /*05dc*/ 	.word	0x000045b0


	//   ....[88]....
        /*05e0*/ 	.word	0x000045c0


	//   ....[89]....
        /*05e4*/ 	.word	0x000045d0


	//   ....[90]....
        /*05e8*/ 	.word	0x000045f0


	//   ....[91]....
        /*05ec*/ 	.word	0x00004600


	//   ....[92]....
        /*05f0*/ 	.word	0x00004610


	//   ....[93]....
        /*05f4*/ 	.word	0x00004630


	//   ....[94]....
        /*05f8*/ 	.word	0x00004650


	//   ....[95]....
        /*05fc*/ 	.word	0x00004660


	//   ....[96]....
        /*0600*/ 	.word	0x00004680


	//   ....[97]....
        /*0604*/ 	.word	0x00004690


	//   ....[98]....
        /*0608*/ 	.word	0x000046b0


	//   ....[99]....
        /*060c*/ 	.word	0x000046c0


	//   ....[100]....
        /*0610*/ 	.word	0x000046d0


	//   ....[101]....
        /*0614*/ 	.word	0x000046f0


	//   ....[102]....
        /*0618*/ 	.word	0x00004840


	//   ....[103]....
        /*061c*/ 	.word	0x00004870


	//   ....[104]....
        /*0620*/ 	.word	0x000048f0


	//   ....[105]....
        /*0624*/ 	.word	0x00004900


	//   ....[106]....
        /*0628*/ 	.word	0x00004980


	//   ....[107]....
        /*062c*/ 	.word	0x00004990


	//   ....[108]....
        /*0630*/ 	.word	0x00004a10


	//   ....[109]....
        /*0634*/ 	.word	0x00004a20


	//   ....[110]....
        /*0638*/ 	.word	0x00004aa0


	//   ....[111]....
        /*063c*/ 	.word	0x00004ab0


	//   ....[112]....
        /*0640*/ 	.word	0x00004b30


	//   ....[113]....
        /*0644*/ 	.word	0x00004b40


	//   ....[114]....
        /*0648*/ 	.word	0x00004bc0


	//   ....[115]....
        /*064c*/ 	.word	0x00004bd0


	//   ....[116]....
        /*0650*/ 	.word	0x00004c20


	//   ....[117]....
        /*0654*/ 	.word	0x00004c30


	//   ....[118]....
        /*0658*/ 	.word	0x00004d60


	//   ....[119]....
        /*065c*/ 	.word	0x00004d90


	//   ....[120]....
        /*0660*/ 	.word	0x00004e10


	//   ....[121]....
        /*0664*/ 	.word	0x00004e20


	//   ....[122]....
        /*0668*/ 	.word	0x00004ea0


	//   ....[123]....
        /*066c*/ 	.word	0x00004eb0


	//   ....[124]....
        /*0670*/ 	.word	0x00004f00


	//   ....[125]....
        /*0674*/ 	.word	0x00004f10


	//   ....[126]....
        /*0678*/ 	.word	0x00005010


	//   ....[127]....
        /*067c*/ 	.word	0x00005020


	//   ....[128]....
        /*0680*/ 	.word	0x00007370


	//   ....[129]....
        /*0684*/ 	.word	0x00008300


	//   ....[130]....
        /*0688*/ 	.word	0x000083a0


	//   ....[131]....
        /*068c*/ 	.word	0x00008420


	//   ....[132]....
        /*0690*/ 	.word	0x000084a0


	//   ....[133]....
        /*0694*/ 	.word	0x00008520


	//   ....[134]....
        /*0698*/ 	.word	0x00008580


	//   ....[135]....
        /*069c*/ 	.word	0x00008640


	//   ....[136]....
        /*06a0*/ 	.word	0x000086f0


	//   ....[137]....
        /*06a4*/ 	.word	0x00008790


	//   ....[138]....
        /*06a8*/ 	.word	0x000087e0


	//   ....[139]....
        /*06ac*/ 	.word	0x00008890


	//   ....[140]....
        /*06b0*/ 	.word	0x000088e0


	//   ....[141]....
        /*06b4*/ 	.word	0x00008940


	//   ....[142]....
        /*06b8*/ 	.word	0x00008990


	//   ....[143]....
        /*06bc*/ 	.word	0x00008a10


	//   ....[144]....
        /*06c0*/ 	.word	0x00008a60


	//   ....[145]....
        /*06c4*/ 	.word	0x00008ae0


	//   ....[146]....
        /*06c8*/ 	.word	0x00008b30


	//   ....[147]....
        /*06cc*/ 	.word	0x00008be0


	//   ....[148]....
        /*06d0*/ 	.word	0x00008c30


	//   ....[149]....
        /*06d4*/ 	.word	0x00008c90


	//   ....[150]....
        /*06d8*/ 	.word	0x00008ce0


	//   ....[151]....
        /*06dc*/ 	.word	0x00008d60


	//   ....[152]....
        /*06e0*/ 	.word	0x00008db0


	//   ....[153]....
        /*06e4*/ 	.word	0x00008e30


	//   ....[154]....
        /*06e8*/ 	.word	0x00008e80


	//   ....[155]....
        /*06ec*/ 	.word	0x00008f10


	//   ....[156]....
        /*06f0*/ 	.word	0x00008f60


	//   ....[157]....
        /*06f4*/ 	.word	0x00008fc0


	//   ....[158]....
        /*06f8*/ 	.word	0x00009010


	//   ....[159]....
        /*06fc*/ 	.word	0x00009070


	//   ....[160]....
        /*0700*/ 	.word	0x000090d0


	//   ....[161]....
        /*0704*/ 	.word	0x00009140


	//   ....[162]....
        /*0708*/ 	.word	0x00009190


	//   ....[163]....
        /*070c*/ 	.word	0x00009210


	//   ....[164]....
        /*0710*/ 	.word	0x00009270


	//   ....[165]....
        /*0714*/ 	.word	0x000092d0


	//   ....[166]....
        /*0718*/ 	.word	0x00009320


	//   ....[167]....
        /*071c*/ 	.word	0x000093b0


	//   ....[168]....
        /*0720*/ 	.word	0x00009460


	//   ....[169]....
        /*0724*/ 	.word	0x00009500


	//   ....[170]....
        /*0728*/ 	.word	0x00009550


	//   ....[171]....
        /*072c*/ 	.word	0x00009630


	//   ....[172]....
        /*0730*/ 	.word	0x00009680


	//   ....[173]....
        /*0734*/ 	.word	0x00009710


	//   ....[174]....
        /*0738*/ 	.word	0x00009760


	//   ....[175]....
        /*073c*/ 	.word	0x00009840


	//   ....[176]....
        /*0740*/ 	.word	0x00009890


	//   ....[177]....
        /*0744*/ 	.word	0x00009920


	//   ....[178]....
        /*0748*/ 	.word	0x00009970


	//   ....[179]....
        /*074c*/ 	.word	0x00009a50


	//   ....[180]....
        /*0750*/ 	.word	0x00009aa0


	//   ....[181]....
        /*0754*/ 	.word	0x00009b30


	//   ....[182]....
        /*0758*/ 	.word	0x00009b80


	//   ....[183]....
        /*075c*/ 	.word	0x00009c10


	//   ....[184]....
        /*0760*/ 	.word	0x00009cb0


	//   ....[185]....
        /*0764*/ 	.word	0x00009d60


	//   ....[186]....
        /*0768*/ 	.word	0x00009db0


	//   ....[187]....
        /*076c*/ 	.word	0x00009e90


	//   ....[188]....
        /*0770*/ 	.word	0x00009ee0


	//   ....[189]....
        /*0774*/ 	.word	0x00009f70


	//   ....[190]....
        /*0778*/ 	.word	0x00009fc0


	//   ....[191]....
        /*077c*/ 	.word	0x0000a050


	//   ....[192]....
        /*0780*/ 	.word	0x0000a0d0


	//   ....[193]....
        /*0784*/ 	.word	0x0000a160


	//   ....[194]....
        /*0788*/ 	.word	0x0000a1e0


	//   ....[195]....
        /*078c*/ 	.word	0x0000a270


	//   ....[196]....
        /*0790*/ 	.word	0x0000a2f0


	//   ....[197]....
        /*0794*/ 	.word	0x0000a360


	//   ....[198]....
        /*0798*/ 	.word	0x0000a430


	//   ....[199]....
        /*079c*/ 	.word	0x0000a510


	//   ....[200]....
        /*07a0*/ 	.word	0x0000a5d0


	//   ....[201]....
        /*07a4*/ 	.word	0x0000a620


	//   ....[202]....
        /*07a8*/ 	.word	0x0000a6b0


	//   ....[203]....
        /*07ac*/ 	.word	0x0000a710


	//   ....[204]....
        /*07b0*/ 	.word	0x0000a770


	//   ....[205]....
        /*07b4*/ 	.word	0x0000a7c0


	//   ....[206]....
        /*07b8*/ 	.word	0x0000a820


	//   ....[207]....
        /*07bc*/ 	.word	0x0000a8b0


	//   ....[208]....
        /*07c0*/ 	.word	0x0000a920


	//   ....[209]....
        /*07c4*/ 	.word	0x0000a970


	//   ....[210]....
        /*07c8*/ 	.word	0x0000a9d0


	//   ....[211]....
        /*07cc*/ 	.word	0x0000aa60


	//   ....[212]....
        /*07d0*/ 	.word	0x0000aad0


	//   ....[213]....
        /*07d4*/ 	.word	0x0000ab20


	//   ....[214]....
        /*07d8*/ 	.word	0x0000ab80


	//   ....[215]....
        /*07dc*/ 	.word	0x0000abf0


	//   ....[216]....
        /*07e0*/ 	.word	0x0000ac50


	//   ....[217]....
        /*07e4*/ 	.word	0x0000aca0


	//   ....[218]....
        /*07e8*/ 	.word	0x0000ad00


	//   ....[219]....
        /*07ec*/ 	.word	0x0000ad60


	//   ....[220]....
        /*07f0*/ 	.word	0x0000ade0


	//   ....[221]....
        /*07f4*/ 	.word	0x0000ae30


	//   ....[222]....
        /*07f8*/ 	.word	0x0000ae90


	//   ....[223]....
        /*07fc*/ 	.word	0x0000af00


	//   ....[224]....
        /*0800*/ 	.word	0x0000af60


	//   ....[225]....
        /*0804*/ 	.word	0x0000afb0


	//   ....[226]....
        /*0808*/ 	.word	0x0000b010


	//   ....[227]....
        /*080c*/ 	.word	0x0000b070


	//   ....[228]....
        /*0810*/ 	.word	0x0000b0d0


	//   ....[229]....
        /*0814*/ 	.word	0x0000b120


	//   ....[230]....
        /*0818*/ 	.word	0x0000b1b0


	//   ....[231]....
        /*081c*/ 	.word	0x0000b250


	//   ....[232]....
        /*0820*/ 	.word	0x0000b330


	//   ....[233]....
        /*0824*/ 	.word	0x0000b380


	//   ....[234]....
        /*0828*/ 	.word	0x0000b430


	//   ....[235]....
        /*082c*/ 	.word	0x0000b480


	//   ....[236]....
        /*0830*/ 	.word	0x0000b510


	//   ....[237]....
        /*0834*/ 	.word	0x0000b580


	//   ....[238]....
        /*0838*/ 	.word	0x0000b640


	//   ....[239]....
        /*083c*/ 	.word	0x0000b690


	//   ....[240]....
        /*0840*/ 	.word	0x0000b750


	//   ....[241]....
        /*0844*/ 	.word	0x0000b7a0


	//   ....[242]....
        /*0848*/ 	.word	0x0000b850


	//   ....[243]....
        /*084c*/ 	.word	0x0000b8a0


	//   ....[244]....
        /*0850*/ 	.word	0x0000b930


	//   ....[245]....
        /*0854*/ 	.word	0x0000b980


	//   ....[246]....
        /*0858*/ 	.word	0x0000ba10


	//   ....[247]....
        /*085c*/ 	.word	0x0000bab0


	//   ....[248]....
        /*0860*/ 	.word	0x0000bb60


	//   ....[249]....
        /*0864*/ 	.word	0x0000bbd0


	//   ....[250]....
        /*0868*/ 	.word	0x0000bc90


	//   ....[251]....
        /*086c*/ 	.word	0x0000bce0


	//   ....[252]....
        /*0870*/ 	.word	0x0000bd70


	//   ....[253]....
        /*0874*/ 	.word	0x0000bdc0


	//   ....[254]....
        /*0878*/ 	.word	0x0000be50


	//   ....[255]....
        /*087c*/ 	.word	0x0000bed0


	//----- nvinfo : EIATTR_VRC_CTA_INIT_COUNT
	.align		4
.L_23:
        /*0880*/ 	.byte	0x02, 0x4a
	.zero		1
	.zero		1


	//----- nvinfo : EIATTR_EXIT_INSTR_OFFSETS
	.align		4
        /*0884*/ 	.byte	0x04, 0x1c
        /*0886*/ 	.short	(.L_25 - .L_24)


	//   ....[0]....
.L_24:
        /*0888*/ 	.word	0x000000d0


	//   ....[1]....
        /*088c*/ 	.word	0x00007390


	//   ....[2]....
        /*0890*/ 	.word	0x00007990


	//   ....[3]....
        /*0894*/ 	.word	0x00007e10


	//   ....[4]....
        /*0898*/ 	.word	0x00007ff0


	//   ....[5]....
        /*089c*/ 	.word	0x00008130


	//   ....[6]....
        /*08a0*/ 	.word	0x00008290


	//----- nvinfo : EIATTR_CRS_STACK_SIZE
	.align		4
.L_25:
        /*08a4*/ 	.byte	0x04, 0x1e
        /*08a6*/ 	.short	(.L_27 - .L_26)
.L_26:
        /*08a8*/ 	.word	0x00000000


	//----- nvinfo : EIATTR_CBANK_PARAM_SIZE
	.align		4
.L_27:
        /*08ac*/ 	.byte	0x03, 0x19
        /*08ae*/ 	.short	0x002c


	//----- nvinfo : EIATTR_PARAM_CBANK
	.align		4
        /*08b0*/ 	.byte	0x04, 0x0a
        /*08b2*/ 	.short	(.L_29 - .L_28)
	.align		4
.L_28:
        /*08b4*/ 	.word	index@(.nv.constant0._Z10knn_kernelPK6float2iS1_iPSt4pairIifEi)
        /*08b8*/ 	.short	0x0380
        /*08ba*/ 	.short	0x002c


	//----- nvinfo : EIATTR_SW_WAR
	.align		4
.L_29:
        /*08bc*/ 	.byte	0x04, 0x36
        /*08be*/ 	.short	(.L_31 - .L_30)
.L_30:
        /*08c0*/ 	.word	0x00000008
.L_31:


//--------------------- .nv.callgraph             --------------------------
	.section	.nv.callgraph,"",@"SHT_CUDA_CALLGRAPH"
	.align	4
	.sectionentsize	8
	.align		4
        /*0000*/ 	.word	0x00000000
	.align		4
        /*0004*/ 	.word	0xffffffff
	.align		4
        /*0008*/ 	.word	0x00000000
	.align		4
        /*000c*/ 	.word	0xfffffffe
	.align		4
        /*0010*/ 	.word	0x00000000
	.align		4
        /*0014*/ 	.word	0xfffffffd
	.align		4
        /*0018*/ 	.word	0x00000000
	.align		4
        /*001c*/ 	.word	0xfffffffc


//--------------------- .text._Z10knn_kernelPK6float2iS1_iPSt4pairIifEi --------------------------
	.section	.text._Z10knn_kernelPK6float2iS1_iPSt4pairIifEi,"ax",@progbits
	.align	128
        .global         _Z10knn_kernelPK6float2iS1_iPSt4pairIifEi
        .type           _Z10knn_kernelPK6float2iS1_iPSt4pairIifEi,@function
        .size           _Z10knn_kernelPK6float2iS1_iPSt4pairIifEi,(.L_x_374 - _Z10knn_kernelPK6float2iS1_iPSt4pairIifEi)
        .other          _Z10knn_kernelPK6float2iS1_iPSt4pairIifEi,@"STO_CUDA_ENTRY STV_DEFAULT"
_Z10knn_kernelPK6float2iS1_iPSt4pairIifEi:
.text._Z10knn_kernelPK6float2iS1_iPSt4pairIifEi:
[----:B------:R-:W0:Y:S01]  /*0000*/  LDC R1, c[0x0][0x37c] ;  /* 0x0000df00ff017b82 */ /* 0x000e220000000800 */
[----:B------:R-:W1:Y:S07]  /*0010*/  S2R R7, SR_TID.X ;  /* 0x0000000000077919 */ /* 0x000e6e0000002100 */
[----:B------:R-:W1:Y:S01]  /*0020*/  S2UR UR4, SR_CTAID.X ;  /* 0x00000000000479c3 */ /* 0x000e620000002500 */
[----:B------:R-:W2:Y:S01]  /*0030*/  LDCU UR5, c[0x0][0x388] ;  /* 0x00007100ff0577ac */ /* 0x000ea20008000800 */
[----:B0-----:R-:W-:-:S05]  /*0040*/  VIADD R1, R1, 0xffff9f00 ;  /* 0xffff9f0001017836 */ /* 0x001fca0000000000 */
[C---:B------:R-:W-:Y:S01]  /*0050*/  R2UR UR7, R1.reuse ;  /* 0x00000000010772ca */ /* 0x040fe200000e0000 */
[----:B------:R-:W1:Y:S01]  /*0060*/  LDC R6, c[0x0][0x360] ;  /* 0x0000d800ff067b82 */ /* 0x000e620000000800 */
[----:B------:R-:W-:Y:S01]  /*0070*/  R2UR UR16, R1 ;  /* 0x00000000011072ca */ /* 0x000fe200000e0000 */
[----:B-1----:R-:W-:-:S05]  /*0080*/  IMAD R0, R6, UR4, R7 ;  /* 0x0000000406007c24 */ /* 0x002fca000f8e0207 */
[----:B------:R-:W-:-:S04]  /*0090*/  SHF.R.S32.HI R3, RZ, 0x1f, R0 ;  /* 0x0000001fff037819 */ /* 0x000fc80000011400 */
[----:B------:R-:W-:-:S04]  /*00a0*/  LEA.HI R3, R3, R0, RZ, 0x5 ;  /* 0x0000000003037211 */ /* 0x000fc800078f28ff */
[----:B------:R-:W-:-:S04]  /*00b0*/  SHF.R.S32.HI R20, RZ, 0x5, R3 ;  /* 0x00000005ff147819 */ /* 0x000fc80000011403 */
[----:B--2---:R-:W-:-:S13]  /*00c0*/  ISETP.GE.AND P0, PT, R20, UR5, PT ;  /* 0x0000000514007c0c */ /* 0x004fda000bf06270 */
[----:B------:R-:W-:Y:S05]  /*00d0*/  @P0 EXIT ;  /* 0x000000000000094d */ /* 0x000fea0003800000 */
[----:B------:R-:W0:Y:S01]  /*00e0*/  LDC.64 R4, c[0x0][0x380] ;  /* 0x0000e000ff047b82 */ /* 0x000e220000000a00 */
[----:B------:R-:W1:Y:S01]  /*00f0*/  LDCU.64 UR10, c[0x0][0x358] ;  /* 0x00006b00ff0a77ac */ /* 0x000e620008000a00 */
[----:B------:R-:W2:Y:S01]  /*0100*/  LDCU UR4, c[0x0][0x3a8] ;  /* 0x00007500ff0477ac */ /* 0x000ea20008000800 */
[----:B0-----:R-:W-:-:S06]  /*0110*/  IMAD.WIDE R4, R20, 0x8, R4 ;  /* 0x0000000814047825 */ /* 0x001fcc00078e0204 */
[----:B-1----:R-:W5:Y:S01]  /*0120*/  LDG.E.64 R4, desc[UR10][R4.64] ;  /* 0x0000000a04047981 */ /* 0x002f62000c1e1b00 */
[----:B--2---:R-:W-:Y:S01]  /*0130*/  IMAD.U32 R0, RZ, RZ, UR4 ;  /* 0x00000004ff007e24 */ /* 0x004fe2000f8e00ff */
[----:B------:R-:W-:Y:S01]  /*0140*/  LOP3.LUT R3, R7, 0x1f, RZ, 0xc0, !PT ;  /* 0x0000001f07037812 */ /* 0x000fe200078ec0ff */
[----:B------:R-:W-:-:S03]  /*0150*/  UIADD3 UR12, UPT, UPT, UR7, 0x80, URZ ;  /* 0x00000080070c7890 */ /* 0x000fc6000fffe0ff */
[----:B------:R-:W-:-:S13]  /*0160*/  R2UR UR6, R0 ;  /* 0x00000000000672ca */ /* 0x000fda00000e0000 */
[----:B------:R-:W-:-:S04]  /*0170*/  USHF.R.S32.HI UR6, URZ, 0x5, UR6 ;  /* 0x00000005ff067899 */ /* 0x000fc80008011406 */
[----:B------:R-:W-:-:S09]  /*0180*/  UISETP.GE.AND UP0, UPT, UR6, 0x1, UPT ;  /* 0x000000010600788c */ /* 0x000fd2000bf06270 */
[----:B------:R-:W-:Y:S05]  /*0190*/  BRA.U !UP0, `(.L_x_0) ;  /* 0x0000000508407547 */ /* 0x000fea000b800000 */
[----:B------:R-:W-:Y:S02]  /*01a0*/  UISETP.GE.U32.AND UP1, UPT, UR6, 0x10, UPT ;  /* 0x000000100600788c */ /* 0x000fe4000bf26070 */
[----:B------:R-:W-:Y:S01]  /*01b0*/  ULOP3.LUT UR8, UR6, 0xf, URZ, 0xc0, !UPT ;  /* 0x0000000f06087892 */ /* 0x000fe2000f8ec0ff */
[----:B------:R-:W-:-:S03]  /*01c0*/  UMOV UR4, URZ ;  /* 0x000000ff00047c82 */ /* 0x000fc60008000000 */
[----:B------:R-:W-:-:S03]  /*01d0*/  UISETP.NE.AND UP0, UPT, UR8, URZ, UPT ;  /* 0x000000ff0800728c */ /* 0x000fc6000bf05270 */
[----:B------:R-:W-:Y:S08]  /*01e0*/  BRA.U !UP1, `(.L_x_1) ;  /* 0x0000000109587547 */ /* 0x000ff0000b800000 */
[----:B------:R-:W-:Y:S01]  /*01f0*/  IMAD.MOV.U32 R8, RZ, RZ, 0x7f7fffff ;  /* 0x7f7fffffff087424 */ /* 0x000fe200078e00ff */
[----:B------:R-:W-:Y:S01]  /*0200*/  MOV R11, 0x7f7fffff ;  /* 0x7f7fffff000b7802 */ /* 0x000fe20000000f00 */
[----:B------:R-:W-:Y:S01]  /*0210*/  IMAD.MOV.U32 R9, RZ, RZ, 0x7f7fffff ;  /* 0x7f7fffffff097424 */ /* 0x000fe200078e00ff */
[----:B------:R-:W-:Y:S01]  /*0220*/  ULOP3.LUT UR4, UR6, 0x7ffffff0, URZ, 0xc0, !UPT ;  /* 0x7ffffff006047892 */ /* 0x000fe2000f8ec0ff */
[----:B------:R-:W-:Y:S01]  /*0230*/  IMAD.MOV.U32 R10, RZ, RZ, 0x7f7fffff ;  /* 0x7f7fffffff0a7424 */ /* 0x000fe200078e00ff */
[----:B------:R-:W-:Y:S01]  /*0240*/  UMOV UR5, URZ ;  /* 0x000000ff00057c82 */ /* 0x000fe20008000000 */
[----:B------:R-:W-:Y:S02]  /*0250*/  IMAD.MOV.U32 R12, RZ, RZ, -0x1 ;  /* 0xffffffffff0c7424 */ /* 0x000fe400078e00ff */
[----:B------:R-:W-:Y:S02]  /*0260*/  IMAD.MOV.U32 R13, RZ, RZ, -0x1 ;  /* 0xffffffffff0d7424 */ /* 0x000fe400078e00ff */
[----:B------:R-:W-:-:S02]  /*0270*/  IMAD.MOV.U32 R14, RZ, RZ, -0x1 ;  /* 0xffffffffff0e7424 */ /* 0x000fc400078e00ff */
[----:B------:R-:W-:-:S07]  /*0280*/  IMAD.MOV.U32 R15, RZ, RZ, -0x1 ;  /* 0xffffffffff0f7424 */ /* 0x000fce00078e00ff */
.L_x_2:
[----:B------:R-:W-:Y:S02]  /*0290*/  ULEA UR9, UR5, UR16, 0x2 ;  /* 0x0000001005097291 */ /* 0x000fe4000f8e10ff */
[----:B------:R-:W-:-:S04]  /*02a0*/  UIADD3 UR5, UPT, UPT, UR5, 0x10, URZ ;  /* 0x0000001005057890 */ /* 0x000fc8000fffe0ff */
[----:B------:R-:W-:-:S03]  /*02b0*/  UISETP.NE.AND UP1, UPT, UR5, UR4, UPT ;  /* 0x000000040500728c */ /* 0x000fc6000bf25270 */
[----:B0-----:R0:W-:Y:S04]  /*02c0*/  STL.128 [UR9], R8 ;  /* 0x00000008ff007987 */ /* 0x0011e80008100c09 */
[----:B------:R0:W-:Y:S04]  /*02d0*/  STL.128 [UR9+0x80], R12 ;  /* 0x0000800cff007987 */ /* 0x0001e80008100c09 */
[----:B------:R0:W-:Y:S04]  /*02e0*/  STL.128 [UR9+0x10], R8 ;  /* 0x00001008ff007987 */ /* 0x0001e80008100c09 */
[----:B------:R0:W-:Y:S04]  /*02f0*/  STL.128 [UR9+0x90], R12 ;  /* 0x0000900cff007987 */ /* 0x0001e80008100c09 */
[----:B------:R0:W-:Y:S04]  /*0300*/  STL.128 [UR9+0x20], R8 ;  /* 0x00002008ff007987 */ /* 0x0001e80008100c09 */
[----:B------:R0:W-:Y:S04]  /*0310*/  STL.128 [UR9+0xa0], R12 ;  /* 0x0000a00cff007987 */ /* 0x0001e80008100c09 */
[----:B------:R0:W-:Y:S04]  /*0320*/  STL.128 [UR9+0x30], R8 ;  /* 0x00003008ff007987 */ /* 0x0001e80008100c09 */
[----:B------:R0:W-:Y:S01]  /*0330*/  STL.128 [UR9+0xb0], R12 ;  /* 0x0000b00cff007987 */ /* 0x0001e20008100c09 */
[----:B------:R-:W-:Y:S05]  /*0340*/  BRA.U UP1, `(.L_x_2) ;  /* 0xfffffffd01d07547 */ /* 0x000fea000b83ffff */
.L_x_1:
[----:B------:R-:W-:Y:S05]  /*0350*/  BRA.U !UP0, `(.L_x_0) ;  /* 0x0000000108d07547 */ /* 0x000fea000b800000 */
[----:B------:R-:W-:Y:S02]  /*0360*/  UISETP.GE.U32.AND UP0, UPT, UR8, 0x8, UPT ;  /* 0x000000080800788c */ /* 0x000fe4000bf06070 */
[----:B------:R-:W-:-:S04]  /*0370*/  ULOP3.LUT UR5, UR6, 0x7, URZ, 0xc0, !UPT ;  /* 0x0000000706057892 */ /* 0x000fc8000f8ec0ff */
[----:B------:R-:W-:-:S03]  /*0380*/  UISETP.NE.AND UP1, UPT, UR5, URZ, UPT ;  /* 0x000000ff0500728c */ /* 0x000fc6000bf25270 */
[----:B------:R-:W-:Y:S08]  /*0390*/  BRA.U !UP0, `(.L_x_3) ;  /* 0x0000000108507547 */ /* 0x000ff0000b800000 */
[----:B------:R-:W-:Y:S01]  /*03a0*/  ULEA UR8, UR4, UR16, 0x2 ;  /* 0x0000001004087291 */ /* 0x000fe2000f8e10ff */
[----:B------:R-:W-:Y:S01]  /*03b0*/  IMAD.MOV.U32 R2, RZ, RZ, 0x7f7fffff ;  /* 0x7f7fffffff027424 */ /* 0x000fe200078e00ff */
[----:B0-----:R-:W-:Y:S01]  /*03c0*/  MOV R8, 0xffffffff ;  /* 0xffffffff00087802 */ /* 0x001fe20000000f00 */
[----:B------:R-:W-:-:S06]  /*03d0*/  UIADD3 UR4, UPT, UPT, UR4, 0x8, URZ ;  /* 0x0000000804047890 */ /* 0x000fcc000fffe0ff */
[----:B------:R1:W-:Y:S04]  /*03e0*/  STL [UR8], R2 ;  /* 0x00000002ff007987 */ /* 0x0003e80008100808 */
[----:B------:R1:W-:Y:S04]  /*03f0*/  STL [UR8+0x4], R2 ;  /* 0x00000402ff007987 */ /* 0x0003e80008100808 */
        /* <DEDUP_REMOVED lines=13> */
[----:B------:R1:W-:Y:S02]  /*04d0*/  STL [UR8+0x9c], R8 ;  /* 0x00009c08ff007987 */ /* 0x0003e40008100808 */
.L_x_3:
[----:B------:R-:W-:Y:S05]  /*04e0*/  BRA.U !UP1, `(.L_x_0) ;  /* 0x00000001096c7547 */ /* 0x000fea000b800000 */
[----:B------:R-:W-:Y:S02]  /*04f0*/  UISETP.GE.U32.AND UP0, UPT, UR5, 0x4, UPT ;  /* 0x000000040500788c */ /* 0x000fe4000bf06070 */
[----:B------:R-:W-:-:S04]  /*0500*/  ULOP3.LUT UR8, UR6, 0x3, URZ, 0xc0, !UPT ;  /* 0x0000000306087892 */ /* 0x000fc8000f8ec0ff */
[----:B------:R-:W-:-:S03]  /*0510*/  UISETP.NE.AND UP1, UPT, UR8, URZ, UPT ;  /* 0x000000ff0800728c */ /* 0x000fc6000bf25270 */
[----:B------:R-:W-:Y:S08]  /*0520*/  BRA.U !UP0, `(.L_x_4) ;  /* 0x0000000108307547 */ /* 0x000ff0000b800000 */
[----:B------:R-:W-:Y:S01]  /*0530*/  ULEA UR5, UR4, UR16, 0x2 ;  /* 0x0000001004057291 */ /* 0x000fe2000f8e10ff */
[----:B-1----:R-:W-:Y:S01]  /*0540*/  IMAD.MOV.U32 R2, RZ, RZ, 0x7f7fffff ;  /* 0x7f7fffffff027424 */ /* 0x002fe200078e00ff */
[----:B------:R-:W-:Y:S01]  /*0550*/  UIADD3 UR4, UPT, UPT, UR4, 0x4, URZ ;  /* 0x0000000404047890 */ /* 0x000fe2000fffe0ff */
[----:B0-----:R-:W-:-:S06]  /*0560*/  IMAD.MOV.U32 R8, RZ, RZ, -0x1 ;  /* 0xffffffffff087424 */ /* 0x001fcc00078e00ff */
[----:B------:R2:W-:Y:S04]  /*0570*/  STL [UR5], R2 ;  /* 0x00000002ff007987 */ /* 0x0005e80008100805 */
[----:B------:R2:W-:Y:S04]  /*0580*/  STL [UR5+0x4], R2 ;  /* 0x00000402ff007987 */ /* 0x0005e80008100805 */
[----:B------:R2:W-:Y:S04]  /*0590*/  STL [UR5+0x8], R2 ;  /* 0x00000802ff007987 */ /* 0x0005e80008100805 */
[----:B------:R2:W-:Y:S04]  /*05a0*/  STL [UR5+0xc], R2 ;  /* 0x00000c02ff007987 */ /* 0x0005e80008100805 */
[----:B------:R2:W-:Y:S04]  /*05b0*/  STL [UR5+0x80], R8 ;  /* 0x00008008ff007987 */ /* 0x0005e80008100805 */
[----:B------:R2:W-:Y:S04]  /*05c0*/  STL [UR5+0x84], R8 ;  /* 0x00008408ff007987 */ /* 0x0005e80008100805 */
[----:B------:R2:W-:Y:S04]  /*05d0*/  STL [UR5+0x88], R8 ;  /* 0x00008808ff007987 */ /* 0x0005e80008100805 */
[----:B------:R2:W-:Y:S02]  /*05e0*/  STL [UR5+0x8c], R8 ;  /* 0x00008c08ff007987 */ /* 0x0005e40008100805 */
.L_x_4:
[----:B------:R-:W-:Y:S05]  /*05f0*/  BRA.U !UP1, `(.L_x_0) ;  /* 0x0000000109287547 */ /* 0x000fea000b800000 */
[----:B-12---:R-:W-:Y:S01]  /*0600*/  IMAD.MOV.U32 R2, RZ, RZ, 0x7f7fffff ;  /* 0x7f7fffffff027424 */ /* 0x006fe200078e00ff */
[----:B------:R-:W-:Y:S01]  /*0610*/  UMOV UR5, URZ ;  /* 0x000000ff00057c82 */ /* 0x000fe20008000000 */
[----:B0-----:R-:W-:-:S07]  /*0620*/  IMAD.MOV.U32 R8, RZ, RZ, -0x1 ;  /* 0xffffffffff087424 */ /* 0x001fce00078e00ff */
.L_x_5:
[----:B------:R-:W-:Y:S02]  /*0630*/  ULEA UR9, UR4, UR16, 0x2 ;  /* 0x0000001004097291 */ /* 0x000fe4000f8e10ff */
[----:B------:R-:W-:Y:S02]  /*0640*/  UIADD3 UR5, UPT, UPT, UR5, 0x1, URZ ;  /* 0x0000000105057890 */ /* 0x000fe4000fffe0ff */
[----:B------:R-:W-:Y:S02]  /*0650*/  UIADD3 UR4, UPT, UPT, UR4, 0x1, URZ ;  /* 0x0000000104047890 */ /* 0x000fe4000fffe0ff */
[----:B------:R-:W-:-:S03]  /*0660*/  UISETP.NE.AND UP0, UPT, UR5, UR8, UPT ;  /* 0x000000080500728c */ /* 0x000fc6000bf05270 */
[----:B---3--:R3:W-:Y:S04]  /*0670*/  STL [UR9], R2 ;  /* 0x00000002ff007987 */ /* 0x0087e80008100809 */
[----:B------:R3:W-:Y:S02]  /*0680*/  STL [UR9+0x80], R8 ;  /* 0x00008008ff007987 */ /* 0x0007e40008100809 */
[----:B------:R-:W-:Y:S05]  /*0690*/  BRA.U UP0, `(.L_x_5) ;  /* 0xfffffffd00e47547 */ /* 0x000fea000b83ffff */
.L_x_0:
[----:B0-----:R-:W0:Y:S01]  /*06a0*/  S2R R11, SR_CgaCtaId ;  /* 0x00000000000b7919 */ /* 0x001e220000008800 */
[----:B------:R-:W4:Y:S01]  /*06b0*/  LDCU UR4, c[0x0][0x398] ;  /* 0x00007300ff0477ac */ /* 0x000f220008000800 */
[----:B------:R-:W-:Y:S01]  /*06c0*/  SHF.R.U32.HI R9, RZ, 0x5, R6 ;  /* 0x00000005ff097819 */ /* 0x000fe20000011606 */
[----:B------:R-:W-:Y:S01]  /*06d0*/  VIADD R22, R1, 0x2100 ;  /* 0x0000210001167836 */ /* 0x000fe20000000000 */
[----:B-123--:R-:W-:Y:S01]  /*06e0*/  MOV R8, 0x400 ;  /* 0x0000040000087802 */ /* 0x00efe20000000f00 */
[----:B------:R-:W-:Y:S01]  /*06f0*/  UIADD3 UR9, UPT, UPT, UR7, 0x4100, URZ ;  /* 0x0000410007097890 */ /* 0x000fe2000fffe0ff */
[----:B------:R-:W-:Y:S01]  /*0700*/  ISETP.NE.AND P0, PT, R3, RZ, PT ;  /* 0x000000ff0300720c */ /* 0x000fe20003f05270 */
[C---:B------:R-:W-:Y:S01]  /*0710*/  IMAD R2, R9.reuse, R0, RZ ;  /* 0x0000000009027224 */ /* 0x040fe200078e02ff */
[----:B------:R-:W-:Y:S01]  /*0720*/  SHF.R.U32.HI R23, RZ, 0x5, R7 ;  /* 0x00000005ff177819 */ /* 0x000fe20000011607 */
[----:B------:R-:W-:Y:S01]  /*0730*/  IMAD.SHL.U32 R7, R9, 0x2, RZ ;  /* 0x0000000209077824 */ /* 0x000fe200078e00ff */
[----:B------:R-:W-:-:S02]  /*0740*/  UIADD3 UR7, UPT, UPT, UR7, 0x100, URZ ;  /* 0x0000010007077890 */ /* 0x000fc4000fffe0ff */
[----:B----4-:R-:W-:Y:S01]  /*0750*/  UISETP.GE.AND UP0, UPT, UR4, 0x1, UPT ;  /* 0x000000010400788c */ /* 0x010fe2000bf06270 */
[----:B0-----:R-:W-:-:S05]  /*0760*/  LEA R11, R11, R8, 0x18 ;  /* 0x000000080b0b7211 */ /* 0x001fca00078ec0ff */
[----:B------:R-:W-:-:S05]  /*0770*/  IMAD R2, R2, 0x8, R11 ;  /* 0x0000000802027824 */ /* 0x000fca00078e020b */
[----:B------:R-:W-:-:S05]  /*0780*/  IADD3 R2, PT, PT, R2, 0x800, RZ ;  /* 0x0000080002027810 */ /* 0x000fca0007ffe0ff */
[C-C-:B------:R-:W-:Y:S02]  /*0790*/  IMAD R21, R23.reuse, 0x4, R2.reuse ;  /* 0x0000000417157824 */ /* 0x140fe400078e0202 */
[-C--:B------:R-:W-:Y:S02]  /*07a0*/  IMAD R23, R23, R0.reuse, RZ ;  /* 0x0000000017177224 */ /* 0x080fe400078e02ff */
[----:B------:R-:W-:Y:S01]  /*07b0*/  IMAD R2, R9, 0x4, R2 ;  /* 0x0000000409027824 */ /* 0x000fe200078e0202 */
[----:B------:R0:W-:Y:S01]  /*07c0*/  @!P0 STS [R21], RZ ;  /* 0x000000ff15008388 */ /* 0x0001e20000000800 */
[----:B------:R-:W-:-:S04]  /*07d0*/  IMAD R7, R7, R0, R23 ;  /* 0x0000000007077224 */ /* 0x000fc800078e0217 */
[----:B------:R-:W-:Y:S01]  /*07e0*/  IMAD R2, R7, 0x8, R2 ;  /* 0x0000000807027824 */ /* 0x000fe200078e0202 */
[----:B------:R-:W-:Y:S01]  /*07f0*/  NOP ;  /* 0x0000000000007918 */ /* 0x000fe20000000000 */
[----:B------:R-:W-:Y:S05]  /*0800*/  BRA.U !UP0, `(.L_x_6) ;  /* 0x00000039083c7547 */ /* 0x000fea000b800000 */
[C---:B------:R-:W-:Y:S01]  /*0810*/  LOP3.LUT R7, R0.reuse, 0x7ffffffc, RZ, 0xc0, !PT ;  /* 0x7ffffffc00077812 */ /* 0x040fe200078ec0ff */
[----:B------:R-:W-:Y:S01]  /*0820*/  UMOV UR4, URZ ;  /* 0x000000ff00047c82 */ /* 0x000fe20008000000 */
[C---:B------:R-:W-:Y:S02]  /*0830*/  IADD3 R32, PT, PT, R0.reuse, -0x1, RZ ;  /* 0xffffffff00207810 */ /* 0x040fe40007ffe0ff */
[C---:B------:R-:W-:Y:S02]  /*0840*/  LOP3.LUT R31, R0.reuse, 0xf, RZ, 0xc0, !PT ;  /* 0x0000000f001f7812 */ /* 0x040fe400078ec0ff */
[C---:B------:R-:W-:Y:S02]  /*0850*/  LOP3.LUT R30, R0.reuse, 0x7, RZ, 0xc0, !PT ;  /* 0x00000007001e7812 */ /* 0x040fe400078ec0ff */
[C---:B------:R-:W-:Y:S02]  /*0860*/  LOP3.LUT R29, R0.reuse, 0x7ffffff0, RZ, 0xc0, !PT ;  /* 0x7ffffff0001d7812 */ /* 0x040fe400078ec0ff */
[----:B------:R-:W-:-:S07]  /*0870*/  LOP3.LUT R28, R0, 0x3, RZ, 0xc0, !PT ;  /* 0x00000003001c7812 */ /* 0x000fce00078ec0ff */
.L_x_113:
[----:B-1----:R-:W1:Y:S01]  /*0880*/  S2R R13, SR_TID.X ;  /* 0x00000000000d7919 */ /* 0x002e620000002100 */
[----:B------:R-:W2:Y:S01]  /*0890*/  LDCU UR13, c[0x0][0x398] ;  /* 0x00007300ff0d77ac */ /* 0x000ea20008000800 */
[----:B------:R-:W-:Y:S01]  /*08a0*/  BSSY.RECONVERGENT B0, `(.L_x_7) ;  /* 0x0000012000007945 */ /* 0x000fe20003800200 */
[----:B-1----:R-:W-:-:S05]  /*08b0*/  VIADD R0, R13, UR4 ;  /* 0x000000040d007c36 */ /* 0x002fca0008000000 */
[----:B--2---:R-:W-:-:S04]  /*08c0*/  ISETP.GE.AND P0, PT, R0, UR13, PT ;  /* 0x0000000d00007c0c */ /* 0x004fc8000bf06270 */
[----:B------:R-:W-:-:S13]  /*08d0*/  ISETP.GT.U32.OR P0, PT, R13, 0xff, P0 ;  /* 0x000000ff0d00780c */ /* 0x000fda0000704470 */
[----:B0--3--:R-:W-:Y:S05]  /*08e0*/  @P0 BRA `(.L_x_8) ;  /* 0x0000000000340947 */ /* 0x009fea0003800000 */
[----:B------:R-:W1:Y:S01]  /*08f0*/  S2R R9, SR_CgaCtaId ;  /* 0x0000000000097919 */ /* 0x000e620000008800 */
[----:B------:R-:W2:Y:S01]  /*0900*/  LDC.64 R10, c[0x0][0x390] ;  /* 0x0000e400ff0a7b82 */ /* 0x000ea20000000a00 */
[----:B------:R-:W-:-:S04]  /*0910*/  MOV R8, 0x400 ;  /* 0x0000040000087802 */ /* 0x000fc80000000f00 */
[----:B-1----:R-:W-:-:S07]  /*0920*/  LEA R14, R9, R8, 0x18 ;  /* 0x00000008090e7211 */ /* 0x002fce00078ec0ff */
.L_x_9:
[----:B-12---:R-:W-:-:S06]  /*0930*/  IMAD.WIDE.U32 R8, R0, 0x8, R10 ;  /* 0x0000000800087825 */ /* 0x006fcc00078e000a */
[----:B------:R-:W2:Y:S01]  /*0940*/  LDG.E.64 R8, desc[UR10][R8.64] ;  /* 0x0000000a08087981 */ /* 0x000ea2000c1e1b00 */
[----:B------:R-:W-:Y:S02]  /*0950*/  IMAD R12, R13, 0x8, R14 ;  /* 0x000000080d0c7824 */ /* 0x000fe400078e020e */
[----:B------:R-:W-:-:S04]  /*0960*/  IMAD.IADD R13, R6, 0x1, R13 ;  /* 0x00000001060d7824 */ /* 0x000fc800078e020d */
[C---:B------:R-:W-:Y:S01]  /*0970*/  VIADD R0, R13.reuse, UR4 ;  /* 0x000000040d007c36 */ /* 0x040fe20008000000 */
[----:B------:R-:W-:-:S04]  /*0980*/  ISETP.LT.U32.AND P1, PT, R13, 0x100, PT ;  /* 0x000001000d00780c */ /* 0x000fc80003f21070 */
[----:B------:R-:W-:Y:S01]  /*0990*/  ISETP.GE.AND P0, PT, R0, UR13, PT ;  /* 0x0000000d00007c0c */ /* 0x000fe2000bf06270 */
[----:B--2---:R1:W-:-:S12]  /*09a0*/  STS.64 [R12], R8 ;  /* 0x000000080c007388 */ /* 0x0043d80000000a00 */
[----:B------:R-:W-:Y:S05]  /*09b0*/  @!P0 BRA P1, `(.L_x_9) ;  /* 0xfffffffc00dc8947 */ /* 0x000fea000083ffff */
.L_x_8:
[----:B------:R-:W-:Y:S05]  /*09c0*/  BSYNC.RECONVERGENT B0 ;  /* 0x0000000000007941 */ /* 0x000fea0003800200 */
.L_x_7:
[----:B------:R-:W2:Y:S01]  /*09d0*/  S2UR UR8, SR_CgaCtaId ;  /* 0x00000000000879c3 */ /* 0x000ea20000008800 */
[----:B-1----:R-:W-:Y:S01]  /*09e0*/  VIADD R8, R3, UR4 ;  /* 0x0000000403087c36 */ /* 0x002fe20008000000 */
[----:B------:R-:W-:-:S06]  /*09f0*/  UMOV UR5, 0x400 ;  /* 0x0000040000057882 */ /* 0x000fcc0000000000 */
[----:B------:R-:W-:Y:S01]  /*0a00*/  BAR.SYNC.DEFER_BLOCKING 0x0 ;  /* 0x0000000000007b1d */ /* 0x000fe20000010000 */
[----:B------:R-:W-:-:S05]  /*0a10*/  ISETP.GE.AND P0, PT, R8, UR13, PT ;  /* 0x0000000d08007c0c */ /* 0x000fca000bf06270 */
[----:B------:R-:W1:Y:S01]  /*0a20*/  LDCU UR14, c[0x0][0x3a8] ;  /* 0x00007500ff0e77ac */ /* 0x000e620008000800 */
[----:B------:R-:W-:Y:S01]  /*0a30*/  BSSY B0, `(.L_x_10) ;  /* 0x0000032000007945 */ /* 0x000fe20003800000 */
[----:B------:R-:W3:Y:S01]  /*0a40*/  LDCU UR15, c[0x0][0x398] ;  /* 0x00007300ff0f77ac */ /* 0x000ee20008000800 */
[----:B--2---:R-:W-:-:S06]  /*0a50*/  ULEA UR5, UR8, UR5, 0x18 ;  /* 0x0000000508057291 */ /* 0x004fcc000f8ec0ff */
[----:B------:R-:W-:Y:S01]  /*0a60*/  LEA R33, R23, UR5, 0x3 ;  /* 0x0000000517217c11 */ /* 0x000fe2000f8e18ff */
[----:B------:R-:W-:Y:S06]  /*0a70*/  @P0 BRA `(.L_x_11) ;  /* 0x0000000000b40947 */ /* 0x000fec0003800000 */
[----:B------:R-:W-:-:S09]  /*0a80*/  ULEA UR5, UR6, UR16, 0x2 ;  /* 0x0000001006057291 */ /* 0x000fd2000f8e10ff */
[----:B------:R-:W5:Y:S01]  /*0a90*/  LDL R14, [UR5+-0x4] ;  /* 0xfffffc05ff0e7983 */ /* 0x000f620008100800 */
[----:B------:R-:W-:Y:S02]  /*0aa0*/  MOV R0, 0x400 ;  /* 0x0000040000007802 */ /* 0x000fe40000000f00 */
[----:B------:R-:W-:Y:S01]  /*0ab0*/  MOV R13, R3 ;  /* 0x00000003000d7202 */ /* 0x000fe20000000f00 */
[----:B------:R-:W2:Y:S02]  /*0ac0*/  S2R R9, SR_CgaCtaId ;  /* 0x0000000000097919 */ /* 0x000ea40000008800 */
[----:B--2---:R-:W-:-:S07]  /*0ad0*/  LEA R0, R9, R0, 0x18 ;  /* 0x0000000009007211 */ /* 0x004fce00078ec0ff */
.L_x_15:
[----:B------:R-:W-:Y:S01]  /*0ae0*/  IMAD R10, R13, 0x8, R0 ;  /* 0x000000080d0a7824 */ /* 0x000fe200078e0200 */
[----:B------:R-:W-:-:S05]  /*0af0*/  UMOV UR5, 0xffffffff ;  /* 0xffffffff00057882 */ /* 0x000fca0000000000 */
[----:B------:R-:W2:Y:S02]  /*0b00*/  LDS.64 R10, [R10] ;  /* 0x000000000a0a7984 */ /* 0x000ea40000000a00 */
[----:B--2--5:R-:W-:Y:S01]  /*0b10*/  FADD R11, R5, -R11 ;  /* 0x8000000b050b7221 */ /* 0x024fe20000000000 */
[----:B------:R-:W-:-:S03]  /*0b20*/  FADD R9, R4, -R10 ;  /* 0x8000000a04097221 */ /* 0x000fc60000000000 */
[----:B------:R-:W-:-:S04]  /*0b30*/  FMUL R12, R11, R11 ;  /* 0x0000000b0b0c7220 */ /* 0x000fc80000400000 */
[----:B------:R-:W-:Y:S01]  /*0b40*/  FFMA R9, R9, R9, R12 ;  /* 0x0000000909097223 */ /* 0x000fe2000000000c */
[----:B------:R-:W-:Y:S06]  /*0b50*/  BRA.DIV UR5, `(.L_x_12) ;  /* 0x0000007605d07947 */ /* 0x000fec000b800000 */
[----:B------:R-:W2:Y:S02]  /*0b60*/  SHFL.DOWN PT, R11, R14, 0x10, 0x1f ;  /* 0x0a001f000e0b7f89 */ /* 0x000ea400000e0000 */
[----:B--2---:R-:W-:-:S04]  /*0b70*/  FSETP.GEU.AND P0, PT, R14, R11, PT ;  /* 0x0000000b0e00720b */ /* 0x004fc80003f0e000 */
[----:B------:R-:W-:-:S05]  /*0b80*/  FSEL R11, R11, R14, !P0 ;  /* 0x0000000e0b0b7208 */ /* 0x000fca0004000000 */
        /* <DEDUP_REMOVED lines=9> */
[----:B------:R2:W4:Y:S04]  /*0c20*/  SHFL.DOWN PT, R17, R16, 0x1, 0x1f ;  /* 0x08201f0010117f89 */ /* 0x00052800000e0000 */
.L_x_226:
[----:B----4-:R-:W-:Y:S01]  /*0c30*/  FSETP.GEU.AND P0, PT, R16, R17, PT ;  /* 0x000000111000720b */ /* 0x010fe20003f0e000 */
[----:B------:R-:W-:Y:S03]  /*0c40*/  BSSY.RECONVERGENT B1, `(.L_x_13) ;  /* 0x000000a000017945 */ /* 0x000fe60003800200 */
[----:B--2---:R-:W-:-:S04]  /*0c50*/  FSEL R16, R17, R16, !P0 ;  /* 0x0000001011107208 */ /* 0x004fc80004000000 */
[----:B------:R-:W-:-:S13]  /*0c60*/  FSETP.GEU.AND P0, PT, R9, R16, PT ;  /* 0x000000100900720b */ /* 0x000fda0003f0e000 */
[----:B------:R-:W-:Y:S05]  /*0c70*/  @P0 BRA `(.L_x_14) ;  /* 0x0000000000180947 */ /* 0x000fea0003800000 */
[----:B------:R-:W-:Y:S02]  /*0c80*/  IMAD.MOV.U32 R12, RZ, RZ, 0x1 ;  /* 0x00000001ff0c7424 */ /* 0x000fe400078e00ff */
[----:B------:R-:W-:-:S03]  /*0c90*/  VIADD R11, R33, 0x800 ;  /* 0x00000800210b7836 */ /* 0x000fc60000000000 */
[----:B------:R-:W1:Y:S02]  /*0ca0*/  ATOMS.ADD R10, [R21], R12 ;  /* 0x0000000c150a738c */ /* 0x000e640000000000 */
[----:B-1----:R-:W-:-:S13]  /*0cb0*/  ISETP.GE.AND P0, PT, R10, UR14, PT ;  /* 0x0000000e0a007c0c */ /* 0x002fda000bf06270 */
[----:B------:R-:W-:-:S05]  /*0cc0*/  @!P0 IMAD R10, R10, 0x8, R11 ;  /* 0x000000080a0a8824 */ /* 0x000fca00078e020b */
[----:B------:R2:W-:Y:S02]  /*0cd0*/  @!P0 STS.64 [R10], R8 ;  /* 0x000000080a008388 */ /* 0x0005e40000000a00 */
.L_x_14:
[----:B-1-3--:R-:W-:Y:S05]  /*0ce0*/  BSYNC.RECONVERGENT B1 ;  /* 0x0000000000017941 */ /* 0x00afea0003800200 */
.L_x_13:
[C---:B--2---:R-:W-:Y:S01]  /*0cf0*/  VIADD R9, R13.reuse, 0x20 ;  /* 0x000000200d097836 */ /* 0x044fe20000000000 */
[----:B------:R-:W-:-:S03]  /*0d00*/  ISETP.LT.U32.AND P1, PT, R13, 0xe0, PT ;  /* 0x000000e00d00780c */ /* 0x000fc60003f21070 */
[----:B------:R-:W-:Y:S01]  /*0d10*/  IMAD.MOV.U32 R13, RZ, RZ, R9 ;  /* 0x000000ffff0d7224 */ /* 0x000fe200078e0009 */
[----:B------:R-:W-:-:S04]  /*0d20*/  IADD3 R8, PT, PT, R9, UR4, RZ ;  /* 0x0000000409087c10 */ /* 0x000fc8000fffe0ff */
[----:B------:R-:W-:-:S13]  /*0d30*/  ISETP.GE.AND P0, PT, R8, UR15, PT ;  /* 0x0000000f08007c0c */ /* 0x000fda000bf06270 */
[----:B------:R-:W-:Y:S05]  /*0d40*/  @!P0 BRA P1, `(.L_x_15) ;  /* 0xfffffffc00648947 */ /* 0x000fea000083ffff */
.L_x_11:
[----:B-1-3--:R-:W-:Y:S05]  /*0d50*/  BSYNC B0 ;  /* 0x0000000000007941 */ /* 0x00afea0003800000 */
.L_x_10:
[----:B------:R-:W-:-:S03]  /*0d60*/  UMOV UR5, 0xffffffff ;  /* 0xffffffff00057882 */ /* 0x000fc60000000000 */
[----:B------:R-:W-:Y:S05]  /*0d70*/  BRA.DIV UR5, `(.L_x_16) ;  /* 0x0000007605f47947 */ /* 0x000fea000b800000 */
[----:B------:R-:W-:Y:S01]  /*0d80*/  NOP ;  /* 0x0000000000007918 */ /* 0x000fe20000000000 */
.L_x_229:
[----:B------:R-:W1:Y:S01]  /*0d90*/  LDS R9, [R21] ;  /* 0x0000000015097984 */ /* 0x000e620000000800 */
[----:B------:R-:W2:Y:S02]  /*0da0*/  LDCU UR5, c[0x0][0x3a8] ;  /* 0x00007500ff0577ac */ /* 0x000ea40008000800 */
[----:B--2---:R-:W-:-:S05]  /*0db0*/  IMAD.U32 R0, RZ, RZ, UR5 ;  /* 0x00000005ff007e24 */ /* 0x004fca000f8e00ff */
[----:B-1----:R-:W-:-:S13]  /*0dc0*/  ISETP.GE.AND P0, PT, R9, R0, PT ;  /* 0x000000000900720c */ /* 0x002fda0003f06270 */
[----:B------:R-:W-:Y:S05]  /*0dd0*/  @!P0 BRA `(.L_x_17) ;  /* 0x0000003000b08947 */ /* 0x000fea0003800000 */
[----:B------:R-:W-:Y:S01]  /*0de0*/  ISETP.NE.AND P0, PT, R3, RZ, PT ;  /* 0x000000ff0300720c */ /* 0x000fe20003f05270 */
[----:B------:R-:W-:-:S12]  /*0df0*/  BSSY B0, `(.L_x_18) ;  /* 0x00002cd000007945 */ /* 0x000fd80003800000 */
[----:B------:R-:W-:Y:S05]  /*0e00*/  @P0 BRA `(.L_x_19) ;  /* 0x0000002c002c0947 */ /* 0x000fea0003800000 */
[----:B------:R-:W-:-:S13]  /*0e10*/  ISETP.GE.AND P0, PT, R0, 0x1, PT ;  /* 0x000000010000780c */ /* 0x000fda0003f06270 */
[----:B------:R-:W-:Y:S05]  /*0e20*/  @!P0 BRA `(.L_x_20) ;  /* 0x00000014003c8947 */ /* 0x000fea0003800000 */
[----:B------:R-:W-:Y:S01]  /*0e30*/  ISETP.GE.U32.AND P0, PT, R32, 0xf, PT ;  /* 0x0000000f2000780c */ /* 0x000fe20003f06070 */
[----:B------:R-:W-:-:S12]  /*0e40*/  IMAD.MOV.U32 R10, RZ, RZ, RZ ;  /* 0x000000ffff0a7224 */ /* 0x000fd800078e00ff */
[----:B------:R-:W-:Y:S05]  /*0e50*/  @!P0 BRA `(.L_x_21) ;  /* 0x0000000400548947 */ /* 0x000fea0003800000 */
[----:B------:R-:W-:Y:S01]  /*0e60*/  BSSY B1, `(.L_x_22) ;  /* 0x0000053000017945 */ /* 0x000fe20003800000 */
[----:B------:R-:W-:-:S07]  /*0e70*/  IMAD.MOV.U32 R18, RZ, RZ, RZ ;  /* 0x000000ffff127224 */ /* 0x000fce00078e00ff */
.L_x_24:
[----:B------:R-:W-:-:S04]  /*0e80*/  SHF.R.U32.HI R8, RZ, 0x5, R18 ;  /* 0x00000005ff087819 */ /* 0x000fc80000011612 */
[----:B--2---:R-:W-:-:S05]  /*0e90*/  LEA R19, R8, UR16, 0x2 ;  /* 0x0000001008137c11 */ /* 0x004fca000f8e10ff */
[----:B-----5:R1:W5:Y:S01]  /*0ea0*/  LDL R24, [R19+0x80] ;  /* 0x0000800013187983 */ /* 0x0203620000100800 */
[----:B------:R-:W-:Y:S01]  /*0eb0*/  UMOV UR5, 0xffffffff ;  /* 0xffffffff00057882 */ /* 0x000fe20000000000 */
[----:B------:R-:W-:Y:S02]  /*0ec0*/  LOP3.LUT R14, R18, 0x10, RZ, 0xc0, !PT ;  /* 0x00000010120e7812 */ /* 0x000fe400078ec0ff */
[----:B------:R-:W-:Y:S05]  /*0ed0*/  BRA.DIV UR5, `(.L_x_23) ;  /* 0x0000007605b87947 */ /* 0x000fea000b800000 */
[----:B-1----:R-:W2:Y:S01]  /*0ee0*/  LDL R19, [R19] ;  /* 0x0000000013137983 */ /* 0x002ea20000100800 */
[C---:B------:R-:W-:Y:S01]  /*0ef0*/  VIADD R25, R18.reuse, 0x1 ;  /* 0x0000000112197836 */ /* 0x040fe20000000000 */
[C---:B------:R-:W-:Y:S01]  /*0f00*/  LEA R17, R18.reuse, UR9, 0x3 ;  /* 0x0000000912117c11 */ /* 0x040fe2000f8e18ff */
[C---:B------:R-:W-:Y:S01]  /*0f10*/  VIADD R12, R18.reuse, 0x3 ;  /* 0x00000003120c7836 */ /* 0x040fe20000000000 */
[----:B-----5:R-:W-:Y:S01]  /*0f20*/  SHFL.IDX PT, R8, R24, R14, 0x1f ;  /* 0x00001f0e18087589 */ /* 0x020fe200000e0000 */
[C---:B------:R-:W-:Y:S01]  /*0f30*/  IADD3 R26, PT, PT, R18.reuse, 0x2, RZ ;  /* 0x00000002121a7810 */ /* 0x040fe20007ffe0ff */
[----:B------:R-:W-:Y:S01]  /*0f40*/  VIADD R27, R18, 0xc ;  /* 0x0000000c121b7836 */ /* 0x000fe20000000000 */
[----:B------:R-:W-:Y:S02]  /*0f50*/  LOP3.LUT R25, R25, 0x11, RZ, 0xc0, !PT ;  /* 0x0000001119197812 */ /* 0x000fe400078ec0ff */
[----:B------:R-:W-:Y:S02]  /*0f60*/  LOP3.LUT R26, R26, 0x12, RZ, 0xc0, !PT ;  /* 0x000000121a1a7812 */ /* 0x000fe400078ec0ff */
[----:B------:R-:W-:Y:S01]  /*0f70*/  LOP3.LUT R27, R27, 0x1c, RZ, 0xc0, !PT ;  /* 0x0000001c1b1b7812 */ /* 0x000fe200078ec0ff */
[----:B------:R-:W-:Y:S04]  /*0f80*/  SHFL.IDX PT, R10, R24, R25, 0x1f ;  /* 0x00001f19180a7589 */ /* 0x000fe800000e0000 */
[----:B--2---:R1:W-:Y:S04]  /*0f90*/  SHFL.IDX PT, R9, R19, R14, 0x1f ;  /* 0x00001f0e13097589 */ /* 0x0043e800000e0000 */
[----:B------:R2:W3:Y:S01]  /*0fa0*/  SHFL.IDX PT, R11, R19, R25, 0x1f ;  /* 0x00001f19130b7589 */ /* 0x0004e200000e0000 */
[----:B-1----:R-:W-:-:S02]  /*0fb0*/  VIADD R14, R18, 0x4 ;  /* 0x00000004120e7836 */ /* 0x002fc40000000000 */
[----:B--2---:R-:W-:-:S03]  /*0fc0*/  VIADD R25, R18, 0x5 ;  /* 0x0000000512197836 */ /* 0x004fc60000000000 */
[----:B------:R-:W-:Y:S02]  /*0fd0*/  LOP3.LUT R14, R14, 0x14, RZ, 0xc0, !PT ;  /* 0x000000140e0e7812 */ /* 0x000fe400078ec0ff */
[----:B------:R-:W-:Y:S01]  /*0fe0*/  LOP3.LUT R25, R25, 0x15, RZ, 0xc0, !PT ;  /* 0x0000001519197812 */ /* 0x000fe200078ec0ff */
[----:B---3--:R1:W-:Y:S04]  /*0ff0*/  STL.128 [R17], R8 ;  /* 0x0000000811007387 */ /* 0x0083e80000100c00 */
[----:B------:R-:W-:Y:S04]  /*1000*/  SHFL.IDX PT, R8, R24, R26, 0x1f ;  /* 0x00001f1a18087589 */ /* 0x000fe800000e0000 */
[----:B------:R2:W-:Y:S01]  /*1010*/  SHFL.IDX PT, R9, R19, R26, 0x1f ;  /* 0x00001f1a13097589 */ /* 0x0005e200000e0000 */
[----:B-1----:R-:W-:Y:S01]  /*1020*/  LOP3.LUT R11, R12, 0x13, RZ, 0xc0, !PT ;  /* 0x000000130c0b7812 */ /* 0x002fe200078ec0ff */
[----:B------:R-:W-:-:S02]  /*1030*/  VIADD R12, R18, 0x7 ;  /* 0x00000007120c7836 */ /* 0x000fc40000000000 */
[----:B--2---:R-:W-:Y:S02]  /*1040*/  VIADD R26, R18, 0x6 ;  /* 0x00000006121a7836 */ /* 0x004fe40000000000 */
[----:B------:R-:W-:Y:S03]  /*1050*/  SHFL.IDX PT, R10, R24, R11, 0x1f ;  /* 0x00001f0b180a7589 */ /* 0x000fe600000e0000 */
[----:B------:R-:W-:Y:S01]  /*1060*/  LOP3.LUT R26, R26, 0x16, RZ, 0xc0, !PT ;  /* 0x000000161a1a7812 */ /* 0x000fe200078ec0ff */
[----:B------:R-:W1:Y:S04]  /*1070*/  SHFL.IDX PT, R11, R19, R11, 0x1f ;  /* 0x00001f0b130b7589 */ /* 0x000e6800000e0000 */
[----:B-1----:R-:W-:Y:S04]  /*1080*/  STL.128 [R17+0x10], R8 ;  /* 0x0000100811007387 */ /* 0x002fe80000100c00 */
[----:B------:R-:W-:Y:S04]  /*1090*/  SHFL.IDX PT, R8, R24, R14, 0x1f ;  /* 0x00001f0e18087589 */ /* 0x000fe800000e0000 */
[----:B------:R1:W-:Y:S04]  /*10a0*/  SHFL.IDX PT, R9, R19, R14, 0x1f ;  /* 0x00001f0e13097589 */ /* 0x0003e800000e0000 */
[----:B------:R-:W-:Y:S04]  /*10b0*/  SHFL.IDX PT, R10, R24, R25, 0x1f ;  /* 0x00001f19180a7589 */ /* 0x000fe800000e0000 */
[----:B------:R2:W3:Y:S01]  /*10c0*/  SHFL.IDX PT, R11, R19, R25, 0x1f ;  /* 0x00001f19130b7589 */ /* 0x0004e200000e0000 */
[----:B-1----:R-:W-:-:S04]  /*10d0*/  IADD3 R14, PT, PT, R18, 0x8, RZ ;  /* 0x00000008120e7810 */ /* 0x002fc80007ffe0ff */
[----:B------:R-:W-:Y:S01]  /*10e0*/  LOP3.LUT R14, R14, 0x18, RZ, 0xc0, !PT ;  /* 0x000000180e0e7812 */ /* 0x000fe200078ec0ff */
[----:B--2---:R-:W-:-:S05]  /*10f0*/  VIADD R25, R18, 0x9 ;  /* 0x0000000912197836 */ /* 0x004fca0000000000 */
[----:B------:R-:W-:Y:S01]  /*1100*/  LOP3.LUT R25, R25, 0x19, RZ, 0xc0, !PT ;  /* 0x0000001919197812 */ /* 0x000fe200078ec0ff */
[----:B---3--:R1:W-:Y:S04]  /*1110*/  STL.128 [R17+0x20], R8 ;  /* 0x0000200811007387 */ /* 0x0083e80000100c00 */
        /* <DEDUP_REMOVED lines=19> */
[----:B------:R-:W-:Y:S01]  /*1250*/  SHFL.IDX PT, R9, R19, R26, 0x1f ;  /* 0x00001f1a13097589 */ /* 0x000fe200000e0000 */
[----:B-1----:R-:W-:Y:S01]  /*1260*/  LOP3.LUT R11, R12, 0x1b, RZ, 0xc0, !PT ;  /* 0x0000001b0c0b7812 */ /* 0x002fe200078ec0ff */
[----:B------:R-:W-:-:S04]  /*1270*/  VIADD R12, R18, 0xf ;  /* 0x0000000f120c7836 */ /* 0x000fc80000000000 */
[----:B------:R-:W-:Y:S04]  /*1280*/  SHFL.IDX PT, R10, R24, R11, 0x1f ;  /* 0x00001f0b180a7589 */ /* 0x000fe800000e0000 */
[----:B------:R-:W1:Y:S04]  /*1290*/  SHFL.IDX PT, R11, R19, R11, 0x1f ;  /* 0x00001f0b130b7589 */ /* 0x000e6800000e0000 */
[----:B-1----:R-:W-:Y:S04]  /*12a0*/  STL.128 [R17+0x50], R8 ;  /* 0x0000500811007387 */ /* 0x002fe80000100c00 */
[----:B------:R-:W-:Y:S04]  /*12b0*/  SHFL.IDX PT, R8, R24, R27, 0x1f ;  /* 0x00001f1b18087589 */ /* 0x000fe800000e0000 */
[----:B------:R-:W-:Y:S04]  /*12c0*/  SHFL.IDX PT, R9, R19, R27, 0x1f ;  /* 0x00001f1b13097589 */ /* 0x000fe800000e0000 */
[----:B------:R-:W-:Y:S04]  /*12d0*/  SHFL.IDX PT, R10, R24, R25, 0x1f ;  /* 0x00001f19180a7589 */ /* 0x000fe800000e0000 */
[----:B------:R-:W1:Y:S04]  /*12e0*/  SHFL.IDX PT, R11, R19, R25, 0x1f ;  /* 0x00001f19130b7589 */ /* 0x000e6800000e0000 */
[----:B-1----:R1:W-:Y:S04]  /*12f0*/  STL.128 [R17+0x60], R8 ;  /* 0x0000600811007387 */ /* 0x0023e80000100c00 */
[----:B------:R2:W3:Y:S04]  /*1300*/  SHFL.IDX PT, R8, R24, R14, 0x1f ;  /* 0x00001f0e18087589 */ /* 0x0004e800000e0000 */
[----:B------:R2:W4:Y:S01]  /*1310*/  SHFL.IDX PT, R9, R19, R14, 0x1f ;  /* 0x00001f0e13097589 */ /* 0x00052200000e0000 */
[----:B-1----:R-:W-:-:S05]  /*1320*/  LOP3.LUT R11, R12, 0x1f, RZ, 0xc0, !PT ;  /* 0x0000001f0c0b7812 */ /* 0x002fca00078ec0ff */
[----:B------:R2:W1:Y:S04]  /*1330*/  SHFL.IDX PT, R10, R24, R11, 0x1f ;  /* 0x00001f0b180a7589 */ /* 0x00046800000e0000 */
[----:B------:R2:W0:Y:S02]  /*1340*/  SHFL.IDX PT, R11, R19, R11, 0x1f ;  /* 0x00001f0b130b7589 */ /* 0x00042400000e0000 */
.L_x_263:
[----:B01-34-:R1:W-:Y:S01]  /*1350*/  STL.128 [R17+0x70], R8 ;  /* 0x0000700811007387 */ /* 0x01b3e20000100c00 */
[----:B------:R-:W-:-:S05]  /*1360*/  VIADD R18, R18, 0x10 ;  /* 0x0000001012127836 */ /* 0x000fca0000000000 */
[----:B------:R-:W-:-:S13]  /*1370*/  ISETP.NE.AND P1, PT, R18, R29, PT ;  /* 0x0000001d1200720c */ /* 0x000fda0003f25270 */
[----:B-1----:R-:W-:Y:S05]  /*1380*/  @P1 BRA `(.L_x_24) ;  /* 0xfffffff800bc1947 */ /* 0x002fea000383ffff */
[----:B------:R-:W-:Y:S05]  /*1390*/  BSYNC B1 ;  /* 0x0000000000017941 */ /* 0x000fea0003800000 */
.L_x_22:
[----:B------:R-:W-:-:S07]  /*13a0*/  IMAD.MOV.U32 R10, RZ, RZ, R29 ;  /* 0x000000ffff0a7224 */ /* 0x000fce00078e001d */
.L_x_21:
[----:B------:R-:W-:-:S13]  /*13b0*/  ISETP.NE.AND P1, PT, R31, RZ, PT ;  /* 0x000000ff1f00720c */ /* 0x000fda0003f25270 */
[----:B------:R-:W-:Y:S05]  /*13c0*/  @!P1 BRA `(.L_x_25) ;  /* 0x0000000800849947 */ /* 0x000fea0003800000 */
[----:B------:R-:W-:-:S05]  /*13d0*/  VIADD R8, R31, 0xffffffff ;  /* 0xffffffff1f087836 */ /* 0x000fca0000000000 */
[----:B------:R-:W-:-:S13]  /*13e0*/  ISETP.GE.U32.AND P2, PT, R8, 0x7, PT ;  /* 0x000000070800780c */ /* 0x000fda0003f46070 */
[----:B------:R-:W-:Y:S05]  /*13f0*/  @!P2 BRA `(.L_x_26) ;  /* 0x00000004002ca947 */ /* 0x000fea0003800000 */
[----:B------:R-:W-:-:S04]  /*1400*/  SHF.R.U32.HI R8, RZ, 0x5, R10 ;  /* 0x00000005ff087819 */ /* 0x000fc8000001160a */
[----:B--2---:R-:W-:-:S05]  /*1410*/  LEA R19, R8, UR16, 0x2 ;  /* 0x0000001008137c11 */ /* 0x004fca000f8e10ff */
[----:B------:R1:W5:Y:S01]  /*1420*/  LDL R15, [R19+0x80] ;  /* 0x00008000130f7983 */ /* 0x0003620000100800 */
[----:B------:R-:W-:Y:S01]  /*1430*/  UMOV UR5, 0xffffffff ;  /* 0xffffffff00057882 */ /* 0x000fe20000000000 */
[----:B------:R-:W-:Y:S02]  /*1440*/  LOP3.LUT R14, R10, 0x1f, RZ, 0xc0, !PT ;  /* 0x0000001f0a0e7812 */ /* 0x000fe400078ec0ff */
[----:B------:R-:W-:Y:S05]  /*1450*/  BRA.DIV UR5, `(.L_x_27) ;  /* 0x0000007e05c07947 */ /* 0x000fea000b800000 */
[----:B-1----:R-:W2:Y:S01]  /*1460*/  LDL R19, [R19] ;  /* 0x0000000013137983 */ /* 0x002ea20000100800 */
[C---:B------:R-:W-:Y:S01]  /*1470*/  VIADD R12, R10.reuse, 0x1 ;  /* 0x000000010a0c7836 */ /* 0x040fe20000000000 */
[----:B------:R-:W-:Y:S02]  /*1480*/  LEA R11, R10, UR9, 0x3 ;  /* 0x000000090a0b7c11 */ /* 0x000fe4000f8e18ff */
[----:B-----5:R-:W-:Y:S02]  /*1490*/  SHFL.IDX PT, R8, R15, R14, 0x1f ;  /* 0x00001f0e0f087589 */ /* 0x020fe400000e0000 */
[----:B------:R-:W-:-:S04]  /*14a0*/  SHF.R.U32.HI R13, RZ, 0x5, R12 ;  /* 0x00000005ff0d7819 */ /* 0x000fc8000001160c */
[----:B------:R-:W-:Y:S01]  /*14b0*/  LEA R25, R13, UR16, 0x2 ;  /* 0x000000100d197c11 */ /* 0x000fe2000f8e10ff */
[----:B--2---:R-:W1:Y:S04]  /*14c0*/  SHFL.IDX PT, R9, R19, R14, 0x1f ;  /* 0x00001f0e13097589 */ /* 0x004e6800000e0000 */
[----:B-1----:R-:W-:Y:S04]  /*14d0*/  STL.64 [R11], R8 ;  /* 0x000000080b007387 */ /* 0x002fe80000100a00 */
[----:B------:R-:W2:Y:S04]  /*14e0*/  LDL R15, [R25+0x80] ;  /* 0x00008000190f7983 */ /* 0x000ea80000100800 */
[----:B------:R-:W3:Y:S01]  /*14f0*/  LDL R17, [R25] ;  /* 0x0000000019117983 */ /* 0x000ee20000100800 */
[----:B------:R-:W-:-:S02]  /*1500*/  LOP3.LUT R24, R12, 0x1f, RZ, 0xc0, !PT ;  /* 0x0000001f0c187812 */ /* 0x000fc400078ec0ff */
[----:B------:R-:W-:-:S04]  /*1510*/  IADD3 R12, PT, PT, R10, 0x2, RZ ;  /* 0x000000020a0c7810 */ /* 0x000fc80007ffe0ff */
[----:B------:R-:W-:-:S04]  /*1520*/  SHF.R.U32.HI R13, RZ, 0x5, R12 ;  /* 0x00000005ff0d7819 */ /* 0x000fc8000001160c */
[----:B------:R-:W-:Y:S01]  /*1530*/  LEA R19, R13, UR16, 0x2 ;  /* 0x000000100d137c11 */ /* 0x000fe2000f8e10ff */
[----:B--2---:R-:W-:Y:S04]  /*1540*/  SHFL.IDX PT, R8, R15, R24, 0x1f ;  /* 0x00001f180f087589 */ /* 0x004fe800000e0000 */
[----:B---3--:R-:W1:Y:S04]  /*1550*/  SHFL.IDX PT, R9, R17, R24, 0x1f ;  /* 0x00001f1811097589 */ /* 0x008e6800000e0000 */
[----:B-1----:R-:W-:Y:S04]  /*1560*/  STL.64 [R11+0x8], R8 ;  /* 0x000008080b007387 */ /* 0x002fe80000100a00 */
[----:B------:R-:W2:Y:S04]  /*1570*/  LDL R15, [R19+0x80] ;  /* 0x00008000130f7983 */ /* 0x000ea80000100800 */
[----:B------:R-:W3:Y:S01]  /*1580*/  LDL R18, [R19] ;  /* 0x0000000013127983 */ /* 0x000ee20000100800 */
[----:B------:R-:W-:Y:S01]  /*1590*/  LOP3.LUT R14, R12, 0x1f, RZ, 0xc0, !PT ;  /* 0x0000001f0c0e7812 */ /* 0x000fe200078ec0ff */
[----:B------:R-:W-:-:S05]  /*15a0*/  VIADD R12, R10, 0x3 ;  /* 0x000000030a0c7836 */ /* 0x000fca0000000000 */
        /* <DEDUP_REMOVED lines=40> */
[----:B-1----:R1:W-:Y:S04]  /*1830*/  STL.64 [R11+0x30], R8 ;  /* 0x000030080b007387 */ /* 0x0023e80000100a00 */
[----:B------:R-:W2:Y:S04]  /*1840*/  LDL R15, [R25+0x80] ;  /* 0x00008000190f7983 */ /* 0x000ea80000100800 */
[----:B------:R-:W3:Y:S01]  /*1850*/  LDL R17, [R25] ;  /* 0x0000000019117983 */ /* 0x000ee20000100800 */
[----:B------:R-:W-:-:S05]  /*1860*/  LOP3.LUT R24, R12, 0x1f, RZ, 0xc0, !PT ;  /* 0x0000001f0c187812 */ /* 0x000fca00078ec0ff */
[----:B--2---:R1:W2:Y:S04]  /*1870*/  SHFL.IDX PT, R8, R15, R24, 0x1f ;  /* 0x00001f180f087589 */ /* 0x0042a800000e0000 */
[----:B---3--:R1:W3:Y:S02]  /*1880*/  SHFL.IDX PT, R9, R17, R24, 0x1f ;  /* 0x00001f1811097589 */ /* 0x0082e400000e0000 */
.L_x_281:
[----:B--23--:R3:W-:Y:S01]  /*1890*/  STL.64 [R11+0x38], R8 ;  /* 0x000038080b007387 */ /* 0x00c7e20000100a00 */
[----:B------:R-:W-:-:S07]  /*18a0*/  IADD3 R10, PT, PT, R10, 0x8, RZ ;  /* 0x000000080a0a7810 */ /* 0x000fce0007ffe0ff */
.L_x_26:
[----:B------:R-:W-:-:S13]  /*18b0*/  ISETP.NE.AND P2, PT, R30, RZ, PT ;  /* 0x000000ff1e00720c */ /* 0x000fda0003f45270 */
[----:B------:R-:W-:Y:S05]  /*18c0*/  @!P2 BRA `(.L_x_25) ;  /* 0x000000040044a947 */ /* 0x000fea0003800000 */
[----:B-1-3--:R-:W-:-:S05]  /*18d0*/  VIADD R8, R30, 0xffffffff ;  /* 0xffffffff1e087836 */ /* 0x00afca0000000000 */
[----:B------:R-:W-:-:S13]  /*18e0*/  ISETP.GE.U32.AND P2, PT, R8, 0x3, PT ;  /* 0x000000030800780c */ /* 0x000fda0003f46070 */
[----:B------:R-:W-:Y:S05]  /*18f0*/  @!P2 BRA `(.L_x_28) ;  /* 0x00000000009ca947 */ /* 0x000fea0003800000 */
[----:B------:R-:W-:-:S04]  /*1900*/  SHF.R.U32.HI R8, RZ, 0x5, R10 ;  /* 0x00000005ff087819 */ /* 0x000fc8000001160a */
[----:B------:R-:W-:-:S05]  /*1910*/  LEA R18, R8, UR16, 0x2 ;  /* 0x0000001008127c11 */ /* 0x000fca000f8e10ff */
[----:B------:R1:W5:Y:S01]  /*1920*/  LDL R15, [R18+0x80] ;  /* 0x00008000120f7983 */ /* 0x0003620000100800 */
[----:B------:R-:W-:Y:S01]  /*1930*/  UMOV UR5, 0xffffffff ;  /* 0xffffffff00057882 */ /* 0x000fe20000000000 */
[----:B--2---:R-:W-:Y:S02]  /*1940*/  LOP3.LUT R14, R10, 0x1f, RZ, 0xc0, !PT ;  /* 0x0000001f0a0e7812 */ /* 0x004fe400078ec0ff */
        /* <DEDUP_REMOVED lines=32> */
.L_x_291:
[----:B--23--:R3:W-:Y:S01]  /*1b50*/  STL.64 [R11+0x18], R8 ;  /* 0x000018080b007387 */ /* 0x00c7e20000100a00 */
[----:B------:R-:W-:-:S07]  /*1b60*/  VIADD R10, R10, 0x4 ;  /* 0x000000040a0a7836 */ /* 0x000fce0000000000 */
.L_x_28:
[----:B------:R-:W-:-:S13]  /*1b70*/  ISETP.NE.AND P2, PT, R28, RZ, PT ;  /* 0x000000ff1c00720c */ /* 0x000fda0003f45270 */
[----:B------:R-:W-:Y:S05]  /*1b80*/  @!P2 BRA `(.L_x_25) ;  /* 0x000000000094a947 */ /* 0x000fea0003800000 */
[----:B-1-3--:R-:W-:-:S04]  /*1b90*/  SHF.R.U32.HI R8, RZ, 0x5, R10 ;  /* 0x00000005ff087819 */ /* 0x00afc8000001160a */
[----:B--2---:R-:W-:-:S05]  /*1ba0*/  LEA R11, R8, UR16, 0x2 ;  /* 0x00000010080b7c11 */ /* 0x004fca000f8e10ff */
[----:B------:R1:W5:Y:S01]  /*1bb0*/  LDL R15, [R11+0x80] ;  /* 0x000080000b0f7983 */ /* 0x0003620000100800 */
[----:B------:R-:W-:Y:S01]  /*1bc0*/  UMOV UR5, 0xffffffff ;  /* 0xffffffff00057882 */ /* 0x000fe20000000000 */
[----:B------:R-:W-:Y:S02]  /*1bd0*/  ISETP.NE.AND P3, PT, R28, 0x1, PT ;  /* 0x000000011c00780c */ /* 0x000fe40003f65270 */
[----:B------:R-:W-:Y:S01]  /*1be0*/  LOP3.LUT R14, R10, 0x1f, RZ, 0xc0, !PT ;  /* 0x0000001f0a0e7812 */ /* 0x000fe200078ec0ff */
[----:B------:R-:W-:Y:S10]  /*1bf0*/  BRA.DIV UR5, `(.L_x_30) ;  /* 0x0000008605007947 */ /* 0x000ff4000b800000 */
[----:B------:R-:W2:Y:S04]  /*1c00*/  LDL R9, [R11] ;  /* 0x000000000b097983 */ /* 0x000ea80000100800 */
[----:B-----5:R3:W4:Y:S04]  /*1c10*/  SHFL.IDX PT, R8, R15, R14, 0x1f ;  /* 0x00001f0e0f087589 */ /* 0x02072800000e0000 */
[----:B--2-4-:R3:W2:Y:S02]  /*1c20*/  SHFL.IDX PT, R9, R9, R14, 0x1f ;  /* 0x00001f0e09097589 */ /* 0x0146a400000e0000 */
.L_x_295:
[----:B-1----:R-:W-:-:S05]  /*1c30*/  LEA R11, R10, UR9, 0x3 ;  /* 0x000000090a0b7c11 */ /* 0x002fca000f8e18ff */
[----:B--2---:R4:W-:Y:S01]  /*1c40*/  STL.64 [R11], R8 ;  /* 0x000000080b007387 */ /* 0x0049e20000100a00 */
[----:B------:R-:W-:Y:S05]  /*1c50*/  @!P3 BRA `(.L_x_25) ;  /* 0x000000000060b947 */ /* 0x000fea0003800000 */
[----:B----4-:R-:W-:-:S04]  /*1c60*/  IADD3 R8, PT, PT, R10, 0x1, RZ ;  /* 0x000000010a087810 */ /* 0x010fc80007ffe0ff */
[----:B------:R-:W-:-:S04]  /*1c70*/  SHF.R.U32.HI R9, RZ, 0x5, R8 ;  /* 0x00000005ff097819 */ /* 0x000fc80000011608 */
[----:B------:R-:W-:-:S05]  /*1c80*/  LEA R16, R9, UR16, 0x2 ;  /* 0x0000001009107c11 */ /* 0x000fca000f8e10ff */
[----:B---3--:R1:W5:Y:S01]  /*1c90*/  LDL R15, [R16+0x80] ;  /* 0x00008000100f7983 */ /* 0x0083620000100800 */
[----:B------:R-:W-:Y:S01]  /*1ca0*/  UMOV UR5, 0xffffffff ;  /* 0xffffffff00057882 */ /* 0x000fe20000000000 */
[----:B------:R-:W-:Y:S02]  /*1cb0*/  ISETP.NE.AND P3, PT, R28, 0x2, PT ;  /* 0x000000021c00780c */ /* 0x000fe40003f65270 */
[----:B------:R-:W-:Y:S01]  /*1cc0*/  LOP3.LUT R14, R8, 0x1f, RZ, 0xc0, !PT ;  /* 0x0000001f080e7812 */ /* 0x000fe200078ec0ff */
[----:B------:R-:W-:Y:S10]  /*1cd0*/  BRA.DIV UR5, `(.L_x_31) ;  /* 0x00000086050c7947 */ /* 0x000ff4000b800000 */
[----:B------:R-:W2:Y:S04]  /*1ce0*/  LDL R9, [R16] ;  /* 0x0000000010097983 */ /* 0x000ea80000100800 */
[----:B-----5:R3:W4:Y:S04]  /*1cf0*/  SHFL.IDX PT, R8, R15, R14, 0x1f ;  /* 0x00001f0e0f087589 */ /* 0x02072800000e0000 */
[----:B--2-4-:R3:W2:Y:S02]  /*1d00*/  SHFL.IDX PT, R9, R9, R14, 0x1f ;  /* 0x00001f0e09097589 */ /* 0x0146a400000e0000 */
.L_x_299:
[----:B--2---:R2:W-:Y:S01]  /*1d10*/  STL.64 [R11+0x8], R8 ;  /* 0x000008080b007387 */ /* 0x0045e20000100a00 */
[----:B------:R-:W-:Y:S05]  /*1d20*/  @!P3 BRA `(.L_x_25) ;  /* 0x00000000002cb947 */ /* 0x000fea0003800000 */
[----:B--2---:R-:W-:-:S05]  /*1d30*/  VIADD R8, R10, 0x2 ;  /* 0x000000020a087836 */ /* 0x004fca0000000000 */
[----:B------:R-:W-:-:S04]  /*1d40*/  SHF.R.U32.HI R9, RZ, 0x5, R8 ;  /* 0x00000005ff097819 */ /* 0x000fc80000011608 */
[----:B------:R-:W-:-:S05]  /*1d50*/  LEA R10, R9, UR16, 0x2 ;  /* 0x00000010090a7c11 */ /* 0x000fca000f8e10ff */
[----:B---3--:R2:W5:Y:S01]  /*1d60*/  LDL R15, [R10+0x80] ;  /* 0x000080000a0f7983 */ /* 0x0085620000100800 */
[----:B------:R-:W-:Y:S01]  /*1d70*/  UMOV UR5, 0xffffffff ;  /* 0xffffffff00057882 */ /* 0x000fe20000000000 */
[----:B------:R-:W-:Y:S02]  /*1d80*/  LOP3.LUT R14, R8, 0x1f, RZ, 0xc0, !PT ;  /* 0x0000001f080e7812 */ /* 0x000fe400078ec0ff */
[----:B------:R-:W-:Y:S05]  /*1d90*/  BRA.DIV UR5, `(.L_x_32) ;  /* 0x0000008605207947 */ /* 0x000fea000b800000 */
[----:B------:R-:W3:Y:S04]  /*1da0*/  LDL R9, [R10] ;  /* 0x000000000a097983 */ /* 0x000ee80000100800 */
[----:B-----5:R4:W0:Y:S04]  /*1db0*/  SHFL.IDX PT, R8, R15, R14, 0x1f ;  /* 0x00001f0e0f087589 */ /* 0x02082800000e0000 */
[----:B0--3--:R4:W3:Y:S02]  /*1dc0*/  SHFL.IDX PT, R9, R9, R14, 0x1f ;  /* 0x00001f0e09097589 */ /* 0x0098e400000e0000 */
.L_x_303:
[----:B---3--:R0:W-:Y:S02]  /*1dd0*/  STL.64 [R11+0x10], R8 ;  /* 0x000010080b007387 */ /* 0x0081e40000100a00 */
.L_x_25:
[----:B-12---:R-:W-:Y:S01]  /*1de0*/  IMAD.MOV.U32 R24, RZ, RZ, RZ ;  /* 0x000000ffff187224 */ /* 0x006fe200078e00ff */
[----:B------:R-:W-:Y:S06]  /*1df0*/  @!P0 BRA `(.L_x_33) ;  /* 0x0000000000848947 */ /* 0x000fec0003800000 */
[----:B------:R-:W-:Y:S01]  /*1e00*/  BSSY.RECONVERGENT B1, `(.L_x_34) ;  /* 0x000001f000017945 */ /* 0x000fe20003800200 */
[----:B------:R-:W-:-:S07]  /*1e10*/  IMAD.MOV.U32 R35, RZ, RZ, RZ ;  /* 0x000000ffff237224 */ /* 0x000fce00078e00ff */
.L_x_35:
[C---:B------:R-:W-:Y:S02]  /*1e20*/  IMAD R36, R35.reuse, 0x8, R33 ;  /* 0x0000000823247824 */ /* 0x040fe400078e0221 */
[C---:B-1----:R-:W-:Y:S01]  /*1e30*/  IMAD R34, R35.reuse, 0x8, R22 ;  /* 0x0000000823227824 */ /* 0x042fe200078e0216 */
[----:B------:R-:W-:Y:S02]  /*1e40*/  IADD3 R35, PT, PT, R35, 0x10, RZ ;  /* 0x0000001023237810 */ /* 0x000fe40007ffe0ff */
[----:B0--34-:R-:W-:Y:S02]  /*1e50*/  LDS.64 R8, [R36+0x800] ;  /* 0x0008000024087984 */ /* 0x019fe40000000a00 */
[----:B------:R-:W-:Y:S02]  /*1e60*/  ISETP.NE.AND P0, PT, R35, R29, PT ;  /* 0x0000001d2300720c */ /* 0x000fe40003f05270 */
[----:B------:R-:W0:Y:S04]  /*1e70*/  LDS.64 R10, [R36+0x808] ;  /* 0x00080800240a7984 */ /* 0x000e280000000a00 */
[----:B------:R-:W-:Y:S04]  /*1e80*/  LDS.64 R12, [R36+0x820] ;  /* 0x00082000240c7984 */ /* 0x000fe80000000a00 */
[----:B------:R-:W1:Y:S04]  /*1e90*/  LDS.64 R14, [R36+0x828] ;  /* 0x00082800240e7984 */ /* 0x000e680000000a00 */
[----:B------:R-:W-:Y:S04]  /*1ea0*/  LDS.64 R16, [R36+0x830] ;  /* 0x0008300024107984 */ /* 0x000fe80000000a00 */
[----:B------:R-:W2:Y:S04]  /*1eb0*/  LDS.64 R18, [R36+0x838] ;  /* 0x0008380024127984 */ /* 0x000ea80000000a00 */
[----:B------:R-:W-:Y:S04]  /*1ec0*/  LDS.64 R24, [R36+0x860] ;  /* 0x0008600024187984 */ /* 0x000fe80000000a00 */
[----:B------:R-:W3:Y:S04]  /*1ed0*/  LDS.64 R26, [R36+0x868] ;  /* 0x00086800241a7984 */ /* 0x000ee80000000a00 */
[----:B0-----:R-:W-:Y:S04]  /*1ee0*/  STL.128 [R34], R8 ;  /* 0x0000000822007387 */ /* 0x001fe80000100c00 */
[----:B------:R-:W-:Y:S04]  /*1ef0*/  LDS.64 R8, [R36+0x810] ;  /* 0x0008100024087984 */ /* 0x000fe80000000a00 */
[----:B------:R-:W0:Y:S04]  /*1f00*/  LDS.64 R10, [R36+0x818] ;  /* 0x00081800240a7984 */ /* 0x000e280000000a00 */
[----:B-1----:R-:W-:Y:S04]  /*1f10*/  STL.128 [R34+0x20], R12 ;  /* 0x0000200c22007387 */ /* 0x002fe80000100c00 */
[----:B------:R-:W-:Y:S04]  /*1f20*/  LDS.64 R12, [R36+0x870] ;  /* 0x00087000240c7984 */ /* 0x000fe80000000a00 */
[----:B------:R-:W1:Y:S04]  /*1f30*/  LDS.64 R14, [R36+0x878] ;  /* 0x00087800240e7984 */ /* 0x000e680000000a00 */
[----:B--2---:R-:W-:Y:S04]  /*1f40*/  STL.128 [R34+0x30], R16 ;  /* 0x0000301022007387 */ /* 0x004fe80000100c00 */
[----:B---3--:R-:W-:Y:S04]  /*1f50*/  STL.128 [R34+0x60], R24 ;  /* 0x0000601822007387 */ /* 0x008fe80000100c00 */
[----:B0-----:R-:W-:Y:S04]  /*1f60*/  STL.128 [R34+0x10], R8 ;  /* 0x0000100822007387 */ /* 0x001fe80000100c00 */
[----:B------:R-:W-:Y:S04]  /*1f70*/  LDS.64 R8, [R36+0x840] ;  /* 0x0008400024087984 */ /* 0x000fe80000000a00 */
[----:B------:R-:W0:Y:S04]  /*1f80*/  LDS.64 R10, [R36+0x848] ;  /* 0x00084800240a7984 */ /* 0x000e280000000a00 */
[----:B-1----:R-:W-:Y:S04]  /*1f90*/  STL.128 [R34+0x70], R12 ;  /* 0x0000700c22007387 */ /* 0x002fe80000100c00 */
[----:B0-----:R-:W-:Y:S04]  /*1fa0*/  STL.128 [R34+0x40], R8 ;  /* 0x0000400822007387 */ /* 0x001fe80000100c00 */
[----:B------:R-:W-:Y:S04]  /*1fb0*/  LDS.64 R8, [R36+0x850] ;  /* 0x0008500024087984 */ /* 0x000fe80000000a00 */
[----:B------:R-:W0:Y:S04]  /*1fc0*/  LDS.64 R10, [R36+0x858] ;  /* 0x00085800240a7984 */ /* 0x000e280000000a00 */
[----:B0-----:R1:W-:Y:S01]  /*1fd0*/  STL.128 [R34+0x50], R8 ;  /* 0x0000500822007387 */ /* 0x0013e20000100c00 */
[----:B------:R-:W-:Y:S05]  /*1fe0*/  @P0 BRA `(.L_x_35) ;  /* 0xfffffffc008c0947 */ /* 0x000fea000383ffff */
[----:B------:R-:W-:Y:S05]  /*1ff0*/  BSYNC.RECONVERGENT B1 ;  /* 0x0000000000017941 */ /* 0x000fea0003800200 */
.L_x_34:
[----:B------:R-:W-:-:S07]  /*2000*/  IMAD.MOV.U32 R24, RZ, RZ, R29 ;  /* 0x000000ffff187224 */ /* 0x000fce00078e001d */
.L_x_33:
[----:B------:R-:W-:Y:S05]  /*2010*/  @!P1 BRA `(.L_x_20) ;  /* 0x0000000000c09947 */ /* 0x000fea0003800000 */
[----:B01-34-:R-:W-:Y:S01]  /*2020*/  VIADD R8, R31, 0xffffffff ;  /* 0xffffffff1f087836 */ /* 0x01bfe20000000000 */
[----:B------:R-:W-:-:S04]  /*2030*/  ISETP.NE.AND P1, PT, R30, RZ, PT ;  /* 0x000000ff1e00720c */ /* 0x000fc80003f25270 */
[----:B------:R-:W-:-:S13]  /*2040*/  ISETP.GE.U32.AND P0, PT, R8, 0x7, PT ;  /* 0x000000070800780c */ /* 0x000fda0003f06070 */
[----:B------:R-:W-:Y:S05]  /*2050*/  @!P0 BRA `(.L_x_36) ;  /* 0x0000000000408947 */ /* 0x000fea0003800000 */
[----:B------:R-:W-:Y:S02]  /*2060*/  VIADD R9, R33, 0x800 ;  /* 0x0000080021097836 */ /* 0x000fe40000000000 */
[C---:B------:R-:W-:Y:S02]  /*2070*/  IMAD R25, R24.reuse, 0x8, R22 ;  /* 0x0000000818197824 */ /* 0x040fe400078e0216 */
[C---:B------:R-:W-:Y:S01]  /*2080*/  IMAD R18, R24.reuse, 0x8, R9 ;  /* 0x0000000818127824 */ /* 0x040fe200078e0209 */
[----:B------:R-:W-:-:S04]  /*2090*/  IADD3 R24, PT, PT, R24, 0x8, RZ ;  /* 0x0000000818187810 */ /* 0x000fc80007ffe0ff */
[----:B------:R-:W-:Y:S04]  /*20a0*/  LDS.64 R8, [R18] ;  /* 0x0000000012087984 */ /* 0x000fe80000000a00 */
[----:B------:R-:W0:Y:S04]  /*20b0*/  LDS.64 R10, [R18+0x8] ;  /* 0x00000800120a7984 */ /* 0x000e280000000a00 */
[----:B------:R-:W-:Y:S04]  /*20c0*/  LDS.64 R12, [R18+0x20] ;  /* 0x00002000120c7984 */ /* 0x000fe80000000a00 */
[----:B------:R-:W1:Y:S04]  /*20d0*/  LDS.64 R14, [R18+0x28] ;  /* 0x00002800120e7984 */ /* 0x000e680000000a00 */
[----:B------:R-:W-:Y:S04]  /*20e0*/  LDS.64 R16, [R18+0x30] ;  /* 0x0000300012107984 */ /* 0x000fe80000000a00 */
[----:B0-----:R-:W-:Y:S04]  /*20f0*/  STL.128 [R25], R8 ;  /* 0x0000000819007387 */ /* 0x001fe80000100c00 */
[----:B------:R-:W-:Y:S04]  /*2100*/  LDS.64 R8, [R18+0x10] ;  /* 0x0000100012087984 */ /* 0x000fe80000000a00 */
[----:B------:R-:W0:Y:S04]  /*2110*/  LDS.64 R10, [R18+0x18] ;  /* 0x00001800120a7984 */ /* 0x000e280000000a00 */
[----:B------:R-:W2:Y:S04]  /*2120*/  LDS.64 R18, [R18+0x38] ;  /* 0x0000380012127984 */ /* 0x000ea80000000a00 */
[----:B-1----:R1:W-:Y:S04]  /*2130*/  STL.128 [R25+0x20], R12 ;  /* 0x0000200c19007387 */ /* 0x0023e80000100c00 */
[----:B0-----:R1:W-:Y:S04]  /*2140*/  STL.128 [R25+0x10], R8 ;  /* 0x0000100819007387 */ /* 0x0013e80000100c00 */
[----:B--2---:R1:W-:Y:S02]  /*2150*/  STL.128 [R25+0x30], R16 ;  /* 0x0000301019007387 */ /* 0x0043e40000100c00 */
.L_x_36:
[----:B------:R-:W-:Y:S05]  /*2160*/  @!P1 BRA `(.L_x_20) ;  /* 0x00000000006c9947 */ /* 0x000fea0003800000 */
[----:B-1----:R-:W-:Y:S01]  /*2170*/  VIADD R8, R30, 0xffffffff ;  /* 0xffffffff1e087836 */ /* 0x002fe20000000000 */
[----:B------:R-:W-:-:S04]  /*2180*/  ISETP.NE.AND P1, PT, R28, RZ, PT ;  /* 0x000000ff1c00720c */ /* 0x000fc80003f25270 */
[----:B------:R-:W-:-:S13]  /*2190*/  ISETP.GE.U32.AND P0, PT, R8, 0x3, PT ;  /* 0x000000030800780c */ /* 0x000fda0003f06070 */
[----:B------:R-:W-:Y:S05]  /*21a0*/  @!P0 BRA `(.L_x_37) ;  /* 0x0000000000288947 */ /* 0x000fea0003800000 */
[----:B------:R-:W-:Y:S02]  /*21b0*/  VIADD R13, R33, 0x800 ;  /* 0x00000800210d7836 */ /* 0x000fe40000000000 */
[C---:B------:R-:W-:Y:S02]  /*21c0*/  IMAD R12, R24.reuse, 0x8, R22 ;  /* 0x00000008180c7824 */ /* 0x040fe400078e0216 */
[C---:B------:R-:W-:Y:S02]  /*21d0*/  IMAD R13, R24.reuse, 0x8, R13 ;  /* 0x00000008180d7824 */ /* 0x040fe400078e020d */
[----:B------:R-:W-:-:S03]  /*21e0*/  VIADD R24, R24, 0x4 ;  /* 0x0000000418187836 */ /* 0x000fc60000000000 */
[----:B------:R-:W-:Y:S04]  /*21f0*/  LDS.64 R8, [R13] ;  /* 0x000000000d087984 */ /* 0x000fe80000000a00 */
[----:B------:R-:W0:Y:S04]  /*2200*/  LDS.64 R10, [R13+0x8] ;  /* 0x000008000d0a7984 */ /* 0x000e280000000a00 */
[----:B0-----:R-:W-:Y:S04]  /*2210*/  STL.128 [R12], R8 ;  /* 0x000000080c007387 */ /* 0x001fe80000100c00 */
[----:B------:R-:W-:Y:S04]  /*2220*/  LDS.64 R8, [R13+0x10] ;  /* 0x000010000d087984 */ /* 0x000fe80000000a00 */
[----:B------:R-:W0:Y:S04]  /*2230*/  LDS.64 R10, [R13+0x18] ;  /* 0x000018000d0a7984 */ /* 0x000e280000000a00 */
[----:B0-----:R0:W-:Y:S02]  /*2240*/  STL.128 [R12+0x10], R8 ;  /* 0x000010080c007387 */ /* 0x0011e40000100c00 */
.L_x_37:
[----:B------:R-:W-:Y:S05]  /*2250*/  @!P1 BRA `(.L_x_20) ;  /* 0x0000000000309947 */ /* 0x000fea0003800000 */
[----:B------:R-:W-:Y:S01]  /*2260*/  IADD3 R13, PT, PT, R33, 0x800, RZ ;  /* 0x00000800210d7810 */ /* 0x000fe20007ffe0ff */
[----:B0-----:R-:W-:Y:S01]  /*2270*/  IMAD R12, R24, 0x8, R22 ;  /* 0x00000008180c7824 */ /* 0x001fe200078e0216 */
[----:B------:R-:W-:-:S03]  /*2280*/  ISETP.NE.AND P0, PT, R28, 0x1, PT ;  /* 0x000000011c00780c */ /* 0x000fc60003f05270 */
[----:B------:R-:W-:-:S05]  /*2290*/  IMAD R13, R24, 0x8, R13 ;  /* 0x00000008180d7824 */ /* 0x000fca00078e020d */
[----:B------:R-:W0:Y:S04]  /*22a0*/  LDS.64 R8, [R13] ;  /* 0x000000000d087984 */ /* 0x000e280000000a00 */
[----:B0-----:R2:W-:Y:S01]  /*22b0*/  STL.64 [R12], R8 ;  /* 0x000000080c007387 */ /* 0x0015e20000100a00 */
[----:B------:R-:W-:Y:S05]  /*22c0*/  @!P0 BRA `(.L_x_20) ;  /* 0x0000000000148947 */ /* 0x000fea0003800000 */
[----:B------:R-:W-:Y:S01]  /*22d0*/  ISETP.NE.AND P0, PT, R28, 0x2, PT ;  /* 0x000000021c00780c */ /* 0x000fe20003f05270 */
[----:B--2---:R-:W0:-:S12]  /*22e0*/  LDS.64 R8, [R13+0x8] ;  /* 0x000008000d087984 */ /* 0x004e180000000a00 */
[----:B------:R-:W1:Y:S04]  /*22f0*/  @P0 LDS.64 R10, [R13+0x10] ;  /* 0x000010000d0a0984 */ /* 0x000e680000000a00 */
[----:B0-----:R0:W-:Y:S04]  /*2300*/  STL.64 [R12+0x8], R8 ;  /* 0x000008080c007387 */ /* 0x0011e80000100a00 */
[----:B-1----:R0:W-:Y:S02]  /*2310*/  @P0 STL.64 [R12+0x10], R10 ;  /* 0x0000100a0c000387 */ /* 0x0021e40000100a00 */
.L_x_20:
[----:B------:R-:W-:-:S13]  /*2320*/  ISETP.GE.AND P0, PT, R0, 0x2, PT ;  /* 0x000000020000780c */ /* 0x000fda0003f06270 */
[----:B------:R-:W-:Y:S05]  /*2330*/  @!P0 BRA `(.L_x_38) ;  /* 0x0000000000c88947 */ /* 0x000fea0003800000 */
[----:B------:R-:W-:Y:S01]  /*2340*/  BSSY.RECONVERGENT B1, `(.L_x_39) ;  /* 0x0000018000017945 */ /* 0x000fe20003800200 */
[----:B------:R-:W-:-:S07]  /*2350*/  IMAD.MOV.U32 R0, RZ, RZ, 0x1 ;  /* 0x00000001ff007424 */ /* 0x000fce00078e00ff */
.L_x_43:
[C---:B01234-:R-:W-:Y:S01]  /*2360*/  LEA R8, R0.reuse, UR9, 0x3 ;  /* 0x0000000900087c11 */ /* 0x05ffe2000f8e18ff */
[----:B------:R-:W0:Y:S05]  /*2370*/  LDCU UR5, c[0x0][0x3a8] ;  /* 0x00007500ff0577ac */ /* 0x000e2a0008000800 */
[----:B-----5:R-:W5:Y:S01]  /*2380*/  LDL.64 R8, [R8] ;  /* 0x0000000008087983 */ /* 0x020f620000100a00 */
[----:B------:R-:W-:Y:S01]  /*2390*/  IMAD.MOV.U32 R12, RZ, RZ, R0 ;  /* 0x000000ffff0c7224 */ /* 0x000fe200078e0000 */
[----:B------:R-:W-:Y:S01]  /*23a0*/  BSSY.RECONVERGENT B2, `(.L_x_40) ;  /* 0x000000e000027945 */ /* 0x000fe20003800200 */
[----:B------:R-:W-:-:S05]  /*23b0*/  VIADD R0, R0, 0x1 ;  /* 0x0000000100007836 */ /* 0x000fca0000000000 */
[----:B0-----:R-:W-:-:S13]  /*23c0*/  ISETP.NE.AND P1, PT, R0, UR5, PT ;  /* 0x0000000500007c0c */ /* 0x001fda000bf25270 */
.L_x_42:
[----:B------:R-:W-:-:S04]  /*23d0*/  IADD3 R14, PT, PT, R12, -0x1, RZ ;  /* 0xffffffff0c0e7810 */ /* 0x000fc80007ffe0ff */
[----:B0-----:R-:W-:-:S06]  /*23e0*/  LEA R10, R14, UR9, 0x3 ;  /* 0x000000090e0a7c11 */ /* 0x001fcc000f8e18ff */
[----:B------:R-:W2:Y:S02]  /*23f0*/  LDL.64 R10, [R10] ;  /* 0x000000000a0a7983 */ /* 0x000ea40000100a00 */
[----:B--2--5:R-:W-:-:S13]  /*2400*/  FSETP.GT.AND P0, PT, R11, R9, PT ;  /* 0x000000090b00720b */ /* 0x024fda0003f04000 */
[----:B------:R-:W-:Y:S05]  /*2410*/  @!P0 BRA `(.L_x_41) ;  /* 0x0000000000188947 */ /* 0x000fea0003800000 */
[C---:B------:R-:W-:Y:S02]  /*2420*/  LEA R13, R12.reuse, UR9, 0x3 ;  /* 0x000000090c0d7c11 */ /* 0x040fe4000f8e18ff */
[----:B------:R-:W-:Y:S01]  /*2430*/  ISETP.GT.AND P0, PT, R12, 0x1, PT ;  /* 0x000000010c00780c */ /* 0x000fe20003f04270 */
[----:B------:R-:W-:Y:S02]  /*2440*/  IMAD.MOV.U32 R12, RZ, RZ, R14 ;  /* 0x000000ffff0c7224 */ /* 0x000fe400078e000e */
[----:B------:R0:W-:Y:S10]  /*2450*/  STL.64 [R13], R10 ;  /* 0x0000000a0d007387 */ /* 0x0001f40000100a00 */
[----:B------:R-:W-:Y:S05]  /*2460*/  @P0 BRA `(.L_x_42) ;  /* 0xfffffffc00d80947 */ /* 0x000fea000383ffff */
[----:B------:R-:W-:-:S07]  /*2470*/  IMAD.MOV.U32 R12, RZ, RZ, RZ ;  /* 0x000000ffff0c7224 */ /* 0x000fce00078e00ff */
.L_x_41:
[----:B------:R-:W-:Y:S05]  /*2480*/  BSYNC.RECONVERGENT B2 ;  /* 0x0000000000027941 */ /* 0x000fea0003800200 */
.L_x_40:
[----:B------:R-:W-:-:S05]  /*2490*/  LEA R12, R12, UR9, 0x3 ;  /* 0x000000090c0c7c11 */ /* 0x000fca000f8e18ff */
[----:B------:R1:W-:Y:S01]  /*24a0*/  STL.64 [R12], R8 ;  /* 0x000000080c007387 */ /* 0x0003e20000100a00 */
[----:B------:R-:W-:Y:S05]  /*24b0*/  @P1 BRA `(.L_x_43) ;  /* 0xfffffffc00a81947 */ /* 0x000fea000383ffff */
[----:B------:R-:W-:Y:S05]  /*24c0*/  BSYNC.RECONVERGENT B1 ;  /* 0x0000000000017941 */ /* 0x000fea0003800200 */
.L_x_39:
[----:B------:R-:W-:Y:S01]  /*24d0*/  BSSY.RECONVERGENT B1, `(.L_x_38) ;  /* 0x0000018000017945 */ /* 0x000fe20003800200 */
[----:B0-----:R-:W-:-:S07]  /*24e0*/  IMAD.MOV.U32 R13, RZ, RZ, 0x1 ;  /* 0x00000001ff0d7424 */ /* 0x001fce00078e00ff */
.L_x_47:
[C---:B-12---:R-:W-:Y:S01]  /*24f0*/  IMAD R8, R13.reuse, 0x8, R22 ;  /* 0x000000080d087824 */ /* 0x046fe200078e0216 */
[----:B0-----:R-:W0:Y:S05]  /*2500*/  LDCU UR5, c[0x0][0x3a8] ;  /* 0x00007500ff0577ac */ /* 0x001e2a0008000800 */
[----:B------:R-:W5:Y:S01]  /*2510*/  LDL.64 R8, [R8] ;  /* 0x0000000008087983 */ /* 0x000f620000100a00 */
[----:B------:R-:W-:Y:S01]  /*2520*/  IMAD.MOV.U32 R15, RZ, RZ, R13 ;  /* 0x000000ffff0f7224 */ /* 0x000fe200078e000d */
[----:B------:R-:W-:Y:S01]  /*2530*/  IADD3 R13, PT, PT, R13, 0x1, RZ ;  /* 0x000000010d0d7810 */ /* 0x000fe20007ffe0ff */
[----:B------:R-:W-:Y:S03]  /*2540*/  BSSY.RECONVERGENT B2, `(.L_x_44) ;  /* 0x000000d000027945 */ /* 0x000fe60003800200 */
[----:B0-----:R-:W-:-:S13]  /*2550*/  ISETP.NE.AND P1, PT, R13, UR5, PT ;  /* 0x000000050d007c0c */ /* 0x001fda000bf25270 */
.L_x_46:
[----:B------:R-:W-:-:S04]  /*2560*/  VIADD R17, R15, 0xffffffff ;  /* 0xffffffff0f117836 */ /* 0x000fc80000000000 */
[----:B0-----:R-:W-:-:S06]  /*2570*/  IMAD R10, R17, 0x8, R22 ;  /* 0x00000008110a7824 */ /* 0x001fcc00078e0216 */
[----:B------:R-:W2:Y:S02]  /*2580*/  LDL.64 R10, [R10] ;  /* 0x000000000a0a7983 */ /* 0x000ea40000100a00 */
[----:B--2--5:R-:W-:-:S13]  /*2590*/  FSETP.GT.AND P0, PT, R11, R9, PT ;  /* 0x000000090b00720b */ /* 0x024fda0003f04000 */
[----:B------:R-:W-:Y:S05]  /*25a0*/  @!P0 BRA `(.L_x_45) ;  /* 0x0000000000188947 */ /* 0x000fea0003800000 */
[C---:B------:R-:W-:Y:S01]  /*25b0*/  IMAD R0, R15.reuse, 0x8, R22 ;  /* 0x000000080f007824 */ /* 0x040fe200078e0216 */
[----:B------:R-:W-:Y:S01]  /*25c0*/  ISETP.GT.AND P0, PT, R15, 0x1, PT ;  /* 0x000000010f00780c */ /* 0x000fe20003f04270 */
[----:B------:R-:W-:-:S03]  /*25d0*/  IMAD.MOV.U32 R15, RZ, RZ, R17 ;  /* 0x000000ffff0f7224 */ /* 0x000fc600078e0011 */
[----:B------:R0:W-:Y:S09]  /*25e0*/  STL.64 [R0], R10 ;  /* 0x0000000a00007387 */ /* 0x0001f20000100a00 */
[----:B------:R-:W-:Y:S05]  /*25f0*/  @P0 BRA `(.L_x_46) ;  /* 0xfffffffc00d80947 */ /* 0x000fea000383ffff */
[----:B------:R-:W-:-:S07]  /*2600*/  IMAD.MOV.U32 R15, RZ, RZ, RZ ;  /* 0x000000ffff0f7224 */ /* 0x000fce00078e00ff */
.L_x_45:
[----:B------:R-:W-:Y:S05]  /*2610*/  BSYNC.RECONVERGENT B2 ;  /* 0x0000000000027941 */ /* 0x000fea0003800200 */
.L_x_44:
[----:B------:R-:W-:-:S05]  /*2620*/  LEA R15, R15, R22, 0x3 ;  /* 0x000000160f0f7211 */ /* 0x000fca00078e18ff */
[----:B------:R2:W-:Y:S01]  /*2630*/  STL.64 [R15], R8 ;  /* 0x000000080f007387 */ /* 0x0005e20000100a00 */
[----:B------:R-:W-:Y:S05]  /*2640*/  @P1 BRA `(.L_x_47) ;  /* 0xfffffffc00a81947 */ /* 0x000fea000383ffff */
[----:B------:R-:W-:Y:S05]  /*2650*/  BSYNC.RECONVERGENT B1 ;  /* 0x0000000000017941 */ /* 0x000fea0003800200 */
.L_x_38:
[----:B------:R-:W0:Y:S02]  /*2660*/  LDCU UR5, c[0x0][0x3a8] ;  /* 0x00007500ff0577ac */ /* 0x000e240008000800 */
[----:B0-----:R-:W-:-:S05]  /*2670*/  IMAD.U32 R0, RZ, RZ, UR5 ;  /* 0x00000005ff007e24 */ /* 0x001fca000f8e00ff */
[----:B------:R-:W-:-:S13]  /*2680*/  ISETP.GE.AND P0, PT, R0, 0x1, PT ;  /* 0x000000010000780c */ /* 0x000fda0003f06270 */
[----:B------:R-:W-:Y:S05]  /*2690*/  @!P0 BRA `(.L_x_48) ;  /* 0x0000001400048947 */ /* 0x000fea0003800000 */
[----:B------:R-:W-:Y:S01]  /*26a0*/  ISETP.GE.U32.AND P0, PT, R32, 0x3, PT ;  /* 0x000000032000780c */ /* 0x000fe20003f06070 */
[----:B-1234-:R-:W-:Y:S01]  /*26b0*/  IMAD.MOV.U32 R8, RZ, RZ, RZ ;  /* 0x000000ffff087224 */ /* 0x01efe200078e00ff */
[----:B------:R-:W-:-:S11]  /*26c0*/  CS2R R12, SRZ ;  /* 0x00000000000c7805 */ /* 0x000fd6000001ff00 */
[----:B------:R-:W-:Y:S05]  /*26d0*/  @!P0 BRA `(.L_x_49) ;  /* 0x0000000400d88947 */ /* 0x000fea0003800000 */
[----:B------:R-:W0:Y:S01]  /*26e0*/  LDC R0, c[0x0][0x3a8] ;  /* 0x0000ea00ff007b82 */ /* 0x000e220000000800 */
[----:B------:R-:W-:Y:S01]  /*26f0*/  BSSY.RECONVERGENT B1, `(.L_x_50) ;  /* 0x0000073000017945 */ /* 0x000fe20003800200 */
[----:B------:R-:W-:Y:S01]  /*2700*/  IMAD.MOV.U32 R11, RZ, RZ, RZ ;  /* 0x000000ffff0b7224 */ /* 0x000fe200078e00ff */
[----:B------:R-:W-:-:S07]  /*2710*/  CS2R R12, SRZ ;  /* 0x00000000000c7805 */ /* 0x000fce000001ff00 */
.L_x_79:
[----:B0-----:R-:W-:Y:S01]  /*2720*/  ISETP.GE.AND P1, PT, R12, R0, PT ;  /* 0x000000000c00720c */ /* 0x001fe20003f26270 */
[----:B------:R-:W-:Y:S01]  /*2730*/  BSSY.RECONVERGENT B2, `(.L_x_51) ;  /* 0x000001c000027945 */ /* 0x000fe20003800200 */
[C---:B-12---:R-:W-:Y:S01]  /*2740*/  LEA R10, R11.reuse, UR7, 0x3 ;  /* 0x000000070b0a7c11 */ /* 0x046fe2000f8e18ff */
[----:B------:R-:W-:Y:S02]  /*2750*/  VIADD R11, R11, 0x4 ;  /* 0x000000040b0b7836 */ /* 0x000fe40000000000 */
[----:B------:R-:W-:-:S03]  /*2760*/  IMAD R8, R13, 0x8, R22 ;  /* 0x000000080d087824 */ /* 0x000fc600078e0216 */
[----:B------:R-:W-:-:S05]  /*2770*/  ISETP.NE.AND P0, PT, R11, R7, PT ;  /* 0x000000070b00720c */ /* 0x000fca0003f05270 */
[----:B------:R-:W-:Y:S08]  /*2780*/  @!P1 BRA `(.L_x_52) ;  /* 0x0000000000089947 */ /* 0x000ff00003800000 */
[----:B------:R0:W5:Y:S01]  /*2790*/  LDL R9, [R8+0x4] ;  /* 0x0000040008097983 */ /* 0x0001620000100800 */
[----:B------:R-:W-:Y:S05]  /*27a0*/  BRA `(.L_x_53) ;  /* 0x0000000000447947 */ /* 0x000fea0003800000 */
.L_x_52:
[----:B------:R-:W-:Y:S01]  /*27b0*/  ISETP.GE.AND P1, PT, R13, R0, PT ;  /* 0x000000000d00720c */ /* 0x000fe20003f26270 */
[----:B------:R-:W-:Y:S01]  /*27c0*/  BSSY.RELIABLE B3, `(.L_x_54) ;  /* 0x000000b000037945 */ /* 0x000fe20003800100 */
[----:B------:R-:W-:-:S11]  /*27d0*/  LEA R14, R12, UR9, 0x3 ;  /* 0x000000090c0e7c11 */ /* 0x000fd6000f8e18ff */
[----:B------:R-:W-:Y:S05]  /*27e0*/  @!P1 BRA `(.L_x_55) ;  /* 0x0000000000089947 */ /* 0x000fea0003800000 */
[----:B------:R0:W5:Y:S01]  /*27f0*/  LDL R9, [R14+0x4] ;  /* 0x000004000e097983 */ /* 0x0001620000100800 */
[----:B------:R-:W-:Y:S05]  /*2800*/  BRA `(.L_x_56) ;  /* 0x0000000000187947 */ /* 0x000fea0003800000 */
.L_x_55:
[----:B------:R-:W2:Y:S04]  /*2810*/  LDL R16, [R14+0x4] ;  /* 0x000004000e107983 */ /* 0x000ea80000100800 */
[----:B------:R-:W2:Y:S02]  /*2820*/  LDL R9, [R8+0x4] ;  /* 0x0000040008097983 */ /* 0x000ea40000100800 */
[----:B--2---:R-:W-:-:S13]  /*2830*/  FSETP.GTU.AND P1, PT, R16, R9, PT ;  /* 0x000000091000720b */ /* 0x004fda0003f2c000 */
[----:B------:R-:W-:Y:S05]  /*2840*/  @P1 BREAK.RELIABLE B3 ;  /* 0x0000000000031942 */ /* 0x000fea0003800100 */
[----:B------:R-:W-:Y:S05]  /*2850*/  @P1 BRA `(.L_x_53) ;  /* 0x0000000000181947 */ /* 0x000fea0003800000 */
[----:B------:R-:W-:-:S07]  /*2860*/  MOV R9, R16 ;  /* 0x0000001000097202 */ /* 0x000fce0000000f00 */
.L_x_56:
[----:B------:R-:W-:Y:S05]  /*2870*/  BSYNC.RELIABLE B3 ;  /* 0x0000000000037941 */ /* 0x000fea0003800100 */
.L_x_54:
[----:B------:R-:W2:Y:S01]  /*2880*/  LDL R8, [R14] ;  /* 0x000000000e087983 */ /* 0x000ea20000100800 */
[----:B------:R-:W-:-:S03]  /*2890*/  VIADD R12, R12, 0x1 ;  /* 0x000000010c0c7836 */ /* 0x000fc60000000000 */
[----:B--2--5:R1:W-:Y:S01]  /*28a0*/  STL.64 [R10], R8 ;  /* 0x000000080a007387 */ /* 0x0243e20000100a00 */
[----:B------:R-:W-:Y:S05]  /*28b0*/  BRA `(.L_x_57) ;  /* 0x00000000000c7947 */ /* 0x000fea0003800000 */
.L_x_53:
[----:B0-----:R-:W2:Y:S01]  /*28c0*/  LDL R8, [R8] ;  /* 0x0000000008087983 */ /* 0x001ea20000100800 */
[----:B------:R-:W-:-:S03]  /*28d0*/  VIADD R13, R13, 0x1 ;  /* 0x000000010d0d7836 */ /* 0x000fc60000000000 */
[----:B--2--5:R0:W-:Y:S04]  /*28e0*/  STL.64 [R10], R8 ;  /* 0x000000080a007387 */ /* 0x0241e80000100a00 */
.L_x_57:
[----:B------:R-:W-:Y:S05]  /*28f0*/  BSYNC.RECONVERGENT B2 ;  /* 0x0000000000027941 */ /* 0x000fea0003800200 */
.L_x_51:
[----:B------:R-:W-:Y:S01]  /*2900*/  ISETP.GE.AND P1, PT, R12, R0, PT ;  /* 0x000000000c00720c */ /* 0x000fe20003f26270 */
[----:B------:R-:W-:Y:S01]  /*2910*/  BSSY.RECONVERGENT B2, `(.L_x_58) ;  /* 0x0000019000027945 */ /* 0x000fe20003800200 */
[----:B01----:R-:W-:-:S11]  /*2920*/  IMAD R8, R13, 0x8, R22 ;  /* 0x000000080d087824 */ /* 0x003fd600078e0216 */
[----:B------:R-:W-:Y:S05]  /*2930*/  @!P1 BRA `(.L_x_59) ;  /* 0x0000000000089947 */ /* 0x000fea0003800000 */
[----:B------:R0:W5:Y:S01]  /*2940*/  LDL R9, [R8+0x4] ;  /* 0x0000040008097983 */ /* 0x0001620000100800 */
[----:B------:R-:W-:Y:S05]  /*2950*/  BRA `(.L_x_60) ;  /* 0x0000000000447947 */ /* 0x000fea0003800000 */
.L_x_59:
[----:B------:R-:W-:Y:S01]  /*2960*/  ISETP.GE.AND P1, PT, R13, R0, PT ;  /* 0x000000000d00720c */ /* 0x000fe20003f26270 */
[----:B------:R-:W-:Y:S01]  /*2970*/  BSSY.RELIABLE B3, `(.L_x_61) ;  /* 0x000000b000037945 */ /* 0x000fe20003800100 */
[----:B------:R-:W-:-:S11]  /*2980*/  LEA R14, R12, UR9, 0x3 ;  /* 0x000000090c0e7c11 */ /* 0x000fd6000f8e18ff */
[----:B------:R-:W-:Y:S05]  /*2990*/  @!P1 BRA `(.L_x_62) ;  /* 0x0000000000089947 */ /* 0x000fea0003800000 */
[----:B------:R0:W5:Y:S01]  /*29a0*/  LDL R9, [R14+0x4] ;  /* 0x000004000e097983 */ /* 0x0001620000100800 */
[----:B------:R-:W-:Y:S05]  /*29b0*/  BRA `(.L_x_63) ;  /* 0x0000000000187947 */ /* 0x000fea0003800000 */
.L_x_62:
[----:B------:R-:W2:Y:S04]  /*29c0*/  LDL R16, [R14+0x4] ;  /* 0x000004000e107983 */ /* 0x000ea80000100800 */
[----:B------:R-:W2:Y:S02]  /*29d0*/  LDL R9, [R8+0x4] ;  /* 0x0000040008097983 */ /* 0x000ea40000100800 */
[----:B--2---:R-:W-:-:S13]  /*29e0*/  FSETP.GTU.AND P1, PT, R16, R9, PT ;  /* 0x000000091000720b */ /* 0x004fda0003f2c000 */
[----:B------:R-:W-:Y:S05]  /*29f0*/  @P1 BREAK.RELIABLE B3 ;  /* 0x0000000000031942 */ /* 0x000fea0003800100 */
[----:B------:R-:W-:Y:S05]  /*2a00*/  @P1 BRA `(.L_x_60) ;  /* 0x0000000000181947 */ /* 0x000fea0003800000 */
[----:B------:R-:W-:-:S07]  /*2a10*/  IMAD.MOV.U32 R9, RZ, RZ, R16 ;  /* 0x000000ffff097224 */ /* 0x000fce00078e0010 */
.L_x_63:
[----:B------:R-:W-:Y:S05]  /*2a20*/  BSYNC.RELIABLE B3 ;  /* 0x0000000000037941 */ /* 0x000fea0003800100 */
.L_x_61:
[----:B------:R-:W2:Y:S01]  /*2a30*/  LDL R8, [R14] ;  /* 0x000000000e087983 */ /* 0x000ea20000100800 */
[----:B------:R-:W-:-:S03]  /*2a40*/  VIADD R12, R12, 0x1 ;  /* 0x000000010c0c7836 */ /* 0x000fc60000000000 */
[----:B--2--5:R1:W-:Y:S01]  /*2a50*/  STL.64 [R10+0x8], R8 ;  /* 0x000008080a007387 */ /* 0x0243e20000100a00 */
[----:B------:R-:W-:Y:S05]  /*2a60*/  BRA `(.L_x_64) ;  /* 0x00000000000c7947 */ /* 0x000fea0003800000 */
.L_x_60:
[----:B0-----:R-:W2:Y:S01]  /*2a70*/  LDL R8, [R8] ;  /* 0x0000000008087983 */ /* 0x001ea20000100800 */
[----:B------:R-:W-:-:S03]  /*2a80*/  IADD3 R13, PT, PT, R13, 0x1, RZ ;  /* 0x000000010d0d7810 */ /* 0x000fc60007ffe0ff */
[----:B--2--5:R0:W-:Y:S04]  /*2a90*/  STL.64 [R10+0x8], R8 ;  /* 0x000008080a007387 */ /* 0x0241e80000100a00 */
.L_x_64:
[----:B------:R-:W-:Y:S05]  /*2aa0*/  BSYNC.RECONVERGENT B2 ;  /* 0x0000000000027941 */ /* 0x000fea0003800200 */
.L_x_58:
[----:B------:R-:W-:Y:S01]  /*2ab0*/  ISETP.GE.AND P1, PT, R12, R0, PT ;  /* 0x000000000c00720c */ /* 0x000fe20003f26270 */
[----:B------:R-:W-:Y:S01]  /*2ac0*/  BSSY.RECONVERGENT B2, `(.L_x_65) ;  /* 0x0000019000027945 */ /* 0x000fe20003800200 */
[----:B01----:R-:W-:-:S11]  /*2ad0*/  IMAD R8, R13, 0x8, R22 ;  /* 0x000000080d087824 */ /* 0x003fd600078e0216 */
[----:B------:R-:W-:Y:S05]  /*2ae0*/  @!P1 BRA `(.L_x_66) ;  /* 0x0000000000089947 */ /* 0x000fea0003800000 */
[----:B------:R0:W5:Y:S01]  /*2af0*/  LDL R9, [R8+0x4] ;  /* 0x0000040008097983 */ /* 0x0001620000100800 */
[----:B------:R-:W-:Y:S05]  /*2b00*/  BRA `(.L_x_67) ;  /* 0x0000000000447947 */ /* 0x000fea0003800000 */
.L_x_66:
[----:B------:R-:W-:Y:S01]  /*2b10*/  ISETP.GE.AND P1, PT, R13, R0, PT ;  /* 0x000000000d00720c */ /* 0x000fe20003f26270 */
[----:B------:R-:W-:Y:S01]  /*2b20*/  BSSY.RELIABLE B3, `(.L_x_68) ;  /* 0x000000b000037945 */ /* 0x000fe20003800100 */
[----:B------:R-:W-:-:S11]  /*2b30*/  LEA R14, R12, UR9, 0x3 ;  /* 0x000000090c0e7c11 */ /* 0x000fd6000f8e18ff */
[----:B------:R-:W-:Y:S05]  /*2b40*/  @!P1 BRA `(.L_x_69) ;  /* 0x0000000000089947 */ /* 0x000fea0003800000 */
[----:B------:R0:W5:Y:S01]  /*2b50*/  LDL R9, [R14+0x4] ;  /* 0x000004000e097983 */ /* 0x0001620000100800 */
[----:B------:R-:W-:Y:S05]  /*2b60*/  BRA `(.L_x_70) ;  /* 0x0000000000187947 */ /* 0x000fea0003800000 */
.L_x_69:
[----:B------:R-:W2:Y:S04]  /*2b70*/  LDL R16, [R14+0x4] ;  /* 0x000004000e107983 */ /* 0x000ea80000100800 */
[----:B------:R-:W2:Y:S02]  /*2b80*/  LDL R9, [R8+0x4] ;  /* 0x0000040008097983 */ /* 0x000ea40000100800 */
[----:B--2---:R-:W-:-:S13]  /*2b90*/  FSETP.GTU.AND P1, PT, R16, R9, PT ;  /* 0x000000091000720b */ /* 0x004fda0003f2c000 */
[----:B------:R-:W-:Y:S05]  /*2ba0*/  @P1 BREAK.RELIABLE B3 ;  /* 0x0000000000031942 */ /* 0x000fea0003800100 */
[----:B------:R-:W-:Y:S05]  /*2bb0*/  @P1 BRA `(.L_x_67) ;  /* 0x0000000000181947 */ /* 0x000fea0003800000 */
[----:B------:R-:W-:-:S07]  /*2bc0*/  IMAD.MOV.U32 R9, RZ, RZ, R16 ;  /* 0x000000ffff097224 */ /* 0x000fce00078e0010 */
.L_x_70:
[----:B------:R-:W-:Y:S05]  /*2bd0*/  BSYNC.RELIABLE B3 ;  /* 0x0000000000037941 */ /* 0x000fea0003800100 */
.L_x_68:
[----:B------:R-:W2:Y:S01]  /*2be0*/  LDL R8, [R14] ;  /* 0x000000000e087983 */ /* 0x000ea20000100800 */
[----:B------:R-:W-:-:S03]  /*2bf0*/  VIADD R12, R12, 0x1 ;  /* 0x000000010c0c7836 */ /* 0x000fc60000000000 */
[----:B--2--5:R1:W-:Y:S01]  /*2c00*/  STL.64 [R10+0x10], R8 ;  /* 0x000010080a007387 */ /* 0x0243e20000100a00 */
[----:B------:R-:W-:Y:S05]  /*2c10*/  BRA `(.L_x_71) ;  /* 0x00000000000c7947 */ /* 0x000fea0003800000 */
.L_x_67:
[----:B0-----:R-:W2:Y:S01]  /*2c20*/  LDL R8, [R8] ;  /* 0x0000000008087983 */ /* 0x001ea20000100800 */
[----:B------:R-:W-:-:S03]  /*2c30*/  VIADD R13, R13, 0x1 ;  /* 0x000000010d0d7836 */ /* 0x000fc60000000000 */
[----:B--2--5:R0:W-:Y:S04]  /*2c40*/  STL.64 [R10+0x10], R8 ;  /* 0x000010080a007387 */ /* 0x0241e80000100a00 */
.L_x_71:
[----:B------:R-:W-:Y:S05]  /*2c50*/  BSYNC.RECONVERGENT B2 ;  /* 0x0000000000027941 */ /* 0x000fea0003800200 */
.L_x_65:
[----:B------:R-:W-:Y:S01]  /*2c60*/  ISETP.GE.AND P1, PT, R12, R0, PT ;  /* 0x000000000c00720c */ /* 0x000fe20003f26270 */
[----:B------:R-:W-:Y:S01]  /*2c70*/  BSSY.RECONVERGENT B2, `(.L_x_72) ;  /* 0x0000019000027945 */ /* 0x000fe20003800200 */
[----:B01----:R-:W-:-:S11]  /*2c80*/  IMAD R8, R13, 0x8, R22 ;  /* 0x000000080d087824 */ /* 0x003fd600078e0216 */
[----:B------:R-:W-:Y:S05]  /*2c90*/  @!P1 BRA `(.L_x_73) ;  /* 0x0000000000089947 */ /* 0x000fea0003800000 */
[----:B------:R0:W5:Y:S01]  /*2ca0*/  LDL R9, [R8+0x4] ;  /* 0x0000040008097983 */ /* 0x0001620000100800 */
[----:B------:R-:W-:Y:S05]  /*2cb0*/  BRA `(.L_x_74) ;  /* 0x0000000000447947 */ /* 0x000fea0003800000 */
.L_x_73:
[----:B------:R-:W-:Y:S01]  /*2cc0*/  ISETP.GE.AND P1, PT, R13, R0, PT ;  /* 0x000000000d00720c */ /* 0x000fe20003f26270 */
[----:B------:R-:W-:Y:S01]  /*2cd0*/  BSSY.RELIABLE B3, `(.L_x_75) ;  /* 0x000000b000037945 */ /* 0x000fe20003800100 */
[----:B------:R-:W-:-:S11]  /*2ce0*/  LEA R14, R12, UR9, 0x3 ;  /* 0x000000090c0e7c11 */ /* 0x000fd6000f8e18ff */
[----:B------:R-:W-:Y:S05]  /*2cf0*/  @!P1 BRA `(.L_x_76) ;  /* 0x0000000000089947 */ /* 0x000fea0003800000 */
[----:B------:R0:W5:Y:S01]  /*2d00*/  LDL R9, [R14+0x4] ;  /* 0x000004000e097983 */ /* 0x0001620000100800 */
[----:B------:R-:W-:Y:S05]  /*2d10*/  BRA `(.L_x_77) ;  /* 0x0000000000187947 */ /* 0x000fea0003800000 */
.L_x_76:
[----:B------:R-:W2:Y:S04]  /*2d20*/  LDL R16, [R14+0x4] ;  /* 0x000004000e107983 */ /* 0x000ea80000100800 */
[----:B------:R-:W2:Y:S02]  /*2d30*/  LDL R9, [R8+0x4] ;  /* 0x0000040008097983 */ /* 0x000ea40000100800 */
[----:B--2---:R-:W-:-:S13]  /*2d40*/  FSETP.GTU.AND P1, PT, R16, R9, PT ;  /* 0x000000091000720b */ /* 0x004fda0003f2c000 */
[----:B------:R-:W-:Y:S05]  /*2d50*/  @P1 BREAK.RELIABLE B3 ;  /* 0x0000000000031942 */ /* 0x000fea0003800100 */
[----:B------:R-:W-:Y:S05]  /*2d60*/  @P1 BRA `(.L_x_74) ;  /* 0x0000000000181947 */ /* 0x000fea0003800000 */
[----:B------:R-:W-:-:S07]  /*2d70*/  MOV R9, R16 ;  /* 0x0000001000097202 */ /* 0x000fce0000000f00 */
.L_x_77:
[----:B------:R-:W-:Y:S05]  /*2d80*/  BSYNC.RELIABLE B3 ;  /* 0x0000000000037941 */ /* 0x000fea0003800100 */
.L_x_75:
[----:B------:R-:W2:Y:S01]  /*2d90*/  LDL R8, [R14] ;  /* 0x000000000e087983 */ /* 0x000ea20000100800 */
[----:B------:R-:W-:-:S03]  /*2da0*/  VIADD R12, R12, 0x1 ;  /* 0x000000010c0c7836 */ /* 0x000fc60000000000 */
[----:B--2--5:R1:W-:Y:S01]  /*2db0*/  STL.64 [R10+0x18], R8 ;  /* 0x000018080a007387 */ /* 0x0243e20000100a00 */
[----:B------:R-:W-:Y:S05]  /*2dc0*/  BRA `(.L_x_78) ;  /* 0x00000000000c7947 */ /* 0x000fea0003800000 */
.L_x_74:
[----:B0-----:R-:W2:Y:S01]  /*2dd0*/  LDL R8, [R8] ;  /* 0x0000000008087983 */ /* 0x001ea20000100800 */
[----:B------:R-:W-:-:S03]  /*2de0*/  VIADD R13, R13, 0x1 ;  /* 0x000000010d0d7836 */ /* 0x000fc60000000000 */
[----:B--2--5:R2:W-:Y:S04]  /*2df0*/  STL.64 [R10+0x18], R8 ;  /* 0x000018080a007387 */ /* 0x0245e80000100a00 */
.L_x_78:
[----:B------:R-:W-:Y:S05]  /*2e00*/  BSYNC.RECONVERGENT B2 ;  /* 0x0000000000027941 */ /* 0x000fea0003800200 */
.L_x_72:
[----:B------:R-:W-:Y:S05]  /*2e10*/  @P0 BRA `(.L_x_79) ;  /* 0xfffffff800400947 */ /* 0x000fea000383ffff */
[----:B------:R-:W-:Y:S05]  /*2e20*/  BSYNC.RECONVERGENT B1 ;  /* 0x0000000000017941 */ /* 0x000fea0003800200 */
.L_x_50:
[----:B-12---:R-:W-:-:S07]  /*2e30*/  IMAD.MOV.U32 R8, RZ, RZ, R7 ;  /* 0x000000ffff087224 */ /* 0x006fce00078e0007 */
.L_x_49:
[----:B------:R-:W-:-:S13]  /*2e40*/  ISETP.NE.AND P0, PT, R28, RZ, PT ;  /* 0x000000ff1c00720c */ /* 0x000fda0003f05270 */
[----:B------:R-:W-:Y:S05]  /*2e50*/  @!P0 BRA `(.L_x_80) ;  /* 0x0000000400508947 */ /* 0x000fea0003800000 */
[----:B------:R-:W-:Y:S01]  /*2e60*/  ISETP.GE.AND P1, PT, R12, R0, PT ;  /* 0x000000000c00720c */ /* 0x000fe20003f26270 */
[----:B------:R-:W-:Y:S01]  /*2e70*/  BSSY.RECONVERGENT B1, `(.L_x_81) ;  /* 0x000001a000017945 */ /* 0x000fe20003800200 */
[----:B------:R-:W-:Y:S01]  /*2e80*/  LEA R10, R8, UR7, 0x3 ;  /* 0x00000007080a7c11 */ /* 0x000fe2000f8e18ff */
[----:B------:R-:W-:-:S10]  /*2e90*/  IMAD R8, R13, 0x8, R22 ;  /* 0x000000080d087824 */ /* 0x000fd400078e0216 */
[----:B------:R-:W-:Y:S05]  /*2ea0*/  @!P1 BRA `(.L_x_82) ;  /* 0x0000000000089947 */ /* 0x000fea0003800000 */
[----:B------:R1:W5:Y:S01]  /*2eb0*/  LDL R9, [R8+0x4] ;  /* 0x0000040008097983 */ /* 0x0003620000100800 */
[----:B------:R-:W-:Y:S05]  /*2ec0*/  BRA `(.L_x_83) ;  /* 0x0000000000447947 */ /* 0x000fea0003800000 */
.L_x_82:
[----:B------:R-:W-:Y:S01]  /*2ed0*/  ISETP.GE.AND P1, PT, R13, R0, PT ;  /* 0x000000000d00720c */ /* 0x000fe20003f26270 */
[----:B------:R-:W-:Y:S01]  /*2ee0*/  BSSY.RELIABLE B2, `(.L_x_84) ;  /* 0x000000b000027945 */ /* 0x000fe20003800100 */
[----:B------:R-:W-:-:S11]  /*2ef0*/  LEA R11, R12, UR9, 0x3 ;  /* 0x000000090c0b7c11 */ /* 0x000fd6000f8e18ff */
[----:B------:R-:W-:Y:S05]  /*2f00*/  @!P1 BRA `(.L_x_85) ;  /* 0x0000000000089947 */ /* 0x000fea0003800000 */
[----:B------:R1:W5:Y:S01]  /*2f10*/  LDL R9, [R11+0x4] ;  /* 0x000004000b097983 */ /* 0x0003620000100800 */
[----:B------:R-:W-:Y:S05]  /*2f20*/  BRA `(.L_x_86) ;  /* 0x0000000000187947 */ /* 0x000fea0003800000 */
.L_x_85:
[----:B0-----:R-:W2:Y:S04]  /*2f30*/  LDL R14, [R11+0x4] ;  /* 0x000004000b0e7983 */ /* 0x001ea80000100800 */
[----:B------:R-:W2:Y:S02]  /*2f40*/  LDL R9, [R8+0x4] ;  /* 0x0000040008097983 */ /* 0x000ea40000100800 */
[----:B--2---:R-:W-:-:S13]  /*2f50*/  FSETP.GTU.AND P1, PT, R14, R9, PT ;  /* 0x000000090e00720b */ /* 0x004fda0003f2c000 */
[----:B------:R-:W-:Y:S05]  /*2f60*/  @P1 BREAK.RELIABLE B2 ;  /* 0x0000000000021942 */ /* 0x000fea0003800100 */
[----:B------:R-:W-:Y:S05]  /*2f70*/  @P1 BRA `(.L_x_83) ;  /* 0x0000000000181947 */ /* 0x000fea0003800000 */
[----:B------:R-:W-:-:S07]  /*2f80*/  IMAD.MOV.U32 R9, RZ, RZ, R14 ;  /* 0x000000ffff097224 */ /* 0x000fce00078e000e */
.L_x_86:
[----:B------:R-:W-:Y:S05]  /*2f90*/  BSYNC.RELIABLE B2 ;  /* 0x0000000000027941 */ /* 0x000fea0003800100 */
.L_x_84:
[----:B------:R-:W2:Y:S01]  /*2fa0*/  LDL R8, [R11] ;  /* 0x000000000b087983 */ /* 0x000ea20000100800 */
[----:B------:R-:W-:-:S03]  /*2fb0*/  IADD3 R12, PT, PT, R12, 0x1, RZ ;  /* 0x000000010c0c7810 */ /* 0x000fc60007ffe0ff */
[----:B--2--5:R2:W-:Y:S01]  /*2fc0*/  STL.64 [R10], R8 ;  /* 0x000000080a007387 */ /* 0x0245e20000100a00 */
[----:B------:R-:W-:Y:S05]  /*2fd0*/  BRA `(.L_x_87) ;  /* 0x00000000000c7947 */ /* 0x000fea0003800000 */
.L_x_83:
[----:B-1----:R-:W2:Y:S01]  /*2fe0*/  LDL R8, [R8] ;  /* 0x0000000008087983 */ /* 0x002ea20000100800 */
[----:B------:R-:W-:-:S03]  /*2ff0*/  VIADD R13, R13, 0x1 ;  /* 0x000000010d0d7836 */ /* 0x000fc60000000000 */
[----:B--2--5:R1:W-:Y:S04]  /*3000*/  STL.64 [R10], R8 ;  /* 0x000000080a007387 */ /* 0x0243e80000100a00 */
.L_x_87:
[----:B------:R-:W-:Y:S05]  /*3010*/  BSYNC.RECONVERGENT B1 ;  /* 0x0000000000017941 */ /* 0x000fea0003800200 */
.L_x_81:
[----:B------:R-:W-:Y:S01]  /*3020*/  ISETP.NE.AND P1, PT, R28, 0x1, PT ;  /* 0x000000011c00780c */ /* 0x000fe20003f25270 */
[----:B------:R-:W-:-:S12]  /*3030*/  BSSY.RECONVERGENT B1, `(.L_x_80) ;  /* 0x0000036000017945 */ /* 0x000fd80003800200 */
[----:B------:R-:W-:Y:S05]  /*3040*/  @!P1 BRA `(.L_x_88) ;  /* 0x0000000000d09947 */ /* 0x000fea0003800000 */
[----:B------:R-:W-:Y:S01]  /*3050*/  ISETP.GE.AND P1, PT, R12, R0, PT ;  /* 0x000000000c00720c */ /* 0x000fe20003f26270 */
[----:B------:R-:W-:Y:S01]  /*3060*/  BSSY.RECONVERGENT B2, `(.L_x_89) ;  /* 0x0000019000027945 */ /* 0x000fe20003800200 */
[----:B-12---:R-:W-:-:S11]  /*3070*/  IMAD R8, R13, 0x8, R22 ;  /* 0x000000080d087824 */ /* 0x006fd600078e0216 */
[----:B------:R-:W-:Y:S05]  /*3080*/  @!P1 BRA `(.L_x_90) ;  /* 0x0000000000089947 */ /* 0x000fea0003800000 */
[----:B------:R1:W5:Y:S01]  /*3090*/  LDL R9, [R8+0x4] ;  /* 0x0000040008097983 */ /* 0x0003620000100800 */
[----:B------:R-:W-:Y:S05]  /*30a0*/  BRA `(.L_x_91) ;  /* 0x0000000000447947 */ /* 0x000fea0003800000 */
.L_x_90:
[----:B------:R-:W-:Y:S01]  /*30b0*/  ISETP.GE.AND P1, PT, R13, R0, PT ;  /* 0x000000000d00720c */ /* 0x000fe20003f26270 */
[----:B------:R-:W-:Y:S01]  /*30c0*/  BSSY.RELIABLE B3, `(.L_x_92) ;  /* 0x000000b000037945 */ /* 0x000fe20003800100 */
[----:B------:R-:W-:-:S11]  /*30d0*/  LEA R11, R12, UR9, 0x3 ;  /* 0x000000090c0b7c11 */ /* 0x000fd6000f8e18ff */
[----:B------:R-:W-:Y:S05]  /*30e0*/  @!P1 BRA `(.L_x_93) ;  /* 0x0000000000089947 */ /* 0x000fea0003800000 */
[----:B------:R1:W5:Y:S01]  /*30f0*/  LDL R9, [R11+0x4] ;  /* 0x000004000b097983 */ /* 0x0003620000100800 */
[----:B------:R-:W-:Y:S05]  /*3100*/  BRA `(.L_x_94) ;  /* 0x0000000000187947 */ /* 0x000fea0003800000 */
.L_x_93:
[----:B0-----:R-:W2:Y:S04]  /*3110*/  LDL R14, [R11+0x4] ;  /* 0x000004000b0e7983 */ /* 0x001ea80000100800 */
[----:B------:R-:W2:Y:S02]  /*3120*/  LDL R9, [R8+0x4] ;  /* 0x0000040008097983 */ /* 0x000ea40000100800 */
[----:B--2---:R-:W-:-:S13]  /*3130*/  FSETP.GTU.AND P1, PT, R14, R9, PT ;  /* 0x000000090e00720b */ /* 0x004fda0003f2c000 */
[----:B------:R-:W-:Y:S05]  /*3140*/  @P1 BREAK.RELIABLE B3 ;  /* 0x0000000000031942 */ /* 0x000fea0003800100 */
[----:B------:R-:W-:Y:S05]  /*3150*/  @P1 BRA `(.L_x_91) ;  /* 0x0000000000181947 */ /* 0x000fea0003800000 */
[----:B------:R-:W-:-:S07]  /*3160*/  IMAD.MOV.U32 R9, RZ, RZ, R14 ;  /* 0x000000ffff097224 */ /* 0x000fce00078e000e */
.L_x_94:
[----:B------:R-:W-:Y:S05]  /*3170*/  BSYNC.RELIABLE B3 ;  /* 0x0000000000037941 */ /* 0x000fea0003800100 */
.L_x_92:
[----:B------:R-:W2:Y:S01]  /*3180*/  LDL R8, [R11] ;  /* 0x000000000b087983 */ /* 0x000ea20000100800 */
[----:B------:R-:W-:-:S03]  /*3190*/  VIADD R12, R12, 0x1 ;  /* 0x000000010c0c7836 */ /* 0x000fc60000000000 */
[----:B--2--5:R2:W-:Y:S01]  /*31a0*/  STL.64 [R10+0x8], R8 ;  /* 0x000008080a007387 */ /* 0x0245e20000100a00 */
[----:B------:R-:W-:Y:S05]  /*31b0*/  BRA `(.L_x_95) ;  /* 0x00000000000c7947 */ /* 0x000fea0003800000 */
.L_x_91:
[----:B-1----:R-:W2:Y:S01]  /*31c0*/  LDL R8, [R8] ;  /* 0x0000000008087983 */ /* 0x002ea20000100800 */
[----:B------:R-:W-:-:S03]  /*31d0*/  VIADD R13, R13, 0x1 ;  /* 0x000000010d0d7836 */ /* 0x000fc60000000000 */
[----:B--2--5:R3:W-:Y:S04]  /*31e0*/  STL.64 [R10+0x8], R8 ;  /* 0x000008080a007387 */ /* 0x0247e80000100a00 */
.L_x_95:
[----:B------:R-:W-:Y:S05]  /*31f0*/  BSYNC.RECONVERGENT B2 ;  /* 0x0000000000027941 */ /* 0x000fea0003800200 */
.L_x_89:
[----:B------:R-:W-:-:S13]  /*3200*/  ISETP.NE.AND P1, PT, R28, 0x2, PT ;  /* 0x000000021c00780c */ /* 0x000fda0003f25270 */
[----:B------:R-:W-:Y:S05]  /*3210*/  @!P1 BRA `(.L_x_88) ;  /* 0x00000000005c9947 */ /* 0x000fea0003800000 */
[----:B------:R-:W-:Y:S02]  /*3220*/  ISETP.GE.AND P1, PT, R12, R0, PT ;  /* 0x000000000c00720c */ /* 0x000fe40003f26270 */
[----:B--23--:R-:W-:-:S11]  /*3230*/  LEA R8, R13, R22, 0x3 ;  /* 0x000000160d087211 */ /* 0x00cfd600078e18ff */
[----:B------:R-:W-:Y:S05]  /*3240*/  @!P1 BRA `(.L_x_96) ;  /* 0x0000000000089947 */ /* 0x000fea0003800000 */
[----:B------:R2:W5:Y:S01]  /*3250*/  LDL R9, [R8+0x4] ;  /* 0x0000040008097983 */ /* 0x0005620000100800 */
[----:B------:R-:W-:Y:S05]  /*3260*/  BRA `(.L_x_97) ;  /* 0x0000000000407947 */ /* 0x000fea0003800000 */
.L_x_96:
[----:B------:R-:W-:Y:S01]  /*3270*/  ISETP.GE.AND P1, PT, R13, R0, PT ;  /* 0x000000000d00720c */ /* 0x000fe20003f26270 */
[----:B------:R-:W-:Y:S01]  /*3280*/  BSSY.RELIABLE B2, `(.L_x_98) ;  /* 0x000000b000027945 */ /* 0x000fe20003800100 */
[----:B------:R-:W-:-:S11]  /*3290*/  LEA R12, R12, UR9, 0x3 ;  /* 0x000000090c0c7c11 */ /* 0x000fd6000f8e18ff */
[----:B------:R-:W-:Y:S05]  /*32a0*/  @!P1 BRA `(.L_x_99) ;  /* 0x0000000000089947 */ /* 0x000fea0003800000 */
[----:B------:R2:W5:Y:S01]  /*32b0*/  LDL R9, [R12+0x4] ;  /* 0x000004000c097983 */ /* 0x0005620000100800 */
[----:B------:R-:W-:Y:S05]  /*32c0*/  BRA `(.L_x_100) ;  /* 0x0000000000187947 */ /* 0x000fea0003800000 */
.L_x_99:
[----:B0-----:R-:W2:Y:S04]  /*32d0*/  LDL R14, [R12+0x4] ;  /* 0x000004000c0e7983 */ /* 0x001ea80000100800 */
[----:B------:R-:W2:Y:S02]  /*32e0*/  LDL R9, [R8+0x4] ;  /* 0x0000040008097983 */ /* 0x000ea40000100800 */
[----:B--2---:R-:W-:-:S13]  /*32f0*/  FSETP.GTU.AND P1, PT, R14, R9, PT ;  /* 0x000000090e00720b */ /* 0x004fda0003f2c000 */
[----:B------:R-:W-:Y:S05]  /*3300*/  @P1 BREAK.RELIABLE B2 ;  /* 0x0000000000021942 */ /* 0x000fea0003800100 */
[----:B------:R-:W-:Y:S05]  /*3310*/  @P1 BRA `(.L_x_97) ;  /* 0x0000000000141947 */ /* 0x000fea0003800000 */
[----:B------:R-:W-:-:S07]  /*3320*/  IMAD.MOV.U32 R9, RZ, RZ, R14 ;  /* 0x000000ffff097224 */ /* 0x000fce00078e000e */
.L_x_100:
[----:B------:R-:W-:Y:S05]  /*3330*/  BSYNC.RELIABLE B2 ;  /* 0x0000000000027941 */ /* 0x000fea0003800100 */
.L_x_98:
[----:B------:R-:W3:Y:S04]  /*3340*/  LDL R8, [R12] ;  /* 0x000000000c087983 */ /* 0x000ee80000100800 */
[----:B---3-5:R3:W-:Y:S01]  /*3350*/  STL.64 [R10+0x10], R8 ;  /* 0x000010080a007387 */ /* 0x0287e20000100a00 */
[----:B------:R-:W-:Y:S05]  /*3360*/  BRA `(.L_x_88) ;  /* 0x0000000000087947 */ /* 0x000fea0003800000 */
.L_x_97:
[----:B--2---:R-:W2:Y:S04]  /*3370*/  LDL R8, [R8] ;  /* 0x0000000008087983 */ /* 0x004ea80000100800 */
[----:B--2--5:R4:W-:Y:S02]  /*3380*/  STL.64 [R10+0x10], R8 ;  /* 0x000010080a007387 */ /* 0x0249e40000100a00 */
.L_x_88:
[----:B------:R-:W-:Y:S05]  /*3390*/  BSYNC.RECONVERGENT B1 ;  /* 0x0000000000017941 */ /* 0x000fea0003800200 */
.L_x_80:
[----:B------:R-:W-:Y:S01]  /*33a0*/  ISETP.GE.U32.AND P1, PT, R32, 0xf, PT ;  /* 0x0000000f2000780c */ /* 0x000fe20003f26070 */
[----:B------:R-:W-:-:S12]  /*33b0*/  IMAD.MOV.U32 R24, RZ, RZ, RZ ;  /* 0x000000ffff187224 */ /* 0x000fd800078e00ff */
[----:B------:R-:W-:Y:S05]  /*33c0*/  @!P1 BRA `(.L_x_101) ;  /* 0x0000000000c49947 */ /* 0x000fea0003800000 */
[----:B------:R-:W-:Y:S01]  /*33d0*/  BSSY.RECONVERGENT B1, `(.L_x_102) ;  /* 0x000002f000017945 */ /* 0x000fe20003800200 */
[----:B------:R-:W-:-:S07]  /*33e0*/  IMAD.MOV.U32 R25, RZ, RZ, RZ ;  /* 0x000000ffff197224 */ /* 0x000fce00078e00ff */
.L_x_103:
[----:B------:R-:W-:-:S05]  /*33f0*/  LEA R26, R25, UR7, 0x3 ;  /* 0x00000007191a7c11 */ /* 0x000fca000f8e18ff */
[----:B01234-:R-:W2:Y:S04]  /*3400*/  LDL.128 R8, [R26] ;  /* 0x000000001a087983 */ /* 0x01fea80000100c00 */
[----:B------:R-:W3:Y:S01]  /*3410*/  LDL.128 R16, [R26+0x20] ;  /* 0x000020001a107983 */ /* 0x000ee20000100c00 */
[----:B------:R-:W-:-:S03]  /*3420*/  IMAD R24, R25, 0x8, R2 ;  /* 0x0000000819187824 */ /* 0x000fc600078e0202 */
[----:B0-----:R-:W4:Y:S04]  /*3430*/  LDL.128 R12, [R26+0x10] ;  /* 0x000010001a0c7983 */ /* 0x001f280000100c00 */
[----:B--2---:R-:W-:Y:S04]  /*3440*/  STS [R24], R8 ;  /* 0x0000000818007388 */ /* 0x004fe80000000800 */
[----:B------:R-:W-:Y:S04]  /*3450*/  STS [R24+0x4], R9 ;  /* 0x0000040918007388 */ /* 0x000fe80000000800 */
[----:B------:R-:W-:Y:S04]  /*3460*/  STS [R24+0x8], R10 ;  /* 0x0000080a18007388 */ /* 0x000fe80000000800 */
[----:B------:R0:W-:Y:S04]  /*3470*/  STS [R24+0xc], R11 ;  /* 0x00000c0b18007388 */ /* 0x0001e80000000800 */
[----:B---3--:R-:W-:Y:S04]  /*3480*/  STS [R24+0x20], R16 ;  /* 0x0000201018007388 */ /* 0x008fe80000000800 */
[----:B------:R-:W-:Y:S04]  /*3490*/  STS [R24+0x24], R17 ;  /* 0x0000241118007388 */ /* 0x000fe80000000800 */
[----:B------:R-:W-:Y:S04]  /*34a0*/  STS [R24+0x28], R18 ;  /* 0x0000281218007388 */ /* 0x000fe80000000800 */
[----:B------:R1:W-:Y:S04]  /*34b0*/  STS [R24+0x2c], R19 ;  /* 0x00002c1318007388 */ /* 0x0003e80000000800 */
[----:B0-----:R-:W2:Y:S04]  /*34c0*/  LDL.128 R8, [R26+0x30] ;  /* 0x000030001a087983 */ /* 0x001ea80000100c00 */
[----:B----4-:R-:W-:Y:S04]  /*34d0*/  STS [R24+0x10], R12 ;  /* 0x0000100c18007388 */ /* 0x010fe80000000800 */
[----:B-1----:R-:W3:Y:S04]  /*34e0*/  LDL.128 R16, [R26+0x40] ;  /* 0x000040001a107983 */ /* 0x002ee80000100c00 */
[----:B------:R-:W-:Y:S04]  /*34f0*/  STS [R24+0x14], R13 ;  /* 0x0000140d18007388 */ /* 0x000fe80000000800 */
[----:B------:R-:W-:Y:S04]  /*3500*/  STS [R24+0x18], R14 ;  /* 0x0000180e18007388 */ /* 0x000fe80000000800 */
[----:B------:R0:W-:Y:S04]  /*3510*/  STS [R24+0x1c], R15 ;  /* 0x00001c0f18007388 */ /* 0x0001e80000000800 */
[----:B0-----:R-:W4:Y:S04]  /*3520*/  LDL.128 R12, [R26+0x50] ;  /* 0x000050001a0c7983 */ /* 0x001f280000100c00 */
[----:B--2---:R-:W-:Y:S04]  /*3530*/  STS [R24+0x30], R8 ;  /* 0x0000300818007388 */ /* 0x004fe80000000800 */
        /* <DEDUP_REMOVED lines=8> */
[----:B-1----:R-:W3:Y:S01]  /*35c0*/  LDL.128 R16, [R26+0x70] ;  /* 0x000070001a107983 */ /* 0x002ee20000100c00 */
[----:B------:R-:W-:-:S03]  /*35d0*/  VIADD R25, R25, 0x10 ;  /* 0x0000001019197836 */ /* 0x000fc60000000000 */
[----:B----4-:R0:W-:Y:S04]  /*35e0*/  STS [R24+0x50], R12 ;  /* 0x0000500c18007388 */ /* 0x0101e80000000800 */
[----:B------:R0:W-:Y:S04]  /*35f0*/  STS [R24+0x54], R13 ;  /* 0x0000540d18007388 */ /* 0x0001e80000000800 */
[----:B------:R0:W-:Y:S04]  /*3600*/  STS [R24+0x58], R14 ;  /* 0x0000580e18007388 */ /* 0x0001e80000000800 */
[----:B------:R0:W-:Y:S01]  /*3610*/  STS [R24+0x5c], R15 ;  /* 0x00005c0f18007388 */ /* 0x0001e20000000800 */
[----:B------:R-:W-:-:S03]  /*3620*/  ISETP.NE.AND P1, PT, R25, R29, PT ;  /* 0x0000001d1900720c */ /* 0x000fc60003f25270 */
[----:B--2---:R0:W-:Y:S04]  /*3630*/  STS [R24+0x60], R8 ;  /* 0x0000600818007388 */ /* 0x0041e80000000800 */
[----:B------:R0:W-:Y:S04]  /*3640*/  STS [R24+0x64], R9 ;  /* 0x0000640918007388 */ /* 0x0001e80000000800 */
[----:B------:R0:W-:Y:S04]  /*3650*/  STS [R24+0x68], R10 ;  /* 0x0000680a18007388 */ /* 0x0001e80000000800 */
[----:B------:R0:W-:Y:S04]  /*3660*/  STS [R24+0x6c], R11 ;  /* 0x00006c0b18007388 */ /* 0x0001e80000000800 */
[----:B---3--:R0:W-:Y:S04]  /*3670*/  STS [R24+0x70], R16 ;  /* 0x0000701018007388 */ /* 0x0081e80000000800 */
[----:B------:R0:W-:Y:S04]  /*3680*/  STS [R24+0x74], R17 ;  /* 0x0000741118007388 */ /* 0x0001e80000000800 */
[----:B------:R0:W-:Y:S04]  /*3690*/  STS [R24+0x78], R18 ;  /* 0x0000781218007388 */ /* 0x0001e80000000800 */
[----:B------:R0:W-:Y:S01]  /*36a0*/  STS [R24+0x7c], R19 ;  /* 0x00007c1318007388 */ /* 0x0001e20000000800 */
[----:B------:R-:W-:Y:S05]  /*36b0*/  @P1 BRA `(.L_x_103) ;  /* 0xfffffffc004c1947 */ /* 0x000fea000383ffff */
[----:B------:R-:W-:Y:S05]  /*36c0*/  BSYNC.RECONVERGENT B1 ;  /* 0x0000000000017941 */ /* 0x000fea0003800200 */
.L_x_102:
[----:B0-----:R-:W-:-:S07]  /*36d0*/  MOV R24, R29 ;  /* 0x0000001d00187202 */ /* 0x001fce0000000f00 */
.L_x_101:
[----:B------:R-:W-:-:S13]  /*36e0*/  ISETP.NE.AND P1, PT, R31, RZ, PT ;  /* 0x000000ff1f00720c */ /* 0x000fda0003f25270 */
[----:B------:R-:W-:Y:S05]  /*36f0*/  @!P1 BRA `(.L_x_48) ;  /* 0x0000000000ec9947 */ /* 0x000fea0003800000 */
[----:B-1234-:R-:W-:Y:S01]  /*3700*/  VIADD R8, R31, 0xffffffff ;  /* 0xffffffff1f087836 */ /* 0x01efe20000000000 */
[----:B------:R-:W-:-:S04]  /*3710*/  ISETP.NE.AND P2, PT, R30, RZ, PT ;  /* 0x000000ff1e00720c */ /* 0x000fc80003f45270 */
[----:B------:R-:W-:-:S13]  /*3720*/  ISETP.GE.U32.AND P1, PT, R8, 0x7, PT ;  /* 0x000000070800780c */ /* 0x000fda0003f26070 */
[----:B------:R-:W-:Y:S05]  /*3730*/  @!P1 BRA `(.L_x_104) ;  /* 0x00000000005c9947 */ /* 0x000fea0003800000 */
[----:B------:R-:W-:-:S05]  /*3740*/  LEA R16, R24, UR7, 0x3 ;  /* 0x0000000718107c11 */ /* 0x000fca000f8e18ff */
[----:B0-----:R-:W2:Y:S01]  /*3750*/  LDL.128 R12, [R16] ;  /* 0x00000000100c7983 */ /* 0x001ea20000100c00 */
[----:B------:R-:W-:-:S03]  /*3760*/  IMAD R25, R24, 0x8, R2 ;  /* 0x0000000818197824 */ /* 0x000fc600078e0202 */
[----:B------:R-:W3:Y:S04]  /*3770*/  LDL.128 R8, [R16+0x10] ;  /* 0x0000100010087983 */ /* 0x000ee80000100c00 */
[----:B--2---:R-:W-:Y:S04]  /*3780*/  STS [R25], R12 ;  /* 0x0000000c19007388 */ /* 0x004fe80000000800 */
[----:B------:R-:W-:Y:S04]  /*3790*/  STS [R25+0x4], R13 ;  /* 0x0000040d19007388 */ /* 0x000fe80000000800 */
[----:B------:R-:W-:Y:S04]  /*37a0*/  STS [R25+0x8], R14 ;  /* 0x0000080e19007388 */ /* 0x000fe80000000800 */
[----:B------:R0:W-:Y:S04]  /*37b0*/  STS [R25+0xc], R15 ;  /* 0x00000c0f19007388 */ /* 0x0001e80000000800 */
[----:B---3--:R1:W-:Y:S04]  /*37c0*/  STS [R25+0x10], R8 ;  /* 0x0000100819007388 */ /* 0x0083e80000000800 */
[----:B0-----:R-:W2:Y:S04]  /*37d0*/  LDL.128 R12, [R16+0x20] ;  /* 0x00002000100c7983 */ /* 0x001ea80000100c00 */
[----:B------:R-:W3:Y:S01]  /*37e0*/  LDL.128 R16, [R16+0x30] ;  /* 0x0000300010107983 */ /* 0x000ee20000100c00 */
[----:B------:R-:W-:-:S03]  /*37f0*/  VIADD R24, R24, 0x8 ;  /* 0x0000000818187836 */ /* 0x000fc60000000000 */
[----:B------:R1:W-:Y:S04]  /*3800*/  STS [R25+0x14], R9 ;  /* 0x0000140919007388 */ /* 0x0003e80000000800 */
[----:B------:R1:W-:Y:S04]  /*3810*/  STS [R25+0x18], R10 ;  /* 0x0000180a19007388 */ /* 0x0003e80000000800 */
[----:B------:R1:W-:Y:S04]  /*3820*/  STS [R25+0x1c], R11 ;  /* 0x00001c0b19007388 */ /* 0x0003e80000000800 */
[----:B--2---:R1:W-:Y:S04]  /*3830*/  STS [R25+0x20], R12 ;  /* 0x0000200c19007388 */ /* 0x0043e80000000800 */
[----:B------:R1:W-:Y:S04]  /*3840*/  STS [R25+0x24], R13 ;  /* 0x0000240d19007388 */ /* 0x0003e80000000800 */
[----:B------:R1:W-:Y:S04]  /*3850*/  STS [R25+0x28], R14 ;  /* 0x0000280e19007388 */ /* 0x0003e80000000800 */
[----:B------:R1:W-:Y:S04]  /*3860*/  STS [R25+0x2c], R15 ;  /* 0x00002c0f19007388 */ /* 0x0003e80000000800 */
[----:B---3--:R1:W-:Y:S04]  /*3870*/  STS [R25+0x30], R16 ;  /* 0x0000301019007388 */ /* 0x0083e80000000800 */
[----:B------:R1:W-:Y:S04]  /*3880*/  STS [R25+0x34], R17 ;  /* 0x0000341119007388 */ /* 0x0003e80000000800 */
[----:B------:R1:W-:Y:S04]  /*3890*/  STS [R25+0x38], R18 ;  /* 0x0000381219007388 */ /* 0x0003e80000000800 */
[----:B------:R1:W-:Y:S02]  /*38a0*/  STS [R25+0x3c], R19 ;  /* 0x00003c1319007388 */ /* 0x0003e40000000800 */
.L_x_104:
[----:B------:R-:W-:Y:S05]  /*38b0*/  @!P2 BRA `(.L_x_48) ;  /* 0x00000000007ca947 */ /* 0x000fea0003800000 */
[----:B-1----:R-:W-:-:S05]  /*38c0*/  VIADD R8, R30, 0xffffffff ;  /* 0xffffffff1e087836 */ /* 0x002fca0000000000 */
[----:B------:R-:W-:-:S13]  /*38d0*/  ISETP.GE.U32.AND P1, PT, R8, 0x3, PT ;  /* 0x000000030800780c */ /* 0x000fda0003f26070 */
[----:B------:R-:W-:Y:S05]  /*38e0*/  @!P1 BRA `(.L_x_105) ;  /* 0x0000000000349947 */ /* 0x000fea0003800000 */
[----:B------:R-:W-:-:S05]  /*38f0*/  LEA R17, R24, UR7, 0x3 ;  /* 0x0000000718117c11 */ /* 0x000fca000f8e18ff */
[----:B------:R-:W2:Y:S04]  /*3900*/  LDL.128 R8, [R17] ;  /* 0x0000000011087983 */ /* 0x000ea80000100c00 */
[----:B0-----:R-:W3:Y:S01]  /*3910*/  LDL.128 R12, [R17+0x10] ;  /* 0x00001000110c7983 */ /* 0x001ee20000100c00 */
[C---:B------:R-:W-:Y:S01]  /*3920*/  IMAD R16, R24.reuse, 0x8, R2 ;  /* 0x0000000818107824 */ /* 0x040fe200078e0202 */
[----:B------:R-:W-:-:S04]  /*3930*/  IADD3 R24, PT, PT, R24, 0x4, RZ ;  /* 0x0000000418187810 */ /* 0x000fc80007ffe0ff */
[----:B--2---:R1:W-:Y:S04]  /*3940*/  STS [R16], R8 ;  /* 0x0000000810007388 */ /* 0x0043e80000000800 */
[----:B------:R1:W-:Y:S04]  /*3950*/  STS [R16+0x4], R9 ;  /* 0x0000040910007388 */ /* 0x0003e80000000800 */
[----:B------:R1:W-:Y:S04]  /*3960*/  STS [R16+0x8], R10 ;  /* 0x0000080a10007388 */ /* 0x0003e80000000800 */
[----:B------:R1:W-:Y:S04]  /*3970*/  STS [R16+0xc], R11 ;  /* 0x00000c0b10007388 */ /* 0x0003e80000000800 */
[----:B---3--:R1:W-:Y:S04]  /*3980*/  STS [R16+0x10], R12 ;  /* 0x0000100c10007388 */ /* 0x0083e80000000800 */
[----:B------:R1:W-:Y:S04]  /*3990*/  STS [R16+0x14], R13 ;  /* 0x0000140d10007388 */ /* 0x0003e80000000800 */
[----:B------:R1:W-:Y:S04]  /*39a0*/  STS [R16+0x18], R14 ;  /* 0x0000180e10007388 */ /* 0x0003e80000000800 */
[----:B------:R1:W-:Y:S02]  /*39b0*/  STS [R16+0x1c], R15 ;  /* 0x00001c0f10007388 */ /* 0x0003e40000000800 */
.L_x_105:
[----:B------:R-:W-:Y:S05]  /*39c0*/  @!P0 BRA `(.L_x_48) ;  /* 0x0000000000388947 */ /* 0x000fea0003800000 */
[----:B-1----:R-:W-:-:S05]  /*39d0*/  LEA R12, R24, UR7, 0x3 ;  /* 0x00000007180c7c11 */ /* 0x002fca000f8e18ff */
[----:B------:R-:W2:Y:S01]  /*39e0*/  LDL.128 R8, [R12] ;  /* 0x000000000c087983 */ /* 0x000ea20000100c00 */
[----:B------:R-:W-:Y:S01]  /*39f0*/  IMAD R13, R24, 0x8, R2 ;  /* 0x00000008180d7824 */ /* 0x000fe200078e0202 */
[----:B------:R-:W-:-:S04]  /*3a00*/  ISETP.NE.AND P0, PT, R28, 0x1, PT ;  /* 0x000000011c00780c */ /* 0x000fc80003f05270 */
[----:B--2---:R1:W-:Y:S04]  /*3a10*/  STS [R13], R8 ;  /* 0x000000080d007388 */ /* 0x0043e80000000800 */
[----:B------:R1:W-:Y:S05]  /*3a20*/  STS [R13+0x4], R9 ;  /* 0x000004090d007388 */ /* 0x0003ea0000000800 */
[----:B------:R-:W-:Y:S05]  /*3a30*/  @!P0 BRA `(.L_x_48) ;  /* 0x00000000001c8947 */ /* 0x000fea0003800000 */
[----:B------:R2:W-:Y:S01]  /*3a40*/  STS [R13+0x8], R10 ;  /* 0x0000080a0d007388 */ /* 0x0005e20000000800 */
[----:B------:R-:W-:-:S03]  /*3a50*/  ISETP.NE.AND P0, PT, R28, 0x2, PT ;  /* 0x000000021c00780c */ /* 0x000fc60003f05270 */
[----:B------:R2:W-:Y:S10]  /*3a60*/  STS [R13+0xc], R11 ;  /* 0x00000c0b0d007388 */ /* 0x0005f40000000800 */
[----:B--2---:R-:W-:Y:S05]  /*3a70*/  @!P0 BRA `(.L_x_48) ;  /* 0x00000000000c8947 */ /* 0x004fea0003800000 */
[----:B-1----:R-:W2:Y:S04]  /*3a80*/  LDL.64 R8, [R12+0x10] ;  /* 0x000010000c087983 */ /* 0x002ea80000100a00 */
[----:B--2---:R1:W-:Y:S04]  /*3a90*/  STS [R13+0x10], R8 ;  /* 0x000010080d007388 */ /* 0x0043e80000000800 */
[----:B------:R1:W-:Y:S02]  /*3aa0*/  STS [R13+0x14], R9 ;  /* 0x000014090d007388 */ /* 0x0003e40000000800 */
.L_x_48:
[----:B------:R0:W-:Y:S02]  /*3ab0*/  STS [R21], RZ ;  /* 0x000000ff15007388 */ /* 0x0001e40000000800 */
.L_x_19:
[----:B------:R-:W-:Y:S05]  /*3ac0*/  BSYNC B0 ;  /* 0x0000000000007941 */ /* 0x000fea0003800000 */
.L_x_18:
[----:B-1234-:R-:W-:Y:S01]  /*3ad0*/  IMAD.U32 R8, RZ, RZ, UR6 ;  /* 0x00000006ff087e24 */ /* 0x01efe2000f8e00ff */
[----:B------:R-:W-:-:S04]  /*3ae0*/  UMOV UR5, 0xffffffff ;  /* 0xffffffff00057882 */ /* 0x000fc80000000000 */
[----:B------:R-:W-:Y:S01]  /*3af0*/  ISETP.GE.AND P0, PT, R8, 0x1, PT ;  /* 0x000000010800780c */ /* 0x000fe20003f06270 */
[----:B------:R-:W-:-:S12]  /*3b00*/  BRA.DIV UR5, `(.L_x_106) ;  /* 0x0000006a05087947 */ /* 0x000fd8000b800000 */
[----:B------:R-:W-:Y:S01]  /*3b10*/  NOP ;  /* 0x0000000000007918 */ /* 0x000fe20000000000 */
.L_x_306:
[----:B------:R-:W-:Y:S05]  /*3b20*/  @!P0 BRA `(.L_x_17) ;  /* 0x00000004005c8947 */ /* 0x000fea0003800000 */
[----:B------:R-:W-:Y:S01]  /*3b30*/  UISETP.GE.U32.AND UP0, UPT, UR6, 0x8, UPT ;  /* 0x000000080600788c */ /* 0x000fe2000bf06070 */
[----:B------:R-:W-:-:S08]  /*3b40*/  IMAD.MOV.U32 R8, RZ, RZ, RZ ;  /* 0x000000ffff087224 */ /* 0x000fd000078e00ff */
[----:B------:R-:W-:Y:S05]  /*3b50*/  BRA.U !UP0, `(.L_x_107) ;  /* 0x0000000108807547 */ /* 0x000fea000b800000 */
[----:B------:R-:W-:Y:S01]  /*3b60*/  BSSY.RECONVERGENT B0, `(.L_x_108) ;  /* 0x000001e000007945 */ /* 0x000fe20003800200 */
[----:B------:R-:W-:-:S07]  /*3b70*/  IMAD.MOV.U32 R17, RZ, RZ, RZ ;  /* 0x000000ffff117224 */ /* 0x000fce00078e00ff */
.L_x_109:
[C---:B--2---:R-:W-:Y:S01]  /*3b80*/  IMAD R9, R17.reuse, 0x20, R3 ;  /* 0x0000002011097824 */ /* 0x044fe200078e0203 */
[C---:B------:R-:W-:Y:S01]  /*3b90*/  LEA R16, R17.reuse, UR16, 0x2 ;  /* 0x0000001011107c11 */ /* 0x040fe2000f8e10ff */
[----:B------:R-:W-:Y:S02]  /*3ba0*/  IMAD.U32 R24, RZ, RZ, UR6 ;  /* 0x00000006ff187e24 */ /* 0x000fe4000f8e00ff */
[----:B------:R-:W-:Y:S01]  /*3bb0*/  VIADD R17, R17, 0x8 ;  /* 0x0000000811117836 */ /* 0x000fe20000000000 */
[----:B------:R-:W-:Y:S02]  /*3bc0*/  LEA R18, R9, R2, 0x3 ;  /* 0x0000000209127211 */ /* 0x000fe400078e18ff */
[----:B------:R-:W-:-:S03]  /*3bd0*/  LOP3.LUT R24, R24, 0x7ffffff8, RZ, 0xc0, !PT ;  /* 0x7ffffff818187812 */ /* 0x000fc600078ec0ff */
[----:B------:R-:W-:Y:S01]  /*3be0*/  LDS R12, [R18] ;  /* 0x00000000120c7984 */ /* 0x000fe20000000800 */
[----:B------:R-:W-:-:S03]  /*3bf0*/  ISETP.NE.AND P0, PT, R17, R24, PT ;  /* 0x000000181100720c */ /* 0x000fc60003f05270 */
[----:B------:R-:W-:Y:S04]  /*3c00*/  LDS R13, [R18+0x100] ;  /* 0x00010000120d7984 */ /* 0x000fe80000000800 */
[----:B0-----:R-:W-:Y:S04]  /*3c10*/  LDS R14, [R18+0x200] ;  /* 0x00020000120e7984 */ /* 0x001fe80000000800 */
[----:B------:R-:W0:Y:S04]  /*3c20*/  LDS R15, [R18+0x300] ;  /* 0x00030000120f7984 */ /* 0x000e280000000800 */
[----:B------:R-:W-:Y:S04]  /*3c30*/  LDS R8, [R18+0x4] ;  /* 0x0000040012087984 */ /* 0x000fe80000000800 */
[----:B------:R-:W-:Y:S04]  /*3c40*/  LDS R9, [R18+0x104] ;  /* 0x0001040012097984 */ /* 0x000fe80000000800 */
[----:B------:R-:W-:Y:S04]  /*3c50*/  LDS R10, [R18+0x204] ;  /* 0x00020400120a7984 */ /* 0x000fe80000000800 */
[----:B------:R-:W1:Y:S04]  /*3c60*/  LDS R11, [R18+0x304] ;  /* 0x00030400120b7984 */ /* 0x000e680000000800 */
[----:B0-----:R-:W-:Y:S04]  /*3c70*/  STL.128 [R16+0x80], R12 ;  /* 0x0000800c10007387 */ /* 0x001fe80000100c00 */
[----:B------:R-:W-:Y:S04]  /*3c80*/  LDS R12, [R18+0x400] ;  /* 0x00040000120c7984 */ /* 0x000fe80000000800 */
[----:B------:R-:W-:Y:S04]  /*3c90*/  LDS R13, [R18+0x500] ;  /* 0x00050000120d7984 */ /* 0x000fe80000000800 */
[----:B------:R-:W-:Y:S04]  /*3ca0*/  LDS R14, [R18+0x600] ;  /* 0x00060000120e7984 */ /* 0x000fe80000000800 */
[----:B-1----:R-:W-:Y:S04]  /*3cb0*/  STL.128 [R16], R8 ;  /* 0x0000000810007387 */ /* 0x002fe80000100c00 */
[----:B------:R-:W0:Y:S04]  /*3cc0*/  LDS R15, [R18+0x700] ;  /* 0x00070000120f7984 */ /* 0x000e280000000800 */
[----:B------:R-:W-:Y:S04]  /*3cd0*/  LDS R8, [R18+0x404] ;  /* 0x0004040012087984 */ /* 0x000fe80000000800 */
[----:B------:R-:W-:Y:S04]  /*3ce0*/  LDS R9, [R18+0x504] ;  /* 0x0005040012097984 */ /* 0x000fe80000000800 */
[----:B------:R-:W-:Y:S04]  /*3cf0*/  LDS R10, [R18+0x604] ;  /* 0x00060400120a7984 */ /* 0x000fe80000000800 */
[----:B------:R-:W1:Y:S04]  /*3d00*/  LDS R11, [R18+0x704] ;  /* 0x00070400120b7984 */ /* 0x000e680000000800 */
[----:B0-----:R2:W-:Y:S04]  /*3d10*/  STL.128 [R16+0x90], R12 ;  /* 0x0000900c10007387 */ /* 0x0015e80000100c00 */
[----:B-1----:R2:W-:Y:S01]  /*3d20*/  STL.128 [R16+0x10], R8 ;  /* 0x0000100810007387 */ /* 0x0025e20000100c00 */
[----:B------:R-:W-:Y:S05]  /*3d30*/  @P0 BRA `(.L_x_109) ;  /* 0xfffffffc00900947 */ /* 0x000fea000383ffff */
[----:B------:R-:W-:Y:S05]  /*3d40*/  BSYNC.RECONVERGENT B0 ;  /* 0x0000000000007941 */ /* 0x000fea0003800200 */
.L_x_108:
[----:B--2---:R-:W-:-:S07]  /*3d50*/  IMAD.MOV.U32 R8, RZ, RZ, R24 ;  /* 0x000000ffff087224 */ /* 0x004fce00078e0018 */
.L_x_107:
[----:B------:R-:W-:-:S13]  /*3d60*/  LOP3.LUT P0, RZ, R0, 0xe0, RZ, 0xc0, !PT ;  /* 0x000000e000ff7812 */ /* 0x000fda000780c0ff */
[----:B------:R-:W-:Y:S05]  /*3d70*/  @!P0 BRA `(.L_x_17) ;  /* 0x0000000000c88947 */ /* 0x000fea0003800000 */
[----:B------:R-:W-:Y:S01]  /*3d80*/  ULOP3.LUT UR5, UR6, 0x7, URZ, 0xc0, !UPT ;  /* 0x0000000706057892 */ /* 0x000fe2000f8ec0ff */
[----:B------:R-:W-:-:S03]  /*3d90*/  LOP3.LUT P0, R19, R0, 0x60, RZ, 0xc0, !PT ;  /* 0x0000006000137812 */ /* 0x000fc6000780c0ff */
[----:B------:R-:W-:-:S04]  /*3da0*/  UIADD3 UR5, UPT, UPT, UR5, -0x1, URZ ;  /* 0xffffffff05057890 */ /* 0x000fc8000fffe0ff */
[----:B------:R-:W-:-:S09]  /*3db0*/  UISETP.GE.U32.AND UP0, UPT, UR5, 0x3, UPT ;  /* 0x000000030500788c */ /* 0x000fd2000bf06070 */
[----:B------:R-:W-:Y:S05]  /*3dc0*/  BRA.U !UP0, `(.L_x_110) ;  /* 0x0000000108507547 */ /* 0x000fea000b800000 */
[C---:B------:R-:W-:Y:S01]  /*3dd0*/  IMAD R9, R8.reuse, 0x20, R3 ;  /* 0x0000002008097824 */ /* 0x040fe200078e0203 */
[C---:B------:R-:W-:Y:S02]  /*3de0*/  LEA R18, R8.reuse, UR16, 0x2 ;  /* 0x0000001008127c11 */ /* 0x040fe4000f8e10ff */
[----:B------:R-:W-:Y:S01]  /*3df0*/  IADD3 R8, PT, PT, R8, 0x4, RZ ;  /* 0x0000000408087810 */ /* 0x000fe20007ffe0ff */
[----:B------:R-:W-:-:S05]  /*3e00*/  IMAD.U32 R9, R9, 0x8, R2 ;  /* 0x0000000809097824 */ /* 0x000fca00078e0002 */
[----:B------:R-:W1:Y:S04]  /*3e10*/  LDS R10, [R9] ;  /* 0x00000000090a7984 */ /* 0x000e680000000800 */
[----:B------:R-:W2:Y:S04]  /*3e20*/  LDS R11, [R9+0x4] ;  /* 0x00000400090b7984 */ /* 0x000ea80000000800 */
[----:B------:R-:W3:Y:S04]  /*3e30*/  LDS R12, [R9+0x100] ;  /* 0x00010000090c7984 */ /* 0x000ee80000000800 */
[----:B------:R-:W4:Y:S04]  /*3e40*/  LDS R13, [R9+0x104] ;  /* 0x00010400090d7984 */ /* 0x000f280000000800 */
[----:B0-----:R-:W0:Y:S04]  /*3e50*/  LDS R14, [R9+0x200] ;  /* 0x00020000090e7984 */ /* 0x001e280000000800 */
[----:B------:R-:W0:Y:S04]  /*3e60*/  LDS R15, [R9+0x204] ;  /* 0x00020400090f7984 */ /* 0x000e280000000800 */
[----:B------:R-:W0:Y:S04]  /*3e70*/  LDS R16, [R9+0x300] ;  /* 0x0003000009107984 */ /* 0x000e280000000800 */
[----:B------:R-:W0:Y:S04]  /*3e80*/  LDS R17, [R9+0x304] ;  /* 0x0003040009117984 */ /* 0x000e280000000800 */
[----:B-1----:R1:W-:Y:S04]  /*3e90*/  STL [R18+0x80], R10 ;  /* 0x0000800a12007387 */ /* 0x0023e80000100800 */
[----:B--2---:R1:W-:Y:S04]  /*3ea0*/  STL [R18], R11 ;  /* 0x0000000b12007387 */ /* 0x0043e80000100800 */
[----:B---3--:R1:W-:Y:S04]  /*3eb0*/  STL [R18+0x84], R12 ;  /* 0x0000840c12007387 */ /* 0x0083e80000100800 */
[----:B----4-:R1:W-:Y:S04]  /*3ec0*/  STL [R18+0x4], R13 ;  /* 0x0000040d12007387 */ /* 0x0103e80000100800 */
[----:B0-----:R1:W-:Y:S04]  /*3ed0*/  STL [R18+0x88], R14 ;  /* 0x0000880e12007387 */ /* 0x0013e80000100800 */
[----:B------:R1:W-:Y:S04]  /*3ee0*/  STL [R18+0x8], R15 ;  /* 0x0000080f12007387 */ /* 0x0003e80000100800 */
[----:B------:R1:W-:Y:S04]  /*3ef0*/  STL [R18+0x8c], R16 ;  /* 0x00008c1012007387 */ /* 0x0003e80000100800 */
[----:B------:R1:W-:Y:S02]  /*3f00*/  STL [R18+0xc], R17 ;  /* 0x00000c1112007387 */ /* 0x0003e40000100800 */
.L_x_110:
[----:B------:R-:W-:Y:S05]  /*3f10*/  @!P0 BRA `(.L_x_17) ;  /* 0x0000000000608947 */ /* 0x000fea0003800000 */
[----:B------:R-:W-:Y:S01]  /*3f20*/  ISETP.NE.AND P0, PT, R19, 0x20, PT ;  /* 0x000000201300780c */ /* 0x000fe20003f05270 */
[----:B------:R-:W-:Y:S01]  /*3f30*/  BSSY.RECONVERGENT B0, `(.L_x_111) ;  /* 0x000000f000007945 */ /* 0x000fe20003800200 */
[----:B------:R-:W-:-:S11]  /*3f40*/  LOP3.LUT P1, RZ, R0, 0x20, RZ, 0xc0, !PT ;  /* 0x0000002000ff7812 */ /* 0x000fd6000782c0ff */
[----:B------:R-:W-:Y:S05]  /*3f50*/  @!P0 BRA `(.L_x_112) ;  /* 0x0000000000308947 */ /* 0x000fea0003800000 */
[C---:B------:R-:W-:Y:S01]  /*3f60*/  IMAD R9, R8.reuse, 0x20, R3 ;  /* 0x0000002008097824 */ /* 0x040fe200078e0203 */
[C---:B-1----:R-:W-:Y:S01]  /*3f70*/  LEA R11, R8.reuse, UR16, 0x2 ;  /* 0x00000010080b7c11 */ /* 0x042fe2000f8e10ff */
[----:B------:R-:W-:Y:S02]  /*3f80*/  VIADD R8, R8, 0x2 ;  /* 0x0000000208087836 */ /* 0x000fe40000000000 */
[----:B------:R-:W-:-:S05]  /*3f90*/  IMAD.U32 R9, R9, 0x8, R2 ;  /* 0x0000000809097824 */ /* 0x000fca00078e0002 */
[----:B------:R-:W1:Y:S04]  /*3fa0*/  LDS R10, [R9] ;  /* 0x00000000090a7984 */ /* 0x000e680000000800 */
[----:B------:R-:W2:Y:S04]  /*3fb0*/  LDS R12, [R9+0x4] ;  /* 0x00000400090c7984 */ /* 0x000ea80000000800 */
[----:B0-----:R-:W0:Y:S04]  /*3fc0*/  LDS R14, [R9+0x100] ;  /* 0x00010000090e7984 */ /* 0x001e280000000800 */
[----:B------:R-:W3:Y:S04]  /*3fd0*/  LDS R16, [R9+0x104] ;  /* 0x0001040009107984 */ /* 0x000ee80000000800 */
[----:B-1----:R4:W-:Y:S04]  /*3fe0*/  STL [R11+0x80], R10 ;  /* 0x0000800a0b007387 */ /* 0x0029e80000100800 */
[----:B--2---:R4:W-:Y:S04]  /*3ff0*/  STL [R11], R12 ;  /* 0x0000000c0b007387 */ /* 0x0049e80000100800 */
[----:B0-----:R4:W-:Y:S04]  /*4000*/  STL [R11+0x84], R14 ;  /* 0x0000840e0b007387 */ /* 0x0019e80000100800 */
[----:B---3--:R4:W-:Y:S02]  /*4010*/  STL [R11+0x4], R16 ;  /* 0x000004100b007387 */ /* 0x0089e40000100800 */
.L_x_112:
[----:B------:R-:W-:Y:S05]  /*4020*/  BSYNC.RECONVERGENT B0 ;  /* 0x0000000000007941 */ /* 0x000fea0003800200 */
.L_x_111:
[C---:B------:R-:W-:Y:S01]  /*4030*/  @P1 IMAD R9, R8.reuse, 0x20, R3 ;  /* 0x0000002008091824 */ /* 0x040fe200078e0203 */
[----:B------:R-:W-:-:S03]  /*4040*/  @P1 LEA R8, R8, UR16, 0x2 ;  /* 0x0000001008081c11 */ /* 0x000fc6000f8e10ff */
[----:B------:R-:W-:-:S05]  /*4050*/  @P1 IMAD.U32 R9, R9, 0x8, R2 ;  /* 0x0000000809091824 */ /* 0x000fca00078e0002 */
[----:B-1--4-:R-:W1:Y:S04]  /*4060*/  @P1 LDS R10, [R9] ;  /* 0x00000000090a1984 */ /* 0x012e680000000800 */
[----:B------:R-:W2:Y:S04]  /*4070*/  @P1 LDS R11, [R9+0x4] ;  /* 0x00000400090b1984 */ /* 0x000ea80000000800 */
[----:B-1----:R3:W-:Y:S04]  /*4080*/  @P1 STL [R8+0x80], R10 ;  /* 0x0000800a08001387 */ /* 0x0027e80000100800 */
[----:B--2---:R3:W-:Y:S02]  /*4090*/  @P1 STL [R8], R11 ;  /* 0x0000000b08001387 */ /* 0x0047e40000100800 */
.L_x_17:
[----:B------:R-:W-:Y:S05]  /*40a0*/  WARPSYNC.ALL ;  /* 0x0000000000007948 */ /* 0x000fea0003800000 */
[----:B------:R-:W2:Y:S01]  /*40b0*/  LDCU UR5, c[0x0][0x398] ;  /* 0x00007300ff0577ac */ /* 0x000ea20008000800 */
[----:B------:R-:W-:-:S04]  /*40c0*/  UIADD3 UR4, UPT, UPT, UR4, 0x100, URZ ;  /* 0x0000010004047890 */ /* 0x000fc8000fffe0ff */
[----:B--2---:R-:W-:Y:S01]  /*40d0*/  UISETP.GE.AND UP0, UPT, UR4, UR5, UPT ;  /* 0x000000050400728c */ /* 0x004fe2000bf06270 */
[----:B------:R-:W-:Y:S08]  /*40e0*/  BAR.SYNC.DEFER_BLOCKING 0x0 ;  /* 0x0000000000007b1d */ /* 0x000ff00000010000 */
[----:B------:R-:W-:Y:S05]  /*40f0*/  BRA.U !UP0, `(.L_x_113) ;  /* 0xffffffc508e07547 */ /* 0x000fea000b83ffff */
.L_x_6:
[----:B------:R-:W2:Y:S02]  /*4100*/  LDS R26, [R21] ;  /* 0x00000000151a7984 */ /* 0x000ea40000000800 */
[----:B--2---:R-:W-:-:S13]  /*4110*/  ISETP.GE.AND P0, PT, R26, 0x1, PT ;  /* 0x000000011a00780c */ /* 0x004fda0003f06270 */
[----:B------:R-:W-:Y:S05]  /*4120*/  @!P0 BRA `(.L_x_114) ;  /* 0x0000003800108947 */ /* 0x000fea0003800000 */
[----:B------:R-:W2:Y:S01]  /*4130*/  S2R R25, SR_TID.X ;  /* 0x0000000000197919 */ /* 0x000ea20000002100 */
[----:B------:R-:W-:Y:S02]  /*4140*/  ISETP.NE.AND P0, PT, R3, RZ, PT ;  /* 0x000000ff0300720c */ /* 0x000fe40003f05270 */
[----:B------:R-:W-:Y:S02]  /*4150*/  SHF.R.U32.HI R24, RZ, 0x5, R6 ;  /* 0x00000005ff187819 */ /* 0x000fe40000011606 */
[----:B--2---:R-:W-:-:S09]  /*4160*/  SHF.R.U32.HI R25, RZ, 0x5, R25 ;  /* 0x00000005ff197819 */ /* 0x004fd20000011619 */
[----:B------:R-:W-:Y:S05]  /*4170*/  @P0 BRA `(.L_x_115) ;  /* 0x0000003000780947 */ /* 0x000fea0003800000 */
[----:B------:R-:W-:Y:S01]  /*4180*/  ISETP.GE.AND P0, PT, R0, 0x1, PT ;  /* 0x000000010000780c */ /* 0x000fe20003f06270 */
[----:B------:R-:W-:-:S12]  /*4190*/  BSSY B0, `(.L_x_116) ;  /* 0x00000f0000007945 */ /* 0x000fd80003800000 */
[----:B------:R-:W-:Y:S05]  /*41a0*/  @!P0 BRA `(.L_x_117) ;  /* 0x0000000c00b88947 */ /* 0x000fea0003800000 */
[C---:B-----5:R-:W-:Y:S01]  /*41b0*/  IADD3 R4, PT, PT, R0.reuse, -0x1, RZ ;  /* 0xffffffff00047810 */ /* 0x060fe20007ffe0ff */
[----:B------:R-:W-:Y:S01]  /*41c0*/  BSSY B1, `(.L_x_118) ;  /* 0x0000058000017945 */ /* 0x000fe20003800000 */
[----:B-1----:R-:W-:Y:S01]  /*41d0*/  LOP3.LUT R18, R0, 0xf, RZ, 0xc0, !PT ;  /* 0x0000000f00127812 */ /* 0x002fe200078ec0ff */
[----:B------:R-:W-:Y:S01]  /*41e0*/  IMAD.MOV.U32 R17, RZ, RZ, RZ ;  /* 0x000000ffff117224 */ /* 0x000fe200078e00ff */
[----:B------:R-:W-:-:S13]  /*41f0*/  ISETP.GE.U32.AND P0, PT, R4, 0xf, PT ;  /* 0x0000000f0400780c */ /* 0x000fda0003f06070 */
[----:B------:R-:W-:Y:S05]  /*4200*/  @!P0 BRA `(.L_x_119) ;  /* 0x00000004004c8947 */ /* 0x000fea0003800000 */
[----:B------:R-:W-:Y:S01]  /*4210*/  LOP3.LUT R17, R0, 0x7ffffff0, RZ, 0xc0, !PT ;  /* 0x7ffffff000117812 */ /* 0x000fe200078ec0ff */
[----:B------:R-:W-:-:S07]  /*4220*/  IMAD.MOV.U32 R27, RZ, RZ, RZ ;  /* 0x000000ffff1b7224 */ /* 0x000fce00078e00ff */
.L_x_121:
[----:B-1----:R-:W-:-:S04]  /*4230*/  SHF.R.U32.HI R4, RZ, 0x5, R27 ;  /* 0x00000005ff047819 */ /* 0x002fc8000001161b */
[----:B------:R-:W-:-:S05]  /*4240*/  LEA R28, R4, UR16, 0x2 ;  /* 0x00000010041c7c11 */ /* 0x000fca000f8e10ff */
[----:B------:R1:W5:Y:S01]  /*4250*/  LDL R29, [R28+0x80] ;  /* 0x000080001c1d7983 */ /* 0x0003620000100800 */
[----:B------:R-:W-:Y:S01]  /*4260*/  UMOV UR4, 0xffffffff ;  /* 0xffffffff00047882 */ /* 0x000fe20000000000 */
[----:B------:R-:W-:Y:S02]  /*4270*/  LOP3.LUT R9, R27, 0x10, RZ, 0xc0, !PT ;  /* 0x000000101b097812 */ /* 0x000fe400078ec0ff */
[----:B------:R-:W-:Y:S05]  /*4280*/  BRA.DIV UR4, `(.L_x_120) ;  /* 0x0000006204447947 */ /* 0x000fea000b800000 */
[----:B-1----:R-:W2:Y:S01]  /*4290*/  LDL R28, [R28] ;  /* 0x000000001c1c7983 */ /* 0x002ea20000100800 */
[C---:B------:R-:W-:Y:S01]  /*42a0*/  VIADD R4, R27.reuse, 0x1 ;  /* 0x000000011b047836 */ /* 0x040fe20000000000 */
[C---:B---3--:R-:W-:Y:S01]  /*42b0*/  IADD3 R11, PT, PT, R27.reuse, 0x4, RZ ;  /* 0x000000041b0b7810 */ /* 0x048fe20007ffe0ff */
[C---:B------:R-:W-:Y:S01]  /*42c0*/  VIADD R8, R27.reuse, 0x3 ;  /* 0x000000031b087836 */ /* 0x040fe20000000000 */
[C---:B------:R-:W-:Y:S01]  /*42d0*/  LEA R19, R27.reuse, UR9, 0x3 ;  /* 0x000000091b137c11 */ /* 0x040fe2000f8e18ff */
[C---:B0-----:R-:W-:Y:S01]  /*42e0*/  VIADD R14, R27.reuse, 0x2 ;  /* 0x000000021b0e7836 */ /* 0x041fe20000000000 */
[----:B------:R-:W-:Y:S01]  /*42f0*/  LOP3.LUT R10, R4, 0x11, RZ, 0xc0, !PT ;  /* 0x00000011040a7812 */ /* 0x000fe200078ec0ff */
[C---:B------:R-:W-:Y:S01]  /*4300*/  VIADD R12, R27.reuse, 0x5 ;  /* 0x000000051b0c7836 */ /* 0x040fe20000000000 */
[----:B-----5:R-:W-:Y:S01]  /*4310*/  SHFL.IDX PT, R4, R29, R9, 0x1f ;  /* 0x00001f091d047589 */ /* 0x020fe200000e0000 */
[----:B------:R-:W-:Y:S01]  /*4320*/  LOP3.LUT R8, R8, 0x13, RZ, 0xc0, !PT ;  /* 0x0000001308087812 */ /* 0x000fe200078ec0ff */
[C---:B------:R-:W-:Y:S01]  /*4330*/  VIADD R13, R27.reuse, 0x7 ;  /* 0x000000071b0d7836 */ /* 0x040fe20000000000 */
[----:B------:R-:W-:Y:S01]  /*4340*/  LOP3.LUT R14, R14, 0x12, RZ, 0xc0, !PT ;  /* 0x000000120e0e7812 */ /* 0x000fe200078ec0ff */
[----:B------:R-:W-:Y:S01]  /*4350*/  SHFL.IDX PT, R6, R29, R10, 0x1f ;  /* 0x00001f0a1d067589 */ /* 0x000fe200000e0000 */
[----:B------:R-:W-:-:S02]  /*4360*/  VIADD R15, R27, 0x8 ;  /* 0x000000081b0f7836 */ /* 0x000fc40000000000 */
[C---:B------:R-:W-:Y:S02]  /*4370*/  VIADD R16, R27.reuse, 0x9 ;  /* 0x000000091b107836 */ /* 0x040fe40000000000 */
[C---:B------:R-:W-:Y:S02]  /*4380*/  VIADD R30, R27.reuse, 0xb ;  /* 0x0000000b1b1e7836 */ /* 0x040fe40000000000 */
[C---:B------:R-:W-:Y:S02]  /*4390*/  VIADD R32, R27.reuse, 0xc ;  /* 0x0000000c1b207836 */ /* 0x040fe40000000000 */
[----:B------:R-:W-:Y:S01]  /*43a0*/  VIADD R31, R27, 0xd ;  /* 0x0000000d1b1f7836 */ /* 0x000fe20000000000 */
[----:B------:R-:W-:Y:S02]  /*43b0*/  LOP3.LUT R30, R30, 0x1b, RZ, 0xc0, !PT ;  /* 0x0000001b1e1e7812 */ /* 0x000fe400078ec0ff */
[----:B------:R-:W-:Y:S02]  /*43c0*/  LOP3.LUT R32, R32, 0x1c, RZ, 0xc0, !PT ;  /* 0x0000001c20207812 */ /* 0x000fe400078ec0ff */
[----:B------:R-:W-:Y:S01]  /*43d0*/  LOP3.LUT R31, R31, 0x1d, RZ, 0xc0, !PT ;  /* 0x0000001d1f1f7812 */ /* 0x000fe200078ec0ff */
[----:B--2---:R0:W-:Y:S04]  /*43e0*/  SHFL.IDX PT, R5, R28, R9, 0x1f ;  /* 0x00001f091c057589 */ /* 0x0041e800000e0000 */
[----:B------:R-:W1:Y:S01]  /*43f0*/  SHFL.IDX PT, R7, R28, R10, 0x1f ;  /* 0x00001f0a1c077589 */ /* 0x000e6200000e0000 */
[----:B0-----:R-:W-:-:S02]  /*4400*/  LOP3.LUT R9, R11, 0x14, RZ, 0xc0, !PT ;  /* 0x000000140b097812 */ /* 0x001fc400078ec0ff */
[----:B------:R-:W-:Y:S01]  /*4410*/  LOP3.LUT R11, R12, 0x15, RZ, 0xc0, !PT ;  /* 0x000000150c0b7812 */ /* 0x000fe200078ec0ff */
[----:B------:R-:W-:-:S04]  /*4420*/  VIADD R12, R27, 0x6 ;  /* 0x000000061b0c7836 */ /* 0x000fc80000000000 */
[----:B------:R-:W-:Y:S04]  /*4430*/  SHFL.IDX PT, R10, R29, R11, 0x1f ;  /* 0x00001f0b1d0a7589 */ /* 0x000fe800000e0000 */
[----:B------:R-:W-:Y:S04]  /*4440*/  SHFL.IDX PT, R11, R28, R11, 0x1f ;  /* 0x00001f0b1c0b7589 */ /* 0x000fe800000e0000 */
[----:B-1----:R-:W-:Y:S04]  /*4450*/  STL.128 [R19], R4 ;  /* 0x0000000413007387 */ /* 0x002fe80000100c00 */
[----:B------:R-:W-:Y:S04]  /*4460*/  SHFL.IDX PT, R6, R29, R8, 0x1f ;  /* 0x00001f081d067589 */ /* 0x000fe800000e0000 */
[----:B------:R-:W-:Y:S04]  /*4470*/  SHFL.IDX PT, R7, R28, R8, 0x1f ;  /* 0x00001f081c077589 */ /* 0x000fe800000e0000 */
[----:B------:R-:W-:Y:S04]  /*4480*/  SHFL.IDX PT, R4, R29, R14, 0x1f ;  /* 0x00001f0e1d047589 */ /* 0x000fe800000e0000 */
[----:B------:R0:W1:Y:S04]  /*4490*/  SHFL.IDX PT, R5, R28, R14, 0x1f ;  /* 0x00001f0e1c057589 */ /* 0x00006800000e0000 */
[----:B------:R-:W-:Y:S04]  /*44a0*/  SHFL.IDX PT, R8, R29, R9, 0x1f ;  /* 0x00001f091d087589 */ /* 0x000fe800000e0000 */
[----:B------:R-:W2:Y:S01]  /*44b0*/  SHFL.IDX PT, R9, R28, R9, 0x1f ;  /* 0x00001f091c097589 */ /* 0x000ea200000e0000 */
[----:B0-----:R-:W-:-:S04]  /*44c0*/  IADD3 R14, PT, PT, R27, 0xa, RZ ;  /* 0x0000000a1b0e7810 */ /* 0x001fc80007ffe0ff */
[----:B------:R-:W-:Y:S01]  /*44d0*/  LOP3.LUT R14, R14, 0x1a, RZ, 0xc0, !PT ;  /* 0x0000001a0e0e7812 */ /* 0x000fe200078ec0ff */
[----:B-1----:R0:W-:Y:S04]  /*44e0*/  STL.128 [R19+0x10], R4 ;  /* 0x0000100413007387 */ /* 0x0021e80000100c00 */
[----:B--2---:R1:W-:Y:S01]  /*44f0*/  STL.128 [R19+0x20], R8 ;  /* 0x0000200813007387 */ /* 0x0043e20000100c00 */
[----:B0-----:R-:W-:Y:S01]  /*4500*/  LOP3.LUT R5, R12, 0x16, RZ, 0xc0, !PT ;  /* 0x000000160c057812 */ /* 0x001fe200078ec0ff */
[----:B------:R-:W-:Y:S01]  /*4510*/  VIADD R12, R27, 0xe ;  /* 0x0000000e1b0c7836 */ /* 0x000fe20000000000 */
[----:B------:R-:W-:Y:S01]  /*4520*/  LOP3.LUT R7, R13, 0x17, RZ, 0xc0, !PT ;  /* 0x000000170d077812 */ /* 0x000fe200078ec0ff */
[----:B------:R-:W-:Y:S02]  /*4530*/  VIADD R13, R27, 0xf ;  /* 0x0000000f1b0d7836 */ /* 0x000fe40000000000 */
[----:B------:R-:W-:Y:S01]  /*4540*/  SHFL.IDX PT, R4, R29, R5, 0x1f ;  /* 0x00001f051d047589 */ /* 0x000fe200000e0000 */
[----:B-1----:R-:W-:-:S03]  /*4550*/  LOP3.LUT R9, R15, 0x18, RZ, 0xc0, !PT ;  /* 0x000000180f097812 */ /* 0x002fc600078ec0ff */
[----:B------:R-:W-:Y:S01]  /*4560*/  SHFL.IDX PT, R6, R29, R7, 0x1f ;  /* 0x00001f071d067589 */ /* 0x000fe200000e0000 */
[----:B------:R-:W-:-:S03]  /*4570*/  LOP3.LUT R11, R16, 0x19, RZ, 0xc0, !PT ;  /* 0x00000019100b7812 */ /* 0x000fc600078ec0ff */
[----:B------:R-:W-:Y:S04]  /*4580*/  SHFL.IDX PT, R5, R28, R5, 0x1f ;  /* 0x00001f051c057589 */ /* 0x000fe800000e0000 */
[----:B------:R-:W0:Y:S04]  /*4590*/  SHFL.IDX PT, R7, R28, R7, 0x1f ;  /* 0x00001f071c077589 */ /* 0x000e2800000e0000 */
[----:B------:R-:W-:Y:S04]  /*45a0*/  SHFL.IDX PT, R8, R29, R9, 0x1f ;  /* 0x00001f091d087589 */ /* 0x000fe800000e0000 */
[----:B------:R-:W-:Y:S04]  /*45b0*/  SHFL.IDX PT, R10, R29, R11, 0x1f ;  /* 0x00001f0b1d0a7589 */ /* 0x000fe800000e0000 */
[----:B------:R-:W-:Y:S04]  /*45c0*/  SHFL.IDX PT, R9, R28, R9, 0x1f ;  /* 0x00001f091c097589 */ /* 0x000fe800000e0000 */
[----:B------:R-:W1:Y:S04]  /*45d0*/  SHFL.IDX PT, R11, R28, R11, 0x1f ;  /* 0x00001f0b1c0b7589 */ /* 0x000e6800000e0000 */
[----:B0-----:R-:W-:Y:S04]  /*45e0*/  STL.128 [R19+0x30], R4 ;  /* 0x0000300413007387 */ /* 0x001fe80000100c00 */
[----:B------:R-:W-:Y:S04]  /*45f0*/  SHFL.IDX PT, R4, R29, R14, 0x1f ;  /* 0x00001f0e1d047589 */ /* 0x000fe800000e0000 */
[----:B------:R-:W-:Y:S04]  /*4600*/  SHFL.IDX PT, R6, R29, R30, 0x1f ;  /* 0x00001f1e1d067589 */ /* 0x000fe800000e0000 */
[----:B------:R0:W-:Y:S04]  /*4610*/  SHFL.IDX PT, R5, R28, R14, 0x1f ;  /* 0x00001f0e1c057589 */ /* 0x0001e800000e0000 */
[----:B-1----:R-:W-:Y:S04]  /*4620*/  STL.128 [R19+0x40], R8 ;  /* 0x0000400813007387 */ /* 0x002fe80000100c00 */
[----:B------:R1:W2:Y:S01]  /*4630*/  SHFL.IDX PT, R7, R28, R30, 0x1f ;  /* 0x00001f1e1c077589 */ /* 0x0002a200000e0000 */
[----:B0-----:R-:W-:-:S03]  /*4640*/  LOP3.LUT R14, R12, 0x1e, RZ, 0xc0, !PT ;  /* 0x0000001e0c0e7812 */ /* 0x001fc600078ec0ff */
[----:B------:R-:W-:Y:S04]  /*4650*/  SHFL.IDX PT, R8, R29, R32, 0x1f ;  /* 0x00001f201d087589 */ /* 0x000fe800000e0000 */
[----:B------:R-:W-:Y:S01]  /*4660*/  SHFL.IDX PT, R10, R29, R31, 0x1f ;  /* 0x00001f1f1d0a7589 */ /* 0x000fe200000e0000 */
[----:B-1----:R-:W-:-:S03]  /*4670*/  LOP3.LUT R30, R13, 0x1f, RZ, 0xc0, !PT ;  /* 0x0000001f0d1e7812 */ /* 0x002fc600078ec0ff */
[----:B------:R-:W-:Y:S04]  /*4680*/  SHFL.IDX PT, R9, R28, R32, 0x1f ;  /* 0x00001f201c097589 */ /* 0x000fe800000e0000 */
[----:B------:R-:W0:Y:S04]  /*4690*/  SHFL.IDX PT, R11, R28, R31, 0x1f ;  /* 0x00001f1f1c0b7589 */ /* 0x000e2800000e0000 */
[----:B--2---:R1:W-:Y:S04]  /*46a0*/  STL.128 [R19+0x50], R4 ;  /* 0x0000500413007387 */ /* 0x0043e80000100c00 */
[----:B------:R1:W2:Y:S04]  /*46b0*/  SHFL.IDX PT, R4, R29, R14, 0x1f ;  /* 0x00001f0e1d047589 */ /* 0x0002a800000e0000 */
[----:B------:R1:W3:Y:S04]  /*46c0*/  SHFL.IDX PT, R6, R29, R30, 0x1f ;  /* 0x00001f1e1d067589 */ /* 0x0002e800000e0000 */
[----:B------:R1:W4:Y:S04]  /*46d0*/  SHFL.IDX PT, R5, R28, R14, 0x1f ;  /* 0x00001f0e1c057589 */ /* 0x00032800000e0000 */
[----:B0-----:R1:W-:Y:S04]  /*46e0*/  STL.128 [R19+0x60], R8 ;  /* 0x0000600813007387 */ /* 0x0013e80000100c00 */
[----:B------:R1:W0:Y:S02]  /*46f0*/  SHFL.IDX PT, R7, R28, R30, 0x1f ;  /* 0x00001f1e1c077589 */ /* 0x00022400000e0000 */
.L_x_340:
[----:B0-234-:R2:W-:Y:S01]  /*4700*/  STL.128 [R19+0x70], R4 ;  /* 0x0000700413007387 */ /* 0x01d5e20000100c00 */
[----:B------:R-:W-:-:S04]  /*4710*/  IADD3 R27, PT, PT, R27, 0x10, RZ ;  /* 0x000000101b1b7810 */ /* 0x000fc80007ffe0ff */
[----:B------:R-:W-:-:S13]  /*4720*/  ISETP.NE.AND P0, PT, R27, R17, PT ;  /* 0x000000111b00720c */ /* 0x000fda0003f05270 */
[----:B--2---:R-:W-:Y:S05]  /*4730*/  @P0 BRA `(.L_x_121) ;  /* 0xfffffff800bc0947 */ /* 0x004fea000383ffff */
.L_x_119:
[----:B------:R-:W-:Y:S05]  /*4740*/  BSYNC B1 ;  /* 0x0000000000017941 */ /* 0x000fea0003800000 */
.L_x_118:
[----:B------:R-:W-:-:S13]  /*4750*/  ISETP.NE.AND P0, PT, R18, RZ, PT ;  /* 0x000000ff1200720c */ /* 0x000fda0003f05270 */
[----:B------:R-:W-:Y:S05]  /*4760*/  @!P0 BRA `(.L_x_117) ;  /* 0x0000000800488947 */ /* 0x000fea0003800000 */
[----:B------:R-:W-:Y:S01]  /*4770*/  ISETP.GE.U32.AND P0, PT, R18, 0x8, PT ;  /* 0x000000081200780c */ /* 0x000fe20003f06070 */
[----:B------:R-:W-:Y:S01]  /*4780*/  BSSY B1, `(.L_x_122) ;  /* 0x000004e000017945 */ /* 0x000fe20003800000 */
[----:B-1----:R-:W-:-:S11]  /*4790*/  LOP3.LUT R6, R0, 0x7, RZ, 0xc0, !PT ;  /* 0x0000000700067812 */ /* 0x002fd600078ec0ff */
[----:B------:R-:W-:Y:S05]  /*47a0*/  @!P0 BRA `(.L_x_123) ;  /* 0x00000004002c8947 */ /* 0x000fea0003800000 */
[----:B------:R-:W-:-:S04]  /*47b0*/  SHF.R.U32.HI R4, RZ, 0x5, R17 ;  /* 0x00000005ff047819 */ /* 0x000fc80000011611 */
[----:B------:R-:W-:-:S05]  /*47c0*/  LEA R9, R4, UR16, 0x2 ;  /* 0x0000001004097c11 */ /* 0x000fca000f8e10ff */
[----:B------:R1:W5:Y:S01]  /*47d0*/  LDL R15, [R9+0x80] ;  /* 0x00008000090f7983 */ /* 0x0003620000100800 */
[----:B------:R-:W-:Y:S01]  /*47e0*/  UMOV UR4, 0xffffffff ;  /* 0xffffffff00047882 */ /* 0x000fe20000000000 */
[----:B0-----:R-:W-:Y:S02]  /*47f0*/  LOP3.LUT R14, R17, 0x1f, RZ, 0xc0, !PT ;  /* 0x0000001f110e7812 */ /* 0x001fe400078ec0ff */
[----:B------:R-:W-:Y:S05]  /*4800*/  BRA.DIV UR4, `(.L_x_124) ;  /* 0x0000006a04547947 */ /* 0x000fea000b800000 */
[----:B-1----:R-:W2:Y:S01]  /*4810*/  LDL R9, [R9] ;  /* 0x0000000009097983 */ /* 0x002ea20000100800 */
[C---:B---3--:R-:W-:Y:S01]  /*4820*/  VIADD R8, R17.reuse, 0x1 ;  /* 0x0000000111087836 */ /* 0x048fe20000000000 */
[----:B------:R-:W-:Y:S02]  /*4830*/  LEA R7, R17, UR9, 0x3 ;  /* 0x0000000911077c11 */ /* 0x000fe4000f8e18ff */
[----:B-----5:R-:W-:Y:S02]  /*4840*/  SHFL.IDX PT, R4, R15, R14, 0x1f ;  /* 0x00001f0e0f047589 */ /* 0x020fe400000e0000 */
[----:B------:R-:W-:-:S04]  /*4850*/  SHF.R.U32.HI R10, RZ, 0x5, R8 ;  /* 0x00000005ff0a7819 */ /* 0x000fc80000011608 */
[----:B------:R-:W-:Y:S01]  /*4860*/  LEA R18, R10, UR16, 0x2 ;  /* 0x000000100a127c11 */ /* 0x000fe2000f8e10ff */
[----:B--2---:R-:W0:Y:S04]  /*4870*/  SHFL.IDX PT, R5, R9, R14, 0x1f ;  /* 0x00001f0e09057589 */ /* 0x004e2800000e0000 */
[----:B0-----:R-:W-:Y:S04]  /*4880*/  STL.64 [R7], R4 ;  /* 0x0000000407007387 */ /* 0x001fe80000100a00 */
[----:B------:R-:W2:Y:S04]  /*4890*/  LDL R15, [R18+0x80] ;  /* 0x00008000120f7983 */ /* 0x000ea80000100800 */
[----:B------:R-:W3:Y:S01]  /*48a0*/  LDL R11, [R18] ;  /* 0x00000000120b7983 */ /* 0x000ee20000100800 */
[----:B------:R-:W-:Y:S01]  /*48b0*/  LOP3.LUT R8, R8, 0x1f, RZ, 0xc0, !PT ;  /* 0x0000001f08087812 */ /* 0x000fe200078ec0ff */
[----:B------:R-:W-:-:S05]  /*48c0*/  VIADD R9, R17, 0x2 ;  /* 0x0000000211097836 */ /* 0x000fca0000000000 */
[----:B------:R-:W-:-:S04]  /*48d0*/  SHF.R.U32.HI R10, RZ, 0x5, R9 ;  /* 0x00000005ff0a7819 */ /* 0x000fc80000011609 */
[----:B------:R-:W-:Y:S01]  /*48e0*/  LEA R10, R10, UR16, 0x2 ;  /* 0x000000100a0a7c11 */ /* 0x000fe2000f8e10ff */
[----:B--2---:R-:W-:Y:S04]  /*48f0*/  SHFL.IDX PT, R4, R15, R8, 0x1f ;  /* 0x00001f080f047589 */ /* 0x004fe800000e0000 */
[----:B---3--:R-:W0:Y:S04]  /*4900*/  SHFL.IDX PT, R5, R11, R8, 0x1f ;  /* 0x00001f080b057589 */ /* 0x008e2800000e0000 */
[----:B0-----:R-:W-:Y:S04]  /*4910*/  STL.64 [R7+0x8], R4 ;  /* 0x0000080407007387 */ /* 0x001fe80000100a00 */
        /* <DEDUP_REMOVED lines=29> */
[----:B------:R-:W-:-:S02]  /*4af0*/  LOP3.LUT R10, R10, 0x1f, RZ, 0xc0, !PT ;  /* 0x0000001f0a0a7812 */ /* 0x000fc400078ec0ff */
[----:B------:R-:W-:-:S04]  /*4b00*/  IADD3 R8, PT, PT, R17, 0x6, RZ ;  /* 0x0000000611087810 */ /* 0x000fc80007ffe0ff */
        /* <DEDUP_REMOVED lines=13> */
[----:B0-----:R0:W-:Y:S04]  /*4be0*/  STL.64 [R7+0x30], R4 ;  /* 0x0000300407007387 */ /* 0x0011e80000100a00 */
[----:B------:R-:W2:Y:S04]  /*4bf0*/  LDL R15, [R10+0x80] ;  /* 0x000080000a0f7983 */ /* 0x000ea80000100800 */
[----:B------:R-:W3:Y:S01]  /*4c00*/  LDL R9, [R10] ;  /* 0x000000000a097983 */ /* 0x000ee20000100800 */
[----:B------:R-:W-:-:S05]  /*4c10*/  LOP3.LUT R8, R8, 0x1f, RZ, 0xc0, !PT ;  /* 0x0000001f08087812 */ /* 0x000fca00078ec0ff */
[----:B--2---:R0:W1:Y:S04]  /*4c20*/  SHFL.IDX PT, R4, R15, R8, 0x1f ;  /* 0x00001f080f047589 */ /* 0x00406800000e0000 */
[----:B---3--:R0:W2:Y:S02]  /*4c30*/  SHFL.IDX PT, R5, R9, R8, 0x1f ;  /* 0x00001f0809057589 */ /* 0x0080a400000e0000 */
.L_x_358:
[----:B-12---:R1:W-:Y:S01]  /*4c40*/  STL.64 [R7+0x38], R4 ;  /* 0x0000380407007387 */ /* 0x0063e20000100a00 */
[----:B------:R-:W-:-:S07]  /*4c50*/  VIADD R17, R17, 0x8 ;  /* 0x0000000811117836 */ /* 0x000fce0000000000 */
.L_x_123:
[----:B------:R-:W-:Y:S05]  /*4c60*/  BSYNC B1 ;  /* 0x0000000000017941 */ /* 0x000fea0003800000 */
.L_x_122:
[----:B------:R-:W-:-:S13]  /*4c70*/  ISETP.NE.AND P0, PT, R6, RZ, PT ;  /* 0x000000ff0600720c */ /* 0x000fda0003f05270 */
[----:B------:R-:W-:Y:S05]  /*4c80*/  @!P0 BRA `(.L_x_117) ;  /* 0x0000000400008947 */ /* 0x000fea0003800000 */
[----:B------:R-:W-:Y:S01]  /*4c90*/  ISETP.GE.U32.AND P0, PT, R6, 0x4, PT ;  /* 0x000000040600780c */ /* 0x000fe20003f06070 */
[----:B------:R-:W-:Y:S01]  /*4ca0*/  BSSY B1, `(.L_x_125) ;  /* 0x000002a000017945 */ /* 0x000fe20003800000 */
[----:B------:R-:W-:-:S11]  /*4cb0*/  LOP3.LUT R6, R0, 0x3, RZ, 0xc0, !PT ;  /* 0x0000000300067812 */ /* 0x000fd600078ec0ff */
[----:B------:R-:W-:Y:S05]  /*4cc0*/  @!P0 BRA `(.L_x_126) ;  /* 0x00000000009c8947 */ /* 0x000fea0003800000 */
[----:B01----:R-:W-:-:S04]  /*4cd0*/  SHF.R.U32.HI R4, RZ, 0x5, R17 ;  /* 0x00000005ff047819 */ /* 0x003fc80000011611 */
[----:B---3--:R-:W-:-:S05]  /*4ce0*/  LEA R8, R4, UR16, 0x2 ;  /* 0x0000001004087c11 */ /* 0x008fca000f8e10ff */
[----:B------:R0:W5:Y:S01]  /*4cf0*/  LDL R15, [R8+0x80] ;  /* 0x00008000080f7983 */ /* 0x0001620000100800 */
[----:B------:R-:W-:Y:S01]  /*4d00*/  UMOV UR4, 0xffffffff ;  /* 0xffffffff00047882 */ /* 0x000fe20000000000 */
[----:B------:R-:W-:Y:S02]  /*4d10*/  LOP3.LUT R14, R17, 0x1f, RZ, 0xc0, !PT ;  /* 0x0000001f110e7812 */ /* 0x000fe400078ec0ff */
[----:B------:R-:W-:Y:S05]  /*4d20*/  BRA.DIV UR4, `(.L_x_127) ;  /* 0x0000006e04247947 */ /* 0x000fea000b800000 */
[----:B0-----:R-:W2:Y:S01]  /*4d30*/  LDL R8, [R8] ;  /* 0x0000000008087983 */ /* 0x001ea20000100800 */
[C---:B------:R-:W-:Y:S01]  /*4d40*/  VIADD R10, R17.reuse, 0x1 ;  /* 0x00000001110a7836 */ /* 0x040fe20000000000 */
        /* <DEDUP_REMOVED lines=29> */
.L_x_368:
[----:B-12---:R2:W-:Y:S01]  /*4f20*/  STL.64 [R7+0x18], R4 ;  /* 0x0000180407007387 */ /* 0x0065e20000100a00 */
[----:B------:R-:W-:-:S07]  /*4f30*/  IADD3 R17, PT, PT, R17, 0x4, RZ ;  /* 0x0000000411117810 */ /* 0x000fce0007ffe0ff */
.L_x_126:
[----:B------:R-:W-:Y:S05]  /*4f40*/  BSYNC B1 ;  /* 0x0000000000017941 */ /* 0x000fea0003800000 */
.L_x_125:
[----:B------:R-:W-:-:S13]  /*4f50*/  ISETP.NE.AND P0, PT, R6, RZ, PT ;  /* 0x000000ff0600720c */ /* 0x000fda0003f05270 */
[----:B------:R-:W-:Y:S05]  /*4f60*/  @!P0 BRA `(.L_x_117) ;  /* 0x0000000000488947 */ /* 0x000fea0003800000 */
[----:B0--3--:R-:W-:Y:S02]  /*4f70*/  IMAD.MOV.U32 R8, RZ, RZ, 0x8 ;  /* 0x00000008ff087424 */ /* 0x009fe400078e00ff */
[----:B------:R-:W-:Y:S02]  /*4f80*/  IMAD.MOV R6, RZ, RZ, -R6 ;  /* 0x000000ffff067224 */ /* 0x000fe400078e0a06 */
[----:B------:R-:W-:-:S07]  /*4f90*/  IMAD R8, R17, R8, UR9 ;  /* 0x0000000911087e24 */ /* 0x000fce000f8e0208 */
.L_x_129:
[----:B-12---:R-:W-:-:S04]  /*4fa0*/  SHF.R.U32.HI R4, RZ, 0x5, R17 ;  /* 0x00000005ff047819 */ /* 0x006fc80000011611 */
[----:B0-----:R-:W-:-:S05]  /*4fb0*/  LEA R7, R4, UR16, 0x2 ;  /* 0x0000001004077c11 */ /* 0x001fca000f8e10ff */
[----:B------:R0:W5:Y:S01]  /*4fc0*/  LDL R15, [R7+0x80] ;  /* 0x00008000070f7983 */ /* 0x0001620000100800 */
[----:B------:R-:W-:Y:S01]  /*4fd0*/  UMOV UR4, 0xffffffff ;  /* 0xffffffff00047882 */ /* 0x000fe20000000000 */
[----:B------:R-:W-:Y:S02]  /*4fe0*/  LOP3.LUT R14, R17, 0x1f, RZ, 0xc0, !PT ;  /* 0x0000001f110e7812 */ /* 0x000fe400078ec0ff */
[----:B------:R-:W-:Y:S05]  /*4ff0*/  BRA.DIV UR4, `(.L_x_128) ;  /* 0x0000006e04807947 */ /* 0x000fea000b800000 */
[----:B------:R-:W2:Y:S04]  /*5000*/  LDL R5, [R7] ;  /* 0x0000000007057983 */ /* 0x000ea80000100800 */
[----:B-----5:R1:W3:Y:S04]  /*5010*/  SHFL.IDX PT, R4, R15, R14, 0x1f ;  /* 0x00001f0e0f047589 */ /* 0x0202e800000e0000 */
[----:B--23--:R1:W2:Y:S02]  /*5020*/  SHFL.IDX PT, R5, R5, R14, 0x1f ;  /* 0x00001f0e05057589 */ /* 0x00c2a400000e0000 */
.L_x_372:
[----:B------:R-:W-:Y:S01]  /*5030*/  VIADD R6, R6, 0x1 ;  /* 0x0000000106067836 */ /* 0x000fe20000000000 */
[----:B--2---:R2:W-:Y:S01]  /*5040*/  STL.64 [R8], R4 ;  /* 0x0000000408007387 */ /* 0x0045e20000100a00 */
[----:B------:R-:W-:-:S03]  /*5050*/  VIADD R17, R17, 0x1 ;  /* 0x0000000111117836 */ /* 0x000fc60000000000 */
[----:B------:R-:W-:Y:S01]  /*5060*/  ISETP.NE.AND P0, PT, R6, RZ, PT ;  /* 0x000000ff0600720c */ /* 0x000fe20003f05270 */
[----:B--2---:R-:W-:-:S12]  /*5070*/  VIADD R8, R8, 0x8 ;  /* 0x0000000808087836 */ /* 0x004fd80000000000 */
[----:B------:R-:W-:Y:S05]  /*5080*/  @P0 BRA `(.L_x_129) ;  /* 0xfffffffc00c40947 */ /* 0x000fea000383ffff */
.L_x_117:
[----:B------:R-:W-:Y:S05]  /*5090*/  BSYNC B0 ;  /* 0x0000000000007941 */ /* 0x000fea0003800000 */
.L_x_116:
[C---:B------:R-:W-:Y:S01]  /*50a0*/  ISETP.GE.U32.AND P0, PT, R26.reuse, 0x4, PT ;  /* 0x000000041a00780c */ /* 0x040fe20003f06070 */
[----:B------:R-:W-:Y:S01]  /*50b0*/  BSSY.RECONVERGENT B0, `(.L_x_130) ;  /* 0x0000057000007945 */ /* 0x000fe20003800200 */
[----:B------:R-:W-:Y:S01]  /*50c0*/  HFMA2 R31, -RZ, RZ, 0, 0 ;  /* 0x00000000ff1f7431 */ /* 0x000fe200000001ff */
[----:B------:R-:W-:-:S10]  /*50d0*/  LOP3.LUT R27, R26, 0x3, RZ, 0xc0, !PT ;  /* 0x000000031a1b7812 */ /* 0x000fd400078ec0ff */
[----:B------:R-:W-:Y:S05]  /*50e0*/  @!P0 BRA `(.L_x_131) ;  /* 0x00000004004c8947 */ /* 0x000fea0003800000 */
[----:B------:R-:W4:Y:S01]  /*50f0*/  S2UR UR5, SR_CgaCtaId ;  /* 0x00000000000579c3 */ /* 0x000f220000008800 */
[----:B------:R-:W-:Y:S01]  /*5100*/  LOP3.LUT R31, R26, 0x7ffffffc, RZ, 0xc0, !PT ;  /* 0x7ffffffc1a1f7812 */ /* 0x000fe200078ec0ff */
[----:B------:R-:W-:Y:S01]  /*5110*/  UMOV UR4, 0x400 ;  /* 0x0000040000047882 */ /* 0x000fe20000000000 */
[----:B------:R-:W-:Y:S01]  /*5120*/  BSSY.RELIABLE B1, `(.L_x_132) ;  /* 0x0000044000017945 */ /* 0x000fe20003800100 */
[----:B-1----:R-:W-:Y:S02]  /*5130*/  VIADD R28, R1, 0x2110 ;  /* 0x00002110011c7836 */ /* 0x002fe40000000000 */
[----:B------:R-:W-:-:S05]  /*5140*/  IMAD.MOV R30, RZ, RZ, -R31 ;  /* 0x000000ffff1e7224 */ /* 0x000fca00078e0a1f */
[----:B------:R-:W-:Y:S01]  /*5150*/  ISETP.GE.AND P0, PT, R30, RZ, PT ;  /* 0x000000ff1e00720c */ /* 0x000fe20003f06270 */
[----:B----4-:R-:W-:-:S06]  /*5160*/  ULEA UR4, UR5, UR4, 0x18 ;  /* 0x0000000405047291 */ /* 0x010fcc000f8ec0ff */
[----:B------:R-:W-:-:S05]  /*5170*/  LEA R29, R23, UR4, 0x3 ;  /* 0x00000004171d7c11 */ /* 0x000fca000f8e18ff */
[----:B------:R-:W-:Y:S01]  /*5180*/  VIADD R29, R29, 0x818 ;  /* 0x000008181d1d7836 */ /* 0x000fe20000000000 */
[----:B------:R-:W-:Y:S06]  /*5190*/  @P0 BRA `(.L_x_133) ;  /* 0x0000000000f00947 */ /* 0x000fec0003800000 */
[----:B0-2--5:R-:W-:Y:S01]  /*51a0*/  IMAD.MOV R4, RZ, RZ, -R30 ;  /* 0x000000ffff047224 */ /* 0x025fe200078e0a1e */
[----:B------:R-:W-:Y:S01]  /*51b0*/  BSSY.RECONVERGENT B2, `(.L_x_134) ;  /* 0x0000022000027945 */ /* 0x000fe20003800200 */
[----:B------:R-:W-:-:S03]  /*51c0*/  PLOP3.LUT P0, PT, PT, PT, PT, 0x80, 0x8 ;  /* 0x000000000008781c */ /* 0x000fc60003f0f070 */
[----:B------:R-:W-:-:S13]  /*51d0*/  ISETP.GT.AND P1, PT, R4, 0xc, PT ;  /* 0x0000000c0400780c */ /* 0x000fda0003f24270 */
[----:B------:R-:W-:Y:S05]  /*51e0*/  @!P1 BRA `(.L_x_135) ;  /* 0x0000000000789947 */ /* 0x000fea0003800000 */
[----:B------:R-:W-:-:S13]  /*51f0*/  PLOP3.LUT P0, PT, PT, PT, PT, 0x8, 0x80 ;  /* 0x000000000080781c */ /* 0x000fda0003f0e170 */
.L_x_136:
[----:B---3--:R-:W-:Y:S01]  /*5200*/  LDS.64 R8, [R29+-0x18] ;  /* 0xffffe8001d087984 */ /* 0x008fe20000000a00 */
[----:B------:R-:W-:-:S03]  /*5210*/  VIADD R30, R30, 0x10 ;  /* 0x000000101e1e7836 */ /* 0x000fc60000000000 */
[----:B------:R-:W0:Y:S02]  /*5220*/  LDS.64 R10, [R29+-0x10] ;  /* 0xfffff0001d0a7984 */ /* 0x000e240000000a00 */
[----:B------:R-:W-:Y:S02]  /*5230*/  ISETP.GE.AND P1, PT, R30, -0xc, PT ;  /* 0xfffffff41e00780c */ /* 0x000fe40003f26270 */
[----:B------:R-:W-:Y:S04]  /*5240*/  LDS.64 R4, [R29+-0x8] ;  /* 0xfffff8001d047984 */ /* 0x000fe80000000a00 */
[----:B------:R-:W1:Y:S04]  /*5250*/  LDS.64 R6, [R29] ;  /* 0x000000001d067984 */ /* 0x000e680000000a00 */
[----:B------:R-:W-:Y:S04]  /*5260*/  LDS.64 R12, [R29+0x28] ;  /* 0x000028001d0c7984 */ /* 0x000fe80000000a00 */
[----:B------:R-:W2:Y:S04]  /*5270*/  LDS.64 R14, [R29+0x30] ;  /* 0x000030001d0e7984 */ /* 0x000ea80000000a00 */
[----:B------:R-:W-:Y:S04]  /*5280*/  LDS.64 R16, [R29+0x38] ;  /* 0x000038001d107984 */ /* 0x000fe80000000a00 */
[----:B------:R-:W3:Y:S04]  /*5290*/  LDS.64 R18, [R29+0x40] ;  /* 0x000040001d127984 */ /* 0x000ee80000000a00 */
[----:B0-----:R-:W-:Y:S04]  /*52a0*/  STL.128 [R28+-0x10], R8 ;  /* 0xfffff0081c007387 */ /* 0x001fe80000100c00 */
[----:B------:R-:W-:Y:S04]  /*52b0*/  LDS.64 R8, [R29+0x8] ;  /* 0x000008001d087984 */ /* 0x000fe80000000a00 */
[----:B-1----:R-:W-:Y:S04]  /*52c0*/  STL.128 [R28], R4 ;  /* 0x000000041c007387 */ /* 0x002fe80000100c00 */
[----:B------:R-:W0:Y:S04]  /*52d0*/  LDS.64 R10, [R29+0x10] ;  /* 0x000010001d0a7984 */ /* 0x000e280000000a00 */
[----:B------:R-:W-:Y:S04]  /*52e0*/  LDS.64 R4, [R29+0x18] ;  /* 0x000018001d047984 */ /* 0x000fe80000000a00 */
[----:B------:R-:W1:Y:S04]  /*52f0*/  LDS.64 R6, [R29+0x20] ;  /* 0x000020001d067984 */ /* 0x000e680000000a00 */
[----:B--2---:R-:W-:Y:S04]  /*5300*/  STL.128 [R28+0x30], R12 ;  /* 0x0000300c1c007387 */ /* 0x004fe80000100c00 */
[----:B---3--:R-:W-:Y:S04]  /*5310*/  STL.128 [R28+0x40], R16 ;  /* 0x000040101c007387 */ /* 0x008fe80000100c00 */
[----:B0-----:R-:W-:Y:S04]  /*5320*/  STL.128 [R28+0x10], R8 ;  /* 0x000010081c007387 */ /* 0x001fe80000100c00 */
[----:B------:R-:W-:Y:S04]  /*5330*/  LDS.64 R8, [R29+0x58] ;  /* 0x000058001d087984 */ /* 0x000fe80000000a00 */
[----:B-1----:R-:W-:Y:S04]  /*5340*/  STL.128 [R28+0x20], R4 ;  /* 0x000020041c007387 */ /* 0x002fe80000100c00 */
[----:B------:R-:W-:Y:S04]  /*5350*/  LDS.64 R4, [R29+0x48] ;  /* 0x000048001d047984 */ /* 0x000fe80000000a00 */
[----:B------:R-:W0:Y:S04]  /*5360*/  LDS.64 R6, [R29+0x50] ;  /* 0x000050001d067984 */ /* 0x000e280000000a00 */
[----:B------:R1:W2:Y:S02]  /*5370*/  LDS.64 R10, [R29+0x60] ;  /* 0x000060001d0a7984 */ /* 0x0002a40000000a00 */
[----:B-1----:R-:W-:-:S02]  /*5380*/  IADD3 R29, PT, PT, R29, 0x80, RZ ;  /* 0x000000801d1d7810 */ /* 0x002fc40007ffe0ff */
[----:B0-----:R-:W-:Y:S04]  /*5390*/  STL.128 [R28+0x50], R4 ;  /* 0x000050041c007387 */ /* 0x001fe80000100c00 */
[----:B--2---:R0:W-:Y:S02]  /*53a0*/  STL.128 [R28+0x60], R8 ;  /* 0x000060081c007387 */ /* 0x0041e40000100c00 */
[----:B0-----:R-:W-:Y:S01]  /*53b0*/  VIADD R28, R28, 0x80 ;  /* 0x000000801c1c7836 */ /* 0x001fe20000000000 */
[----:B------:R-:W-:Y:S06]  /*53c0*/  @!P1 BRA `(.L_x_136) ;  /* 0xfffffffc008c9947 */ /* 0x000fec000383ffff */
.L_x_135:
[----:B------:R-:W-:Y:S05]  /*53d0*/  BSYNC.RECONVERGENT B2 ;  /* 0x0000000000027941 */ /* 0x000fea0003800200 */
.L_x_134:
[----:B------:R-:W-:Y:S01]  /*53e0*/  IMAD.MOV R4, RZ, RZ, -R30 ;  /* 0x000000ffff047224 */ /* 0x000fe200078e0a1e */
[----:B------:R-:W-:Y:S04]  /*53f0*/  BSSY.RECONVERGENT B2, `(.L_x_137) ;  /* 0x0000013000027945 */ /* 0x000fe80003800200 */
[----:B------:R-:W-:-:S13]  /*5400*/  ISETP.GT.AND P1, PT, R4, 0x4, PT ;  /* 0x000000040400780c */ /* 0x000fda0003f24270 */
[----:B------:R-:W-:Y:S05]  /*5410*/  @!P1 BRA `(.L_x_138) ;  /* 0x0000000000409947 */ /* 0x000fea0003800000 */
[----:B---3--:R-:W-:Y:S01]  /*5420*/  LDS.64 R8, [R29+-0x18] ;  /* 0xffffe8001d087984 */ /* 0x008fe20000000a00 */
[----:B------:R-:W-:Y:S01]  /*5430*/  PLOP3.LUT P0, PT, PT, PT, PT, 0x8, 0x80 ;  /* 0x000000000080781c */ /* 0x000fe20003f0e170 */
[----:B------:R-:W-:Y:S02]  /*5440*/  VIADD R30, R30, 0x8 ;  /* 0x000000081e1e7836 */ /* 0x000fe40000000000 */
[----:B------:R-:W0:Y:S04]  /*5450*/  LDS.64 R10, [R29+-0x10] ;  /* 0xfffff0001d0a7984 */ /* 0x000e280000000a00 */
[----:B------:R-:W-:Y:S04]  /*5460*/  LDS.64 R4, [R29+-0x8] ;  /* 0xfffff8001d047984 */ /* 0x000fe80000000a00 */
[----:B------:R-:W1:Y:S04]  /*5470*/  LDS.64 R6, [R29] ;  /* 0x000000001d067984 */ /* 0x000e680000000a00 */
[----:B0-----:R-:W-:Y:S04]  /*5480*/  STL.128 [R28+-0x10], R8 ;  /* 0xfffff0081c007387 */ /* 0x001fe80000100c00 */
[----:B------:R-:W-:Y:S04]  /*5490*/  LDS.64 R8, [R29+0x8] ;  /* 0x000008001d087984 */ /* 0x000fe80000000a00 */
[----:B-1----:R-:W-:Y:S04]  /*54a0*/  STL.128 [R28], R4 ;  /* 0x000000041c007387 */ /* 0x002fe80000100c00 */
[----:B------:R-:W0:Y:S04]  /*54b0*/  LDS.64 R10, [R29+0x10] ;  /* 0x000010001d0a7984 */ /* 0x000e280000000a00 */
[----:B------:R-:W-:Y:S04]  /*54c0*/  LDS.64 R4, [R29+0x18] ;  /* 0x000018001d047984 */ /* 0x000fe80000000a00 */
[----:B------:R1:W2:Y:S02]  /*54d0*/  LDS.64 R6, [R29+0x20] ;  /* 0x000020001d067984 */ /* 0x0002a40000000a00 */
[----:B-1----:R-:W-:-:S02]  /*54e0*/  VIADD R29, R29, 0x40 ;  /* 0x000000401d1d7836 */ /* 0x002fc40000000000 */
[----:B0-----:R-:W-:Y:S04]  /*54f0*/  STL.128 [R28+0x10], R8 ;  /* 0x000010081c007387 */ /* 0x001fe80000100c00 */
[----:B--2---:R0:W-:Y:S02]  /*5500*/  STL.128 [R28+0x20], R4 ;  /* 0x000020041c007387 */ /* 0x0041e40000100c00 */
[----:B0-----:R-:W-:-:S07]  /*5510*/  VIADD R28, R28, 0x40 ;  /* 0x000000401c1c7836 */ /* 0x001fce0000000000 */
.L_x_138:
[----:B------:R-:W-:Y:S05]  /*5520*/  BSYNC.RECONVERGENT B2 ;  /* 0x0000000000027941 */ /* 0x000fea0003800200 */
.L_x_137:
[----:B------:R-:W-:-:S13]  /*5530*/  ISETP.EQ.AND P1, PT, R30, RZ, PT ;  /* 0x000000ff1e00720c */ /* 0x000fda0003f22270 */
[----:B------:R-:W-:Y:S05]  /*5540*/  @!P0 BREAK.RELIABLE P1, B1 ;  /* 0x0000000000018942 */ /* 0x000fea0000800100 */
[----:B------:R-:W-:Y:S05]  /*5550*/  @!P0 BRA P1, `(.L_x_131) ;  /* 0x0000000000308947 */ /* 0x000fea0000800000 */
.L_x_133:
[----:B------:R-:W-:Y:S05]  /*5560*/  BSYNC.RELIABLE B1 ;  /* 0x0000000000017941 */ /* 0x000fea0003800100 */
.L_x_132:
[----:B0-2--5:R-:W-:Y:S01]  /*5570*/  LDS.64 R4, [R29+-0x18] ;  /* 0xffffe8001d047984 */ /* 0x025fe20000000a00 */
[----:B------:R-:W-:-:S03]  /*5580*/  IADD3 R30, PT, PT, R30, 0x4, RZ ;  /* 0x000000041e1e7810 */ /* 0x000fc60007ffe0ff */
[----:B------:R-:W0:Y:S01]  /*5590*/  LDS.64 R6, [R29+-0x10] ;  /* 0xfffff0001d067984 */ /* 0x000e220000000a00 */
[----:B------:R-:W-:-:S03]  /*55a0*/  ISETP.NE.AND P0, PT, R30, RZ, PT ;  /* 0x000000ff1e00720c */ /* 0x000fc60003f05270 */
[----:B---3--:R-:W-:Y:S04]  /*55b0*/  LDS.64 R8, [R29+-0x8] ;  /* 0xfffff8001d087984 */ /* 0x008fe80000000a00 */
[----:B------:R1:W2:Y:S02]  /*55c0*/  LDS.64 R10, [R29] ;  /* 0x000000001d0a7984 */ /* 0x0002a40000000a00 */
[----:B-1----:R-:W-:Y:S02]  /*55d0*/  VIADD R29, R29, 0x20 ;  /* 0x000000201d1d7836 */ /* 0x002fe40000000000 */
[----:B0-----:R-:W-:Y:S04]  /*55e0*/  STL.128 [R28+-0x10], R4 ;  /* 0xfffff0041c007387 */ /* 0x001fe80000100c00 */
[----:B--2---:R0:W-:Y:S02]  /*55f0*/  STL.128 [R28], R8 ;  /* 0x000000081c007387 */ /* 0x0041e40000100c00 */
[----:B0-----:R-:W-:Y:S01]  /*5600*/  VIADD R28, R28, 0x20 ;  /* 0x000000201c1c7836 */ /* 0x001fe20000000000 */
[----:B------:R-:W-:Y:S06]  /*5610*/  @P0 BRA `(.L_x_132) ;  /* 0xfffffffc00d40947 */ /* 0x000fec000383ffff */
.L_x_131:
[----:B------:R-:W-:Y:S05]  /*5620*/  BSYNC.RECONVERGENT B0 ;  /* 0x0000000000007941 */ /* 0x000fea0003800200 */
.L_x_130:
[----:B------:R-:W-:Y:S01]  /*5630*/  ISETP.NE.AND P0, PT, R27, RZ, PT ;  /* 0x000000ff1b00720c */ /* 0x000fe20003f05270 */
[----:B------:R-:W-:Y:S01]  /*5640*/  BSSY.RECONVERGENT B0, `(.L_x_139) ;  /* 0x0000012000007945 */ /* 0x000fe20003800200 */
[----:B------:R-:W-:-:S11]  /*5650*/  ISETP.GE.AND P1, PT, R26, R0, PT ;  /* 0x000000001a00720c */ /* 0x000fd60003f26270 */
[----:B------:R-:W-:Y:S05]  /*5660*/  @!P0 BRA `(.L_x_140) ;  /* 0x00000000003c8947 */ /* 0x000fea0003800000 */
[----:B------:R-:W4:Y:S01]  /*5670*/  S2UR UR5, SR_CgaCtaId ;  /* 0x00000000000579c3 */ /* 0x000f220000008800 */
[----:B------:R-:W-:Y:S01]  /*5680*/  UMOV UR4, 0x400 ;  /* 0x0000040000047882 */ /* 0x000fe20000000000 */
[----:B012--5:R-:W-:Y:S02]  /*5690*/  IMAD.IADD R4, R23, 0x1, R31 ;  /* 0x0000000117047824 */ /* 0x027fe400078e021f */
[----:B------:R-:W-:Y:S02]  /*56a0*/  IMAD R31, R31, 0x8, R22 ;  /* 0x000000081f1f7824 */ /* 0x000fe400078e0216 */
[----:B------:R-:W-:Y:S01]  /*56b0*/  IMAD.MOV R27, RZ, RZ, -R27 ;  /* 0x000000ffff1b7224 */ /* 0x000fe200078e0a1b */
[----:B----4-:R-:W-:-:S06]  /*56c0*/  ULEA UR4, UR5, UR4, 0x18 ;  /* 0x0000000405047291 */ /* 0x010fcc000f8ec0ff */
[----:B------:R-:W-:-:S05]  /*56d0*/  LEA R4, R4, UR4, 0x3 ;  /* 0x0000000404047c11 */ /* 0x000fca000f8e18ff */
[----:B------:R-:W-:-:S07]  /*56e0*/  VIADD R4, R4, 0x800 ;  /* 0x0000080004047836 */ /* 0x000fce0000000000 */
.L_x_141:
[----:B------:R0:W1:Y:S01]  /*56f0*/  LDS.64 R6, [R4] ;  /* 0x0000000004067984 */ /* 0x0000620000000a00 */
[----:B------:R-:W-:-:S04]  /*5700*/  IADD3 R27, PT, PT, R27, 0x1, RZ ;  /* 0x000000011b1b7810 */ /* 0x000fc80007ffe0ff */
[----:B------:R-:W-:Y:S01]  /*5710*/  ISETP.NE.AND P0, PT, R27, RZ, PT ;  /* 0x000000ff1b00720c */ /* 0x000fe20003f05270 */
[----:B0-----:R-:W-:Y:S01]  /*5720*/  VIADD R4, R4, 0x8 ;  /* 0x0000000804047836 */ /* 0x001fe20000000000 */
[----:B-1----:R0:W-:Y:S02]  /*5730*/  STL.64 [R31], R6 ;  /* 0x000000061f007387 */ /* 0x0021e40000100a00 */
[----:B0-----:R-:W-:-:S09]  /*5740*/  VIADD R31, R31, 0x8 ;  /* 0x000000081f1f7836 */ /* 0x001fd20000000000 */
[----:B------:R-:W-:Y:S05]  /*5750*/  @P0 BRA `(.L_x_141) ;  /* 0xfffffffc00e40947 */ /* 0x000fea000383ffff */
.L_x_140:
[----:B------:R-:W-:Y:S05]  /*5760*/  BSYNC.RECONVERGENT B0 ;  /* 0x0000000000007941 */ /* 0x000fea0003800200 */
.L_x_139:
[----:B------:R-:W-:Y:S04]  /*5770*/  BSSY.RECONVERGENT B0, `(.L_x_142) ;  /* 0x0000057000007945 */ /* 0x000fe80003800200 */
[----:B------:R-:W-:Y:S05]  /*5780*/  @P1 BRA `(.L_x_143) ;  /* 0x0000000400541947 */ /* 0x000fea0003800000 */
[----:B012--5:R-:W-:Y:S01]  /*5790*/  IMAD.IADD R4, R26, 0x1, -R0 ;  /* 0x000000011a047824 */ /* 0x027fe200078e0a00 */
[----:B------:R-:W-:Y:S01]  /*57a0*/  BSSY.RECONVERGENT B1, `(.L_x_144) ;  /* 0x0000023000017945 */ /* 0x000fe20003800200 */
[----:B---3--:R-:W-:-:S03]  /*57b0*/  IMAD.IADD R10, R0, 0x1, -R26 ;  /* 0x00000001000a7824 */ /* 0x008fc600078e0a1a */
[----:B------:R-:W-:Y:S02]  /*57c0*/  ISETP.GT.U32.AND P0, PT, R4, -0x10, PT ;  /* 0xfffffff00400780c */ /* 0x000fe40003f04070 */
[----:B------:R-:W-:-:S04]  /*57d0*/  LOP3.LUT R11, R10, 0xf, RZ, 0xc0, !PT ;  /* 0x0000000f0a0b7812 */ /* 0x000fc800078ec0ff */
[----:B------:R-:W-:-:S07]  /*57e0*/  ISETP.NE.AND P1, PT, R11, RZ, PT ;  /* 0x000000ff0b00720c */ /* 0x000fce0003f25270 */
[----:B------:R-:W-:Y:S06]  /*57f0*/  @P0 BRA `(.L_x_145) ;  /* 0x0000000000740947 */ /* 0x000fec0003800000 */
[----:B------:R-:W-:Y:S01]  /*5800*/  IMAD R4, R26, 0x8, R22 ;  /* 0x000000081a047824 */ /* 0x000fe200078e0216 */
[----:B------:R-:W-:-:S03]  /*5810*/  LOP3.LUT R5, R10, 0xfffffff0, RZ, 0xc0, !PT ;  /* 0xfffffff00a057812 */ /* 0x000fc600078ec0ff */
[----:B------:R-:W-:Y:S01]  /*5820*/  VIADD R9, R4, 0x40 ;  /* 0x0000004004097836 */ /* 0x000fe20000000000 */
[----:B------:R-:W-:-:S07]  /*5830*/  IADD3 R8, PT, PT, -R5, RZ, RZ ;  /* 0x000000ff05087210 */ /* 0x000fce0007ffe1ff */
.L_x_146:
[----:B------:R-:W-:Y:S01]  /*5840*/  VIADD R8, R8, 0x10 ;  /* 0x0000001008087836 */ /* 0x000fe20000000000 */
[----:B------:R-:W-:Y:S01]  /*5850*/  IADD3 R26, PT, PT, R26, 0x10, RZ ;  /* 0x000000101a1a7810 */ /* 0x000fe20007ffe0ff */
[----:B------:R-:W-:Y:S02]  /*5860*/  IMAD.MOV.U32 R4, RZ, RZ, -0x1 ;  /* 0xffffffffff047424 */ /* 0x000fe400078e00ff */
[----:B------:R-:W-:Y:S01]  /*5870*/  IMAD.MOV.U32 R5, RZ, RZ, 0x7f7fffff ;  /* 0x7f7fffffff057424 */ /* 0x000fe200078e00ff */
[----:B------:R-:W-:Y:S01]  /*5880*/  ISETP.NE.AND P0, PT, R8, RZ, PT ;  /* 0x000000ff0800720c */ /* 0x000fe20003f05270 */
[----:B------:R-:W-:Y:S02]  /*5890*/  IMAD.MOV.U32 R6, RZ, RZ, -0x1 ;  /* 0xffffffffff067424 */ /* 0x000fe400078e00ff */
[----:B------:R-:W-:Y:S01]  /*58a0*/  IMAD.MOV.U32 R7, RZ, RZ, 0x7f7fffff ;  /* 0x7f7fffffff077424 */ /* 0x000fe200078e00ff */
[----:B------:R-:W-:Y:S04]  /*58b0*/  STL.64 [R9+-0x40], R4 ;  /* 0xffffc00409007387 */ /* 0x000fe80000100a00 */
[----:B------:R-:W-:Y:S04]  /*58c0*/  STL.64 [R9+-0x38], R6 ;  /* 0xffffc80609007387 */ /* 0x000fe80000100a00 */
[----:B------:R-:W-:Y:S04]  /*58d0*/  STL.64 [R9+-0x30], R6 ;  /* 0xffffd00609007387 */ /* 0x000fe80000100a00 */
[----:B------:R-:W-:Y:S04]  /*58e0*/  STL.64 [R9+-0x28], R6 ;  /* 0xffffd80609007387 */ /* 0x000fe80000100a00 */
[----:B------:R-:W-:Y:S04]  /*58f0*/  STL.64 [R9+-0x20], R6 ;  /* 0xffffe00609007387 */ /* 0x000fe80000100a00 */
[----:B------:R-:W-:Y:S04]  /*5900*/  STL.64 [R9+-0x18], R6 ;  /* 0xffffe80609007387 */ /* 0x000fe80000100a00 */
[----:B------:R-:W-:Y:S04]  /*5910*/  STL.64 [R9+-0x10], R6 ;  /* 0xfffff00609007387 */ /* 0x000fe80000100a00 */
[----:B------:R-:W-:Y:S04]  /*5920*/  STL.64 [R9+-0x8], R6 ;  /* 0xfffff80609007387 */ /* 0x000fe80000100a00 */
[----:B------:R-:W-:Y:S04]  /*5930*/  STL.64 [R9], R6 ;  /* 0x0000000609007387 */ /* 0x000fe80000100a00 */
[----:B------:R-:W-:Y:S04]  /*5940*/  STL.64 [R9+0x8], R6 ;  /* 0x0000080609007387 */ /* 0x000fe80000100a00 */
[----:B------:R-:W-:Y:S04]  /*5950*/  STL.64 [R9+0x10], R6 ;  /* 0x0000100609007387 */ /* 0x000fe80000100a00 */
[----:B------:R-:W-:Y:S04]  /*5960*/  STL.64 [R9+0x18], R6 ;  /* 0x0000180609007387 */ /* 0x000fe80000100a00 */
[----:B------:R-:W-:Y:S04]  /*5970*/  STL.64 [R9+0x20], R6 ;  /* 0x0000200609007387 */ /* 0x000fe80000100a00 */
[----:B------:R-:W-:Y:S04]  /*5980*/  STL.64 [R9+0x28], R6 ;  /* 0x0000280609007387 */ /* 0x000fe80000100a00 */
[----:B------:R-:W-:Y:S04]  /*5990*/  STL.64 [R9+0x30], R6 ;  /* 0x0000300609007387 */ /* 0x000fe80000100a00 */
[----:B------:R0:W-:Y:S02]  /*59a0*/  STL.64 [R9+0x38], R6 ;  /* 0x0000380609007387 */ /* 0x0001e40000100a00 */
[----:B0-----:R-:W-:Y:S01]  /*59b0*/  VIADD R9, R9, 0x80 ;  /* 0x0000008009097836 */ /* 0x001fe20000000000 */
[----:B------:R-:W-:Y:S06]  /*59c0*/  @P0 BRA `(.L_x_146) ;  /* 0xfffffffc009c0947 */ /* 0x000fec000383ffff */
.L_x_145:
[----:B------:R-:W-:Y:S05]  /*59d0*/  BSYNC.RECONVERGENT B1 ;  /* 0x0000000000017941 */ /* 0x000fea0003800200 */
.L_x_144:
[----:B------:R-:W-:Y:S05]  /*59e0*/  @!P1 BRA `(.L_x_143) ;  /* 0x0000000000bc9947 */ /* 0x000fea0003800000 */
[----:B------:R-:W-:Y:S01]  /*59f0*/  ISETP.GE.U32.AND P0, PT, R11, 0x8, PT ;  /* 0x000000080b00780c */ /* 0x000fe20003f06070 */
[----:B------:R-:W-:Y:S01]  /*5a00*/  BSSY.RECONVERGENT B1, `(.L_x_147) ;  /* 0x0000012000017945 */ /* 0x000fe20003800200 */
[----:B------:R-:W-:-:S04]  /*5a10*/  LOP3.LUT R5, R10, 0x7, RZ, 0xc0, !PT ;  /* 0x000000070a057812 */ /* 0x000fc800078ec0ff */
[----:B------:R-:W-:-:S07]  /*5a20*/  ISETP.NE.AND P1, PT, R5, RZ, PT ;  /* 0x000000ff0500720c */ /* 0x000fce0003f25270 */
[----:B------:R-:W-:Y:S06]  /*5a30*/  @!P0 BRA `(.L_x_148) ;  /* 0x0000000000388947 */ /* 0x000fec0003800000 */
[C---:B------:R-:W-:Y:S01]  /*5a40*/  IMAD R4, R26.reuse, 0x8, R22 ;  /* 0x000000081a047824 */ /* 0x040fe200078e0216 */
[----:B------:R-:W-:Y:S01]  /*5a50*/  MOV R9, 0x7f7fffff ;  /* 0x7f7fffff00097802 */ /* 0x000fe20000000f00 */
[----:B------:R-:W-:Y:S02]  /*5a60*/  IMAD.MOV.U32 R6, RZ, RZ, -0x1 ;  /* 0xffffffffff067424 */ /* 0x000fe400078e00ff */
[----:B------:R-:W-:Y:S02]  /*5a70*/  IMAD.MOV.U32 R7, RZ, RZ, 0x7f7fffff ;  /* 0x7f7fffffff077424 */ /* 0x000fe400078e00ff */
[----:B------:R-:W-:Y:S02]  /*5a80*/  IMAD.MOV.U32 R8, RZ, RZ, -0x1 ;  /* 0xffffffffff087424 */ /* 0x000fe400078e00ff */
[----:B------:R-:W-:Y:S01]  /*5a90*/  VIADD R26, R26, 0x8 ;  /* 0x000000081a1a7836 */ /* 0x000fe20000000000 */
[----:B------:R0:W-:Y:S04]  /*5aa0*/  STL.64 [R4], R6 ;  /* 0x0000000604007387 */ /* 0x0001e80000100a00 */
[----:B------:R0:W-:Y:S04]  /*5ab0*/  STL.64 [R4+0x8], R8 ;  /* 0x0000080804007387 */ /* 0x0001e80000100a00 */
[----:B------:R0:W-:Y:S04]  /*5ac0*/  STL.64 [R4+0x10], R8 ;  /* 0x0000100804007387 */ /* 0x0001e80000100a00 */
[----:B------:R0:W-:Y:S04]  /*5ad0*/  STL.64 [R4+0x18], R8 ;  /* 0x0000180804007387 */ /* 0x0001e80000100a00 */
[----:B------:R0:W-:Y:S04]  /*5ae0*/  STL.64 [R4+0x20], R8 ;  /* 0x0000200804007387 */ /* 0x0001e80000100a00 */
[----:B------:R0:W-:Y:S04]  /*5af0*/  STL.64 [R4+0x28], R8 ;  /* 0x0000280804007387 */ /* 0x0001e80000100a00 */
[----:B------:R0:W-:Y:S04]  /*5b00*/  STL.64 [R4+0x30], R8 ;  /* 0x0000300804007387 */ /* 0x0001e80000100a00 */
[----:B------:R0:W-:Y:S02]  /*5b10*/  STL.64 [R4+0x38], R8 ;  /* 0x0000380804007387 */ /* 0x0001e40000100a00 */
.L_x_148:
[----:B------:R-:W-:Y:S05]  /*5b20*/  BSYNC.RECONVERGENT B1 ;  /* 0x0000000000017941 */ /* 0x000fea0003800200 */
.L_x_147:
[----:B------:R-:W-:Y:S05]  /*5b30*/  @!P1 BRA `(.L_x_143) ;  /* 0x0000000000689947 */ /* 0x000fea0003800000 */
[----:B------:R-:W-:Y:S01]  /*5b40*/  ISETP.GE.U32.AND P0, PT, R5, 0x4, PT ;  /* 0x000000040500780c */ /* 0x000fe20003f06070 */
[----:B------:R-:W-:Y:S01]  /*5b50*/  BSSY.RECONVERGENT B1, `(.L_x_149) ;  /* 0x000000e000017945 */ /* 0x000fe20003800200 */
[----:B0-----:R-:W-:-:S04]  /*5b60*/  LOP3.LUT R4, R10, 0x3, RZ, 0xc0, !PT ;  /* 0x000000030a047812 */ /* 0x001fc800078ec0ff */
        /* <DEDUP_REMOVED lines=11> */
[----:B------:R0:W-:Y:S02]  /*5c20*/  STL.64 [R5+0x18], R8 ;  /* 0x0000180805007387 */ /* 0x0001e40000100a00 */
.L_x_150:
[----:B------:R-:W-:Y:S05]  /*5c30*/  BSYNC.RECONVERGENT B1 ;  /* 0x0000000000017941 */ /* 0x000fea0003800200 */
.L_x_149:
[----:B------:R-:W-:Y:S05]  /*5c40*/  @!P1 BRA `(.L_x_143) ;  /* 0x0000000000249947 */ /* 0x000fea0003800000 */
[----:B------:R-:W-:Y:S02]  /*5c50*/  IMAD.MOV R4, RZ, RZ, -R4 ;  /* 0x000000ffff047224 */ /* 0x000fe400078e0a04 */
[----:B0-----:R-:W-:Y:S02]  /*5c60*/  IMAD.MOV.U32 R6, RZ, RZ, -0x1 ;  /* 0xffffffffff067424 */ /* 0x001fe400078e00ff */
[----:B------:R-:W-:-:S07]  /*5c70*/  IMAD.MOV.U32 R7, RZ, RZ, 0x7f7fffff ;  /* 0x7f7fffffff077424 */ /* 0x000fce00078e00ff */
.L_x_151:
[----:B------:R-:W-:Y:S01]  /*5c80*/  IMAD R5, R26, 0x8, R22 ;  /* 0x000000081a057824 */ /* 0x000fe200078e0216 */
[----:B------:R-:W-:Y:S01]  /*5c90*/  IADD3 R4, PT, PT, R4, 0x1, RZ ;  /* 0x0000000104047810 */ /* 0x000fe20007ffe0ff */
[----:B------:R-:W-:-:S03]  /*5ca0*/  VIADD R26, R26, 0x1 ;  /* 0x000000011a1a7836 */ /* 0x000fc60000000000 */
[----:B------:R4:W-:Y:S01]  /*5cb0*/  STL.64 [R5], R6 ;  /* 0x0000000605007387 */ /* 0x0009e20000100a00 */
[----:B------:R-:W-:-:S13]  /*5cc0*/  ISETP.NE.AND P0, PT, R4, RZ, PT ;  /* 0x000000ff0400720c */ /* 0x000fda0003f05270 */
[----:B----4-:R-:W-:Y:S05]  /*5cd0*/  @P0 BRA `(.L_x_151) ;  /* 0xfffffffc00e80947 */ /* 0x010fea000383ffff */
.L_x_143:
[----:B------:R-:W-:Y:S05]  /*5ce0*/  BSYNC.RECONVERGENT B0 ;  /* 0x0000000000007941 */ /* 0x000fea0003800200 */
.L_x_142:
[----:B------:R-:W-:Y:S01]  /*5cf0*/  ISETP.GE.AND P0, PT, R0, 0x2, PT ;  /* 0x000000020000780c */ /* 0x000fe20003f06270 */
[----:B------:R-:W-:-:S12]  /*5d00*/  BSSY.RECONVERGENT B0, `(.L_x_152) ;  /* 0x0000032000007945 */ /* 0x000fd80003800200 */
[----:B------:R-:W-:Y:S05]  /*5d10*/  @!P0 BRA `(.L_x_153) ;  /* 0x0000000000c08947 */ /* 0x000fea0003800000 */
[----:B------:R-:W-:Y:S01]  /*5d20*/  BSSY.RECONVERGENT B1, `(.L_x_154) ;  /* 0x0000018000017945 */ /* 0x000fe20003800200 */
[----:B------:R-:W-:-:S07]  /*5d30*/  IMAD.MOV.U32 R0, RZ, RZ, 0x1 ;  /* 0x00000001ff007424 */ /* 0x000fce00078e00ff */
.L_x_158:
[C---:B012-45:R-:W-:Y:S01]  /*5d40*/  LEA R4, R0.reuse, UR9, 0x3 ;  /* 0x0000000900047c11 */ /* 0x077fe2000f8e18ff */
[----:B------:R-:W0:Y:S05]  /*5d50*/  LDCU UR4, c[0x0][0x3a8] ;  /* 0x00007500ff0477ac */ /* 0x000e2a0008000800 */
[----:B------:R-:W5:Y:S01]  /*5d60*/  LDL.64 R4, [R4] ;  /* 0x0000000004047983 */ /* 0x000f620000100a00 */
[----:B------:R-:W-:Y:S01]  /*5d70*/  IMAD.MOV.U32 R6, RZ, RZ, R0 ;  /* 0x000000ffff067224 */ /* 0x000fe200078e0000 */
[----:B------:R-:W-:Y:S01]  /*5d80*/  BSSY.RECONVERGENT B2, `(.L_x_155) ;  /* 0x000000e000027945 */ /* 0x000fe20003800200 */
[----:B------:R-:W-:-:S05]  /*5d90*/  VIADD R0, R0, 0x1 ;  /* 0x0000000100007836 */ /* 0x000fca0000000000 */
[----:B0-----:R-:W-:-:S13]  /*5da0*/  ISETP.NE.AND P1, PT, R0, UR4, PT ;  /* 0x0000000400007c0c */ /* 0x001fda000bf25270 */
.L_x_157:
[----:B---3--:R-:W-:-:S05]  /*5db0*/  VIADD R8, R6, 0xffffffff ;  /* 0xffffffff06087836 */ /* 0x008fca0000000000 */
[----:B0-----:R-:W-:-:S05]  /*5dc0*/  LEA R7, R8, UR9, 0x3 ;  /* 0x0000000908077c11 */ /* 0x001fca000f8e18ff */
[----:B------:R-:W2:Y:S02]  /*5dd0*/  LDL.64 R10, [R7] ;  /* 0x00000000070a7983 */ /* 0x000ea40000100a00 */
[----:B--2--5:R-:W-:-:S13]  /*5de0*/  FSETP.GT.AND P0, PT, R11, R5, PT ;  /* 0x000000050b00720b */ /* 0x024fda0003f04000 */
[----:B------:R-:W-:Y:S05]  /*5df0*/  @!P0 BRA `(.L_x_156) ;  /* 0x0000000000188947 */ /* 0x000fea0003800000 */
[C---:B------:R-:W-:Y:S02]  /*5e00*/  LEA R7, R6.reuse, UR9, 0x3 ;  /* 0x0000000906077c11 */ /* 0x040fe4000f8e18ff */
[----:B------:R-:W-:Y:S02]  /*5e10*/  ISETP.GT.AND P0, PT, R6, 0x1, PT ;  /* 0x000000010600780c */ /* 0x000fe40003f04270 */
[----:B------:R-:W-:Y:S01]  /*5e20*/  MOV R6, R8 ;  /* 0x0000000800067202 */ /* 0x000fe20000000f00 */
[----:B------:R0:W-:Y:S10]  /*5e30*/  STL.64 [R7], R10 ;  /* 0x0000000a07007387 */ /* 0x0001f40000100a00 */
[----:B------:R-:W-:Y:S05]  /*5e40*/  @P0 BRA `(.L_x_157) ;  /* 0xfffffffc00d80947 */ /* 0x000fea000383ffff */
[----:B------:R-:W-:-:S07]  /*5e50*/  IMAD.MOV.U32 R6, RZ, RZ, RZ ;  /* 0x000000ffff067224 */ /* 0x000fce00078e00ff */
.L_x_156:
[----:B------:R-:W-:Y:S05]  /*5e60*/  BSYNC.RECONVERGENT B2 ;  /* 0x0000000000027941 */ /* 0x000fea0003800200 */
.L_x_155:
[----:B------:R-:W-:-:S05]  /*5e70*/  LEA R6, R6, UR9, 0x3 ;  /* 0x0000000906067c11 */ /* 0x000fca000f8e18ff */
[----:B------:R4:W-:Y:S01]  /*5e80*/  STL.64 [R6], R4 ;  /* 0x0000000406007387 */ /* 0x0009e20000100a00 */
[----:B------:R-:W-:Y:S05]  /*5e90*/  @P1 BRA `(.L_x_158) ;  /* 0xfffffffc00a81947 */ /* 0x000fea000383ffff */
[----:B------:R-:W-:Y:S05]  /*5ea0*/  BSYNC.RECONVERGENT B1 ;  /* 0x0000000000017941 */ /* 0x000fea0003800200 */
.L_x_154:
[----:B0-----:R-:W-:-:S07]  /*5eb0*/  IMAD.MOV.U32 R7, RZ, RZ, 0x1 ;  /* 0x00000001ff077424 */ /* 0x001fce00078e00ff */
.L_x_162:
[C---:B-1--4-:R-:W-:Y:S01]  /*5ec0*/  IMAD R4, R7.reuse, 0x8, R22 ;  /* 0x0000000807047824 */ /* 0x052fe200078e0216 */
[----:B0-----:R-:W0:Y:S05]  /*5ed0*/  LDCU UR4, c[0x0][0x3a8] ;  /* 0x00007500ff0477ac */ /* 0x001e2a0008000800 */
[----:B------:R-:W5:Y:S01]  /*5ee0*/  LDL.64 R4, [R4] ;  /* 0x0000000004047983 */ /* 0x000f620000100a00 */
[----:B------:R-:W-:Y:S01]  /*5ef0*/  IMAD.MOV.U32 R9, RZ, RZ, R7 ;  /* 0x000000ffff097224 */ /* 0x000fe200078e0007 */
[----:B------:R-:W-:Y:S01]  /*5f00*/  BSSY.RECONVERGENT B1, `(.L_x_159) ;  /* 0x000000e000017945 */ /* 0x000fe20003800200 */
[----:B------:R-:W-:-:S05]  /*5f10*/  VIADD R7, R7, 0x1 ;  /* 0x0000000107077836 */ /* 0x000fca0000000000 */
[----:B0-----:R-:W-:-:S13]  /*5f20*/  ISETP.NE.AND P1, PT, R7, UR4, PT ;  /* 0x0000000407007c0c */ /* 0x001fda000bf25270 */
.L_x_161:
[----:B------:R-:W-:-:S05]  /*5f30*/  IADD3 R11, PT, PT, R9, -0x1, RZ ;  /* 0xffffffff090b7810 */ /* 0x000fca0007ffe0ff */
[----:B0-----:R-:W-:-:S05]  /*5f40*/  IMAD R0, R11, 0x8, R22 ;  /* 0x000000080b007824 */ /* 0x001fca00078e0216 */
        /* <DEDUP_REMOVED lines=9> */
.L_x_160:
[----:B------:R-:W-:Y:S05]  /*5fe0*/  BSYNC.RECONVERGENT B1 ;  /* 0x0000000000017941 */ /* 0x000fea0003800200 */
.L_x_159:
[----:B------:R-:W-:-:S05]  /*5ff0*/  IMAD R9, R9, 0x8, R22 ;  /* 0x0000000809097824 */ /* 0x000fca00078e0216 */
[----:B------:R1:W-:Y:S01]  /*6000*/  STL.64 [R9], R4 ;  /* 0x0000000409007387 */ /* 0x0003e20000100a00 */
[----:B------:R-:W-:Y:S05]  /*6010*/  @P1 BRA `(.L_x_162) ;  /* 0xfffffffc00a81947 */ /* 0x000fea000383ffff */
.L_x_153:
[----:B------:R-:W-:Y:S05]  /*6020*/  BSYNC.RECONVERGENT B0 ;  /* 0x0000000000007941 */ /* 0x000fea0003800200 */
.L_x_152:
[----:B------:R-:W0:Y:S02]  /*6030*/  LDCU UR4, c[0x0][0x3a8] ;  /* 0x00007500ff0477ac */ /* 0x000e240008000800 */
[----:B0-----:R-:W-:-:S04]  /*6040*/  MOV R0, UR4 ;  /* 0x0000000400007c02 */ /* 0x001fc80008000f00 */
[----:B------:R-:W-:-:S13]  /*6050*/  ISETP.GE.AND P0, PT, R0, 0x1, PT ;  /* 0x000000010000780c */ /* 0x000fda0003f06270 */
[----:B------:R-:W-:Y:S05]  /*6060*/  @!P0 BRA `(.L_x_163) ;  /* 0x0000001000b88947 */ /* 0x000fea0003800000 */
[C---:B-12--5:R-:W-:Y:S01]  /*6070*/  VIADD R4, R0.reuse, 0xffffffff ;  /* 0xffffffff00047836 */ /* 0x066fe20000000000 */
[----:B------:R-:W-:Y:S01]  /*6080*/  LOP3.LUT R23, R0, 0x3, RZ, 0xc0, !PT ;  /* 0x0000000300177812 */ /* 0x000fe200078ec0ff */
[----:B------:R-:W-:Y:S01]  /*6090*/  IMAD.MOV.U32 R12, RZ, RZ, RZ ;  /* 0x000000ffff0c7224 */ /* 0x000fe200078e00ff */
[----:B---3--:R-:W-:Y:S02]  /*60a0*/  CS2R R10, SRZ ;  /* 0x00000000000a7805 */ /* 0x008fe4000001ff00 */
[----:B------:R-:W-:-:S13]  /*60b0*/  ISETP.GE.U32.AND P0, PT, R4, 0x3, PT ;  /* 0x000000030400780c */ /* 0x000fda0003f06070 */
[----:B------:R-:W-:Y:S05]  /*60c0*/  @!P0 BRA `(.L_x_164) ;  /* 0x0000000400e08947 */ /* 0x000fea0003800000 */
[----:B------:R-:W0:Y:S01]  /*60d0*/  LDC R5, c[0x0][0x3a8] ;  /* 0x0000ea00ff057b82 */ /* 0x000e220000000800 */
[----:B------:R-:W-:Y:S01]  /*60e0*/  LOP3.LUT R12, R0, 0x7ffffffc, RZ, 0xc0, !PT ;  /* 0x7ffffffc000c7812 */ /* 0x000fe200078ec0ff */
[----:B------:R-:W-:Y:S01]  /*60f0*/  BSSY.RECONVERGENT B0, `(.L_x_164) ;  /* 0x0000075000007945 */ /* 0x000fe20003800200 */
[----:B------:R-:W-:Y:S01]  /*6100*/  VIADD R6, R1, 0x110 ;  /* 0x0000011001067836 */ /* 0x000fe20000000000 */
[----:B------:R-:W-:Y:S02]  /*6110*/  CS2R R10, SRZ ;  /* 0x00000000000a7805 */ /* 0x000fe4000001ff00 */
[----:B------:R-:W-:-:S07]  /*6120*/  IMAD.MOV R7, RZ, RZ, -R12 ;  /* 0x000000ffff077224 */ /* 0x000fce00078e0a0c */
.L_x_193:
[----:B0-----:R-:W-:Y:S01]  /*6130*/  MOV R0, R5 ;  /* 0x0000000500007202 */ /* 0x001fe20000000f00 */
[----:B------:R-:W-:Y:S01]  /*6140*/  VIADD R7, R7, 0x4 ;  /* 0x0000000407077836 */ /* 0x000fe20000000000 */
[----:B------:R-:W-:Y:S01]  /*6150*/  BSSY.RECONVERGENT B1, `(.L_x_165) ;  /* 0x000001b000017945 */ /* 0x000fe20003800200 */
[----:B------:R-:W-:Y:S01]  /*6160*/  IMAD R8, R11, 0x8, R22 ;  /* 0x000000080b087824 */ /* 0x000fe200078e0216 */
[----:B------:R-:W-:Y:S02]  /*6170*/  ISETP.GE.AND P1, PT, R10, R0, PT ;  /* 0x000000000a00720c */ /* 0x000fe40003f26270 */
[----:B------:R-:W-:-:S11]  /*6180*/  ISETP.NE.AND P0, PT, R7, RZ, PT ;  /* 0x000000ff0700720c */ /* 0x000fd60003f05270 */
[----:B------:R-:W-:Y:S05]  /*6190*/  @!P1 BRA `(.L_x_166) ;  /* 0x0000000000089947 */ /* 0x000fea0003800000 */
[----:B------:R0:W5:Y:S01]  /*61a0*/  LDL R9, [R8+0x4] ;  /* 0x0000040008097983 */ /* 0x0001620000100800 */
[----:B------:R-:W-:Y:S05]  /*61b0*/  BRA `(.L_x_167) ;  /* 0x0000000000447947 */ /* 0x000fea0003800000 */
.L_x_166:
[----:B------:R-:W-:Y:S01]  /*61c0*/  ISETP.GE.AND P1, PT, R11, R0, PT ;  /* 0x000000000b00720c */ /* 0x000fe20003f26270 */
[----:B------:R-:W-:Y:S01]  /*61d0*/  BSSY.RELIABLE B2, `(.L_x_168) ;  /* 0x000000b000027945 */ /* 0x000fe20003800100 */
[----:B------:R-:W-:-:S11]  /*61e0*/  LEA R13, R10, UR9, 0x3 ;  /* 0x000000090a0d7c11 */ /* 0x000fd6000f8e18ff */
[----:B------:R-:W-:Y:S05]  /*61f0*/  @!P1 BRA `(.L_x_169) ;  /* 0x0000000000089947 */ /* 0x000fea0003800000 */
[----:B------:R0:W5:Y:S01]  /*6200*/  LDL R9, [R13+0x4] ;  /* 0x000004000d097983 */ /* 0x0001620000100800 */
[----:B------:R-:W-:Y:S05]  /*6210*/  BRA `(.L_x_170) ;  /* 0x0000000000187947 */ /* 0x000fea0003800000 */
.L_x_169:
[----:B------:R-:W2:Y:S04]  /*6220*/  LDL R14, [R13+0x4] ;  /* 0x000004000d0e7983 */ /* 0x000ea80000100800 */
[----:B------:R-:W2:Y:S02]  /*6230*/  LDL R9, [R8+0x4] ;  /* 0x0000040008097983 */ /* 0x000ea40000100800 */
[----:B--2---:R-:W-:-:S13]  /*6240*/  FSETP.GTU.AND P1, PT, R14, R9, PT ;  /* 0x000000090e00720b */ /* 0x004fda0003f2c000 */
[----:B------:R-:W-:Y:S05]  /*6250*/  @P1 BREAK.RELIABLE B2 ;  /* 0x0000000000021942 */ /* 0x000fea0003800100 */
[----:B------:R-:W-:Y:S05]  /*6260*/  @P1 BRA `(.L_x_167) ;  /* 0x0000000000181947 */ /* 0x000fea0003800000 */
[----:B------:R-:W-:-:S07]  /*6270*/  IMAD.MOV.U32 R9, RZ, RZ, R14 ;  /* 0x000000ffff097224 */ /* 0x000fce00078e000e */
.L_x_170:
[----:B------:R-:W-:Y:S05]  /*6280*/  BSYNC.RELIABLE B2 ;  /* 0x0000000000027941 */ /* 0x000fea0003800100 */
.L_x_168:
[----:B------:R-:W2:Y:S01]  /*6290*/  LDL R8, [R13] ;  /* 0x000000000d087983 */ /* 0x000ea20000100800 */
[----:B------:R-:W-:-:S03]  /*62a0*/  VIADD R10, R10, 0x1 ;  /* 0x000000010a0a7836 */ /* 0x000fc60000000000 */
[----:B--2--5:R1:W-:Y:S01]  /*62b0*/  STL.64 [R6+-0x10], R8 ;  /* 0xfffff00806007387 */ /* 0x0243e20000100a00 */
[----:B------:R-:W-:Y:S05]  /*62c0*/  BRA `(.L_x_171) ;  /* 0x00000000000c7947 */ /* 0x000fea0003800000 */
.L_x_167:
[----:B0-----:R-:W2:Y:S01]  /*62d0*/  LDL R8, [R8] ;  /* 0x0000000008087983 */ /* 0x001ea20000100800 */
[----:B------:R-:W-:-:S03]  /*62e0*/  VIADD R11, R11, 0x1 ;  /* 0x000000010b0b7836 */ /* 0x000fc60000000000 */
[----:B--2--5:R2:W-:Y:S04]  /*62f0*/  STL.64 [R6+-0x10], R8 ;  /* 0xfffff00806007387 */ /* 0x0245e80000100a00 */
.L_x_171:
[----:B------:R-:W-:Y:S05]  /*6300*/  BSYNC.RECONVERGENT B1 ;  /* 0x0000000000017941 */ /* 0x000fea0003800200 */
.L_x_165:
[----:B------:R-:W-:Y:S01]  /*6310*/  ISETP.GE.AND P1, PT, R10, R0, PT ;  /* 0x000000000a00720c */ /* 0x000fe20003f26270 */
[----:B------:R-:W-:Y:S01]  /*6320*/  BSSY.RECONVERGENT B1, `(.L_x_172) ;  /* 0x0000019000017945 */ /* 0x000fe20003800200 */
[----:B-12---:R-:W-:-:S11]  /*6330*/  IMAD R8, R11, 0x8, R22 ;  /* 0x000000080b087824 */ /* 0x006fd600078e0216 */
[----:B------:R-:W-:Y:S05]  /*6340*/  @!P1 BRA `(.L_x_173) ;  /* 0x0000000000089947 */ /* 0x000fea0003800000 */
[----:B------:R1:W5:Y:S01]  /*6350*/  LDL R9, [R8+0x4] ;  /* 0x0000040008097983 */ /* 0x0003620000100800 */
[----:B------:R-:W-:Y:S05]  /*6360*/  BRA `(.L_x_174) ;  /* 0x0000000000447947 */ /* 0x000fea0003800000 */
.L_x_173:
[----:B------:R-:W-:Y:S01]  /*6370*/  ISETP.GE.AND P1, PT, R11, R0, PT ;  /* 0x000000000b00720c */ /* 0x000fe20003f26270 */
[----:B------:R-:W-:Y:S01]  /*6380*/  BSSY.RELIABLE B2, `(.L_x_175) ;  /* 0x000000b000027945 */ /* 0x000fe20003800100 */
[----:B0-----:R-:W-:-:S11]  /*6390*/  LEA R13, R10, UR9, 0x3 ;  /* 0x000000090a0d7c11 */ /* 0x001fd6000f8e18ff */
[----:B------:R-:W-:Y:S05]  /*63a0*/  @!P1 BRA `(.L_x_176) ;  /* 0x0000000000089947 */ /* 0x000fea0003800000 */
[----:B------:R0:W5:Y:S01]  /*63b0*/  LDL R9, [R13+0x4] ;  /* 0x000004000d097983 */ /* 0x0001620000100800 */
[----:B------:R-:W-:Y:S05]  /*63c0*/  BRA `(.L_x_177) ;  /* 0x0000000000187947 */ /* 0x000fea0003800000 */
.L_x_176:
[----:B------:R-:W2:Y:S04]  /*63d0*/  LDL R14, [R13+0x4] ;  /* 0x000004000d0e7983 */ /* 0x000ea80000100800 */
[----:B------:R-:W2:Y:S02]  /*63e0*/  LDL R9, [R8+0x4] ;  /* 0x0000040008097983 */ /* 0x000ea40000100800 */
[----:B--2---:R-:W-:-:S13]  /*63f0*/  FSETP.GTU.AND P1, PT, R14, R9, PT ;  /* 0x000000090e00720b */ /* 0x004fda0003f2c000 */
[----:B------:R-:W-:Y:S05]  /*6400*/  @P1 BREAK.RELIABLE B2 ;  /* 0x0000000000021942 */ /* 0x000fea0003800100 */
[----:B------:R-:W-:Y:S05]  /*6410*/  @P1 BRA `(.L_x_174) ;  /* 0x0000000000181947 */ /* 0x000fea0003800000 */
[----:B------:R-:W-:-:S07]  /*6420*/  MOV R9, R14 ;  /* 0x0000000e00097202 */ /* 0x000fce0000000f00 */
.L_x_177:
[----:B------:R-:W-:Y:S05]  /*6430*/  BSYNC.RELIABLE B2 ;  /* 0x0000000000027941 */ /* 0x000fea0003800100 */
.L_x_175:
[----:B------:R-:W2:Y:S01]  /*6440*/  LDL R8, [R13] ;  /* 0x000000000d087983 */ /* 0x000ea20000100800 */
[----:B------:R-:W-:-:S03]  /*6450*/  VIADD R10, R10, 0x1 ;  /* 0x000000010a0a7836 */ /* 0x000fc60000000000 */
[----:B--2--5:R2:W-:Y:S01]  /*6460*/  STL.64 [R6+-0x8], R8 ;  /* 0xfffff80806007387 */ /* 0x0245e20000100a00 */
[----:B------:R-:W-:Y:S05]  /*6470*/  BRA `(.L_x_178) ;  /* 0x00000000000c7947 */ /* 0x000fea0003800000 */
.L_x_174:
[----:B-1----:R-:W2:Y:S01]  /*6480*/  LDL R8, [R8] ;  /* 0x0000000008087983 */ /* 0x002ea20000100800 */
[----:B------:R-:W-:-:S03]  /*6490*/  VIADD R11, R11, 0x1 ;  /* 0x000000010b0b7836 */ /* 0x000fc60000000000 */
[----:B--2--5:R1:W-:Y:S04]  /*64a0*/  STL.64 [R6+-0x8], R8 ;  /* 0xfffff80806007387 */ /* 0x0243e80000100a00 */
.L_x_178:
[----:B------:R-:W-:Y:S05]  /*64b0*/  BSYNC.RECONVERGENT B1 ;  /* 0x0000000000017941 */ /* 0x000fea0003800200 */
.L_x_172:
[----:B------:R-:W-:Y:S01]  /*64c0*/  ISETP.GE.AND P1, PT, R10, R0, PT ;  /* 0x000000000a00720c */ /* 0x000fe20003f26270 */
[----:B------:R-:W-:Y:S01]  /*64d0*/  BSSY.RECONVERGENT B1, `(.L_x_179) ;  /* 0x0000019000017945 */ /* 0x000fe20003800200 */
[----:B-12---:R-:W-:-:S11]  /*64e0*/  IMAD R8, R11, 0x8, R22 ;  /* 0x000000080b087824 */ /* 0x006fd600078e0216 */
[----:B------:R-:W-:Y:S05]  /*64f0*/  @!P1 BRA `(.L_x_180) ;  /* 0x0000000000089947 */ /* 0x000fea0003800000 */
[----:B------:R1:W5:Y:S01]  /*6500*/  LDL R9, [R8+0x4] ;  /* 0x0000040008097983 */ /* 0x0003620000100800 */
[----:B------:R-:W-:Y:S05]  /*6510*/  BRA `(.L_x_181) ;  /* 0x0000000000447947 */ /* 0x000fea0003800000 */
.L_x_180:
[----:B------:R-:W-:Y:S01]  /*6520*/  ISETP.GE.AND P1, PT, R11, R0, PT ;  /* 0x000000000b00720c */ /* 0x000fe20003f26270 */
[----:B------:R-:W-:Y:S01]  /*6530*/  BSSY.RELIABLE B2, `(.L_x_182) ;  /* 0x000000b000027945 */ /* 0x000fe20003800100 */
[----:B0-----:R-:W-:-:S11]  /*6540*/  LEA R13, R10, UR9, 0x3 ;  /* 0x000000090a0d7c11 */ /* 0x001fd6000f8e18ff */
[----:B------:R-:W-:Y:S05]  /*6550*/  @!P1 BRA `(.L_x_183) ;  /* 0x0000000000089947 */ /* 0x000fea0003800000 */
[----:B------:R0:W5:Y:S01]  /*6560*/  LDL R9, [R13+0x4] ;  /* 0x000004000d097983 */ /* 0x0001620000100800 */
[----:B------:R-:W-:Y:S05]  /*6570*/  BRA `(.L_x_184) ;  /* 0x0000000000187947 */ /* 0x000fea0003800000 */
.L_x_183:
[----:B------:R-:W2:Y:S04]  /*6580*/  LDL R14, [R13+0x4] ;  /* 0x000004000d0e7983 */ /* 0x000ea80000100800 */
[----:B------:R-:W2:Y:S02]  /*6590*/  LDL R9, [R8+0x4] ;  /* 0x0000040008097983 */ /* 0x000ea40000100800 */
[----:B--2---:R-:W-:-:S13]  /*65a0*/  FSETP.GTU.AND P1, PT, R14, R9, PT ;  /* 0x000000090e00720b */ /* 0x004fda0003f2c000 */
[----:B------:R-:W-:Y:S05]  /*65b0*/  @P1 BREAK.RELIABLE B2 ;  /* 0x0000000000021942 */ /* 0x000fea0003800100 */
[----:B------:R-:W-:Y:S05]  /*65c0*/  @P1 BRA `(.L_x_181) ;  /* 0x0000000000181947 */ /* 0x000fea0003800000 */
[----:B------:R-:W-:-:S07]  /*65d0*/  IMAD.MOV.U32 R9, RZ, RZ, R14 ;  /* 0x000000ffff097224 */ /* 0x000fce00078e000e */
.L_x_184:
[----:B------:R-:W-:Y:S05]  /*65e0*/  BSYNC.RELIABLE B2 ;  /* 0x0000000000027941 */ /* 0x000fea0003800100 */
.L_x_182:
[----:B------:R-:W2:Y:S01]  /*65f0*/  LDL R8, [R13] ;  /* 0x000000000d087983 */ /* 0x000ea20000100800 */
[----:B------:R-:W-:-:S03]  /*6600*/  VIADD R10, R10, 0x1 ;  /* 0x000000010a0a7836 */ /* 0x000fc60000000000 */
[----:B--2--5:R1:W-:Y:S01]  /*6610*/  STL.64 [R6], R8 ;  /* 0x0000000806007387 */ /* 0x0243e20000100a00 */
[----:B------:R-:W-:Y:S05]  /*6620*/  BRA `(.L_x_185) ;  /* 0x00000000000c7947 */ /* 0x000fea0003800000 */
.L_x_181:
[----:B-1----:R-:W2:Y:S01]  /*6630*/  LDL R8, [R8] ;  /* 0x0000000008087983 */ /* 0x002ea20000100800 */
[----:B------:R-:W-:-:S03]  /*6640*/  IADD3 R11, PT, PT, R11, 0x1, RZ ;  /* 0x000000010b0b7810 */ /* 0x000fc60007ffe0ff */
[----:B--2--5:R2:W-:Y:S04]  /*6650*/  STL.64 [R6], R8 ;  /* 0x0000000806007387 */ /* 0x0245e80000100a00 */
.L_x_185:
[----:B------:R-:W-:Y:S05]  /*6660*/  BSYNC.RECONVERGENT B1 ;  /* 0x0000000000017941 */ /* 0x000fea0003800200 */
.L_x_179:
[----:B------:R-:W-:Y:S01]  /*6670*/  ISETP.GE.AND P1, PT, R10, R0, PT ;  /* 0x000000000a00720c */ /* 0x000fe20003f26270 */
[----:B------:R-:W-:Y:S01]  /*6680*/  BSSY.RECONVERGENT B1, `(.L_x_186) ;  /* 0x0000019000017945 */ /* 0x000fe20003800200 */
[----:B-12---:R-:W-:-:S11]  /*6690*/  IMAD R8, R11, 0x8, R22 ;  /* 0x000000080b087824 */ /* 0x006fd600078e0216 */
[----:B------:R-:W-:Y:S05]  /*66a0*/  @!P1 BRA `(.L_x_187) ;  /* 0x0000000000089947 */ /* 0x000fea0003800000 */
[----:B------:R1:W5:Y:S01]  /*66b0*/  LDL R9, [R8+0x4] ;  /* 0x0000040008097983 */ /* 0x0003620000100800 */
[----:B------:R-:W-:Y:S05]  /*66c0*/  BRA `(.L_x_188) ;  /* 0x0000000000447947 */ /* 0x000fea0003800000 */
.L_x_187:
[----:B------:R-:W-:Y:S01]  /*66d0*/  ISETP.GE.AND P1, PT, R11, R0, PT ;  /* 0x000000000b00720c */ /* 0x000fe20003f26270 */
[----:B------:R-:W-:Y:S01]  /*66e0*/  BSSY.RELIABLE B2, `(.L_x_189) ;  /* 0x000000b000027945 */ /* 0x000fe20003800100 */
[----:B0-----:R-:W-:-:S11]  /*66f0*/  LEA R13, R10, UR9, 0x3 ;  /* 0x000000090a0d7c11 */ /* 0x001fd6000f8e18ff */
[----:B------:R-:W-:Y:S05]  /*6700*/  @!P1 BRA `(.L_x_190) ;  /* 0x0000000000089947 */ /* 0x000fea0003800000 */
[----:B------:R0:W5:Y:S01]  /*6710*/  LDL R9, [R13+0x4] ;  /* 0x000004000d097983 */ /* 0x0001620000100800 */
[----:B------:R-:W-:Y:S05]  /*6720*/  BRA `(.L_x_191) ;  /* 0x0000000000187947 */ /* 0x000fea0003800000 */
.L_x_190:
[----:B------:R-:W2:Y:S04]  /*6730*/  LDL R14, [R13+0x4] ;  /* 0x000004000d0e7983 */ /* 0x000ea80000100800 */
[----:B------:R-:W2:Y:S02]  /*6740*/  LDL R9, [R8+0x4] ;  /* 0x0000040008097983 */ /* 0x000ea40000100800 */
[----:B--2---:R-:W-:-:S13]  /*6750*/  FSETP.GTU.AND P1, PT, R14, R9, PT ;  /* 0x000000090e00720b */ /* 0x004fda0003f2c000 */
[----:B------:R-:W-:Y:S05]  /*6760*/  @P1 BREAK.RELIABLE B2 ;  /* 0x0000000000021942 */ /* 0x000fea0003800100 */
[----:B------:R-:W-:Y:S05]  /*6770*/  @P1 BRA `(.L_x_188) ;  /* 0x0000000000181947 */ /* 0x000fea0003800000 */
[----:B------:R-:W-:-:S07]  /*6780*/  IMAD.MOV.U32 R9, RZ, RZ, R14 ;  /* 0x000000ffff097224 */ /* 0x000fce00078e000e */
.L_x_191:
[----:B------:R-:W-:Y:S05]  /*6790*/  BSYNC.RELIABLE B2 ;  /* 0x0000000000027941 */ /* 0x000fea0003800100 */
.L_x_189:
[----:B------:R-:W2:Y:S01]  /*67a0*/  LDL R8, [R13] ;  /* 0x000000000d087983 */ /* 0x000ea20000100800 */
[----:B------:R-:W-:-:S03]  /*67b0*/  VIADD R10, R10, 0x1 ;  /* 0x000000010a0a7836 */ /* 0x000fc60000000000 */
[----:B--2--5:R1:W-:Y:S01]  /*67c0*/  STL.64 [R6+0x8], R8 ;  /* 0x0000080806007387 */ /* 0x0243e20000100a00 */
[----:B------:R-:W-:Y:S05]  /*67d0*/  BRA `(.L_x_192) ;  /* 0x00000000000c7947 */ /* 0x000fea0003800000 */
.L_x_188:
[----:B-1----:R-:W2:Y:S01]  /*67e0*/  LDL R8, [R8] ;  /* 0x0000000008087983 */ /* 0x002ea20000100800 */
[----:B------:R-:W-:-:S03]  /*67f0*/  VIADD R11, R11, 0x1 ;  /* 0x000000010b0b7836 */ /* 0x000fc60000000000 */
[----:B--2--5:R2:W-:Y:S04]  /*6800*/  STL.64 [R6+0x8], R8 ;  /* 0x0000080806007387 */ /* 0x0245e80000100a00 */
.L_x_192:
[----:B------:R-:W-:Y:S05]  /*6810*/  BSYNC.RECONVERGENT B1 ;  /* 0x0000000000017941 */ /* 0x000fea0003800200 */
.L_x_186:
[----:B-12---:R-:W-:Y:S01]  /*6820*/  VIADD R6, R6, 0x20 ;  /* 0x0000002006067836 */ /* 0x006fe20000000000 */
[----:B------:R-:W-:Y:S06]  /*6830*/  @P0 BRA `(.L_x_193) ;  /* 0xfffffff8003c0947 */ /* 0x000fec000383ffff */
[----:B------:R-:W-:Y:S05]  /*6840*/  BSYNC.RECONVERGENT B0 ;  /* 0x0000000000007941 */ /* 0x000fea0003800200 */
.L_x_164:
[----:B------:R-:W-:-:S13]  /*6850*/  ISETP.NE.AND P0, PT, R23, RZ, PT ;  /* 0x000000ff1700720c */ /* 0x000fda0003f05270 */
[----:B------:R-:W-:Y:S05]  /*6860*/  @!P0 BRA `(.L_x_194) ;  /* 0x0000000000948947 */ /* 0x000fea0003800000 */
[----:B------:R-:W1:Y:S01]  /*6870*/  LDC R0, c[0x0][0x3a8] ;  /* 0x0000ea00ff007b82 */ /* 0x000e620000000800 */
[----:B------:R-:W-:Y:S01]  /*6880*/  HFMA2 R5, -RZ, RZ, 0, 4.76837158203125e-07 ;  /* 0x00000008ff057431 */ /* 0x000fe200000001ff */
[----:B------:R-:W-:Y:S01]  /*6890*/  BSSY.RECONVERGENT B0, `(.L_x_194) ;  /* 0x0000022000007945 */ /* 0x000fe20003800200 */
[----:B------:R-:W-:-:S03]  /*68a0*/  IMAD.MOV R9, RZ, RZ, -R23 ;  /* 0x000000ffff097224 */ /* 0x000fc600078e0a17 */
[----:B------:R-:W-:-:S07]  /*68b0*/  IMAD R12, R12, R5, UR7 ;  /* 0x000000070c0c7e24 */ /* 0x000fce000f8e0205 */
.L_x_202:
[----:B-1----:R-:W-:Y:S01]  /*68c0*/  ISETP.GE.AND P0, PT, R10, R0, PT ;  /* 0x000000000a00720c */ /* 0x002fe20003f06270 */
[----:B------:R-:W-:Y:S01]  /*68d0*/  VIADD R9, R9, 0x1 ;  /* 0x0000000109097836 */ /* 0x000fe20000000000 */
[----:B------:R-:W-:Y:S01]  /*68e0*/  BSSY.RECONVERGENT B1, `(.L_x_195) ;  /* 0x000001a000017945 */ /* 0x000fe20003800200 */
[----:B------:R-:W-:-:S03]  /*68f0*/  IMAD R6, R11, 0x8, R22 ;  /* 0x000000080b067824 */ /* 0x000fc600078e0216 */
[----:B------:R-:W-:-:S07]  /*6900*/  ISETP.NE.AND P1, PT, R9, RZ, PT ;  /* 0x000000ff0900720c */ /* 0x000fce0003f25270 */
[----:B------:R-:W-:Y:S06]  /*6910*/  @!P0 BRA `(.L_x_196) ;  /* 0x0000000000088947 */ /* 0x000fec0003800000 */
[----:B------:R1:W5:Y:S01]  /*6920*/  LDL R7, [R6+0x4] ;  /* 0x0000040006077983 */ /* 0x0003620000100800 */
[----:B------:R-:W-:Y:S05]  /*6930*/  BRA `(.L_x_197) ;  /* 0x0000000000447947 */ /* 0x000fea0003800000 */
.L_x_196:
[----:B------:R-:W-:Y:S01]  /*6940*/  ISETP.GE.AND P0, PT, R11, R0, PT ;  /* 0x000000000b00720c */ /* 0x000fe20003f06270 */
[----:B------:R-:W-:Y:S01]  /*6950*/  BSSY.RELIABLE B2, `(.L_x_198) ;  /* 0x000000b000027945 */ /* 0x000fe20003800100 */
[----:B------:R-:W-:-:S11]  /*6960*/  LEA R5, R10, UR9, 0x3 ;  /* 0x000000090a057c11 */ /* 0x000fd6000f8e18ff */
[----:B------:R-:W-:Y:S05]  /*6970*/  @!P0 BRA `(.L_x_199) ;  /* 0x0000000000088947 */ /* 0x000fea0003800000 */
[----:B------:R1:W5:Y:S01]  /*6980*/  LDL R7, [R5+0x4] ;  /* 0x0000040005077983 */ /* 0x0003620000100800 */
[----:B------:R-:W-:Y:S05]  /*6990*/  BRA `(.L_x_200) ;  /* 0x0000000000187947 */ /* 0x000fea0003800000 */
.L_x_199:
[----:B------:R-:W2:Y:S04]  /*69a0*/  LDL R8, [R5+0x4] ;  /* 0x0000040005087983 */ /* 0x000ea80000100800 */
[----:B------:R-:W2:Y:S02]  /*69b0*/  LDL R7, [R6+0x4] ;  /* 0x0000040006077983 */ /* 0x000ea40000100800 */
[----:B--2---:R-:W-:-:S13]  /*69c0*/  FSETP.GTU.AND P0, PT, R8, R7, PT ;  /* 0x000000070800720b */ /* 0x004fda0003f0c000 */
[----:B------:R-:W-:Y:S05]  /*69d0*/  @P0 BREAK.RELIABLE B2 ;  /* 0x0000000000020942 */ /* 0x000fea0003800100 */
[----:B------:R-:W-:Y:S05]  /*69e0*/  @P0 BRA `(.L_x_197) ;  /* 0x0000000000180947 */ /* 0x000fea0003800000 */
[----:B------:R-:W-:-:S07]  /*69f0*/  IMAD.MOV.U32 R7, RZ, RZ, R8 ;  /* 0x000000ffff077224 */ /* 0x000fce00078e0008 */
.L_x_200:
[----:B------:R-:W-:Y:S05]  /*6a00*/  BSYNC.RELIABLE B2 ;  /* 0x0000000000027941 */ /* 0x000fea0003800100 */
.L_x_198:
[----:B------:R-:W2:Y:S01]  /*6a10*/  LDL R6, [R5] ;  /* 0x0000000005067983 */ /* 0x000ea20000100800 */
[----:B------:R-:W-:-:S03]  /*6a20*/  VIADD R10, R10, 0x1 ;  /* 0x000000010a0a7836 */ /* 0x000fc60000000000 */
[----:B--2--5:R2:W-:Y:S01]  /*6a30*/  STL.64 [R12], R6 ;  /* 0x000000060c007387 */ /* 0x0245e20000100a00 */
[----:B------:R-:W-:Y:S05]  /*6a40*/  BRA `(.L_x_201) ;  /* 0x00000000000c7947 */ /* 0x000fea0003800000 */
.L_x_197:
[----:B-1----:R-:W2:Y:S01]  /*6a50*/  LDL R6, [R6] ;  /* 0x0000000006067983 */ /* 0x002ea20000100800 */
[----:B------:R-:W-:-:S03]  /*6a60*/  IADD3 R11, PT, PT, R11, 0x1, RZ ;  /* 0x000000010b0b7810 */ /* 0x000fc60007ffe0ff */
[----:B--2--5:R3:W-:Y:S04]  /*6a70*/  STL.64 [R12], R6 ;  /* 0x000000060c007387 */ /* 0x0247e80000100a00 */
.L_x_201:
[----:B------:R-:W-:Y:S05]  /*6a80*/  BSYNC.RECONVERGENT B1 ;  /* 0x0000000000017941 */ /* 0x000fea0003800200 */
.L_x_195:
[----:B--23--:R-:W-:Y:S01]  /*6a90*/  VIADD R12, R12, 0x8 ;  /* 0x000000080c0c7836 */ /* 0x00cfe20000000000 */
[----:B------:R-:W-:Y:S06]  /*6aa0*/  @P1 BRA `(.L_x_202) ;  /* 0xfffffffc00841947 */ /* 0x000fec000383ffff */
[----:B------:R-:W-:Y:S05]  /*6ab0*/  BSYNC.RECONVERGENT B0 ;  /* 0x0000000000007941 */ /* 0x000fea0003800200 */
.L_x_194:
[----:B------:R-:W-:Y:S01]  /*6ac0*/  ISETP.GE.U32.AND P0, PT, R4, 0xf, PT ;  /* 0x0000000f0400780c */ /* 0x000fe20003f06070 */
[----:B------:R-:W-:Y:S01]  /*6ad0*/  IMAD.MOV.U32 R22, RZ, RZ, RZ ;  /* 0x000000ffff167224 */ /* 0x000fe200078e00ff */
[----:B------:R-:W-:-:S04]  /*6ae0*/  LOP3.LUT R26, R0, 0xf, RZ, 0xc0, !PT ;  /* 0x0000000f001a7812 */ /* 0x000fc800078ec0ff */
[----:B------:R-:W-:-:S07]  /*6af0*/  ISETP.NE.AND P1, PT, R26, RZ, PT ;  /* 0x000000ff1a00720c */ /* 0x000fce0003f25270 */
[----:B------:R-:W-:Y:S06]  /*6b00*/  @!P0 BRA `(.L_x_203) ;  /* 0x0000000000ec8947 */ /* 0x000fec0003800000 */
[----:B------:R-:W2:Y:S01]  /*6b10*/  S2R R7, SR_CgaCtaId ;  /* 0x0000000000077919 */ /* 0x000ea20000008800 */
[----:B-1----:R-:W-:Y:S01]  /*6b20*/  IMAD R5, R24, 0x2, R25 ;  /* 0x0000000218057824 */ /* 0x002fe200078e0219 */
[C---:B------:R-:W-:Y:S01]  /*6b30*/  LEA R4, R0.reuse, 0x4, 0x3 ;  /* 0x0000000400047811 */ /* 0x040fe200078e18ff */
[----:B------:R-:W-:Y:S01]  /*6b40*/  BSSY.RECONVERGENT B0, `(.L_x_203) ;  /* 0x0000037000007945 */ /* 0x000fe20003800200 */
[----:B------:R-:W-:Y:S01]  /*6b50*/  MOV R6, 0x400 ;  /* 0x0000040000067802 */ /* 0x000fe20000000f00 */
[----:B------:R-:W-:Y:S01]  /*6b60*/  IMAD R5, R5, R0, RZ ;  /* 0x0000000005057224 */ /* 0x000fe200078e02ff */
[----:B------:R-:W-:Y:S01]  /*6b70*/  LOP3.LUT R22, R0, 0x7ffffff0, RZ, 0xc0, !PT ;  /* 0x7ffffff000167812 */ /* 0x000fe200078ec0ff */
[----:B------:R-:W-:Y:S02]  /*6b80*/  VIADD R27, R1, 0x140 ;  /* 0x00000140011b7836 */ /* 0x000fe40000000000 */
[----:B------:R-:W-:Y:S01]  /*6b90*/  IMAD.SHL.U32 R5, R5, 0x8, RZ ;  /* 0x0000000805057824 */ /* 0x000fe200078e00ff */
[----:B------:R-:W-:-:S03]  /*6ba0*/  IADD3 R29, PT, PT, -R22, RZ, RZ ;  /* 0x000000ff161d7210 */ /* 0x000fc60007ffe1ff */
[----:B------:R-:W-:Y:S01]  /*6bb0*/  IMAD R4, R24, R4, R5 ;  /* 0x0000000418047224 */ /* 0x000fe200078e0205 */
[----:B--2---:R-:W-:-:S04]  /*6bc0*/  LEA R7, R7, R6, 0x18 ;  /* 0x0000000607077211 */ /* 0x004fc800078ec0ff */
[----:B------:R-:W-:-:S07]  /*6bd0*/  IADD3 R28, PT, PT, R4, 0x87c, R7 ;  /* 0x0000087c041c7810 */ /* 0x000fce0007ffe007 */
.L_x_204:
[----:B0-----:R-:W2:Y:S04]  /*6be0*/  LDL.128 R12, [R27+-0x40] ;  /* 0xffffc0001b0c7983 */ /* 0x001ea80000100c00 */
[----:B------:R-:W3:Y:S04]  /*6bf0*/  LDL.128 R16, [R27+-0x30] ;  /* 0xffffd0001b107983 */ /* 0x000ee80000100c00 */
[----:B------:R-:W4:Y:S04]  /*6c00*/  LDL.128 R4, [R27+-0x20] ;  /* 0xffffe0001b047983 */ /* 0x000f280000100c00 */
[----:B------:R-:W5:Y:S01]  /*6c10*/  LDL.128 R8, [R27+-0x10] ;  /* 0xfffff0001b087983 */ /* 0x000f620000100c00 */
[----:B------:R-:W-:-:S03]  /*6c20*/  VIADD R29, R29, 0x10 ;  /* 0x000000101d1d7836 */ /* 0x000fc60000000000 */
[----:B--2---:R-:W-:Y:S04]  /*6c30*/  STS [R28+-0x7c], R12 ;  /* 0xffff840c1c007388 */ /* 0x004fe80000000800 */
[----:B------:R-:W-:Y:S04]  /*6c40*/  STS [R28+-0x78], R13 ;  /* 0xffff880d1c007388 */ /* 0x000fe80000000800 */
[----:B------:R-:W-:Y:S04]  /*6c50*/  STS [R28+-0x74], R14 ;  /* 0xffff8c0e1c007388 */ /* 0x000fe80000000800 */
[----:B------:R0:W-:Y:S04]  /*6c60*/  STS [R28+-0x70], R15 ;  /* 0xffff900f1c007388 */ /* 0x0001e80000000800 */
[----:B---3--:R-:W-:Y:S04]  /*6c70*/  STS [R28+-0x6c], R16 ;  /* 0xffff94101c007388 */ /* 0x008fe80000000800 */
[----:B------:R-:W-:Y:S04]  /*6c80*/  STS [R28+-0x68], R17 ;  /* 0xffff98111c007388 */ /* 0x000fe80000000800 */
[----:B------:R-:W-:Y:S04]  /*6c90*/  STS [R28+-0x64], R18 ;  /* 0xffff9c121c007388 */ /* 0x000fe80000000800 */
[----:B------:R-:W-:Y:S04]  /*6ca0*/  STS [R28+-0x60], R19 ;  /* 0xffffa0131c007388 */ /* 0x000fe80000000800 */
[----:B----4-:R-:W-:Y:S04]  /*6cb0*/  STS [R28+-0x5c], R4 ;  /* 0xffffa4041c007388 */ /* 0x010fe80000000800 */
[----:B------:R-:W-:Y:S04]  /*6cc0*/  STS [R28+-0x58], R5 ;  /* 0xffffa8051c007388 */ /* 0x000fe80000000800 */
[----:B------:R-:W-:Y:S04]  /*6cd0*/  STS [R28+-0x54], R6 ;  /* 0xffffac061c007388 */ /* 0x000fe80000000800 */
[----:B------:R1:W-:Y:S04]  /*6ce0*/  STS [R28+-0x50], R7 ;  /* 0xffffb0071c007388 */ /* 0x0003e80000000800 */
[----:B-----5:R-:W-:Y:S04]  /*6cf0*/  STS [R28+-0x4c], R8 ;  /* 0xffffb4081c007388 */ /* 0x020fe80000000800 */
[----:B------:R-:W-:Y:S04]  /*6d00*/  STS [R28+-0x48], R9 ;  /* 0xffffb8091c007388 */ /* 0x000fe80000000800 */
[----:B------:R-:W-:Y:S04]  /*6d10*/  STS [R28+-0x44], R10 ;  /* 0xffffbc0a1c007388 */ /* 0x000fe80000000800 */
[----:B------:R2:W-:Y:S04]  /*6d20*/  STS [R28+-0x40], R11 ;  /* 0xffffc00b1c007388 */ /* 0x0005e80000000800 */
[----:B0-----:R-:W3:Y:S04]  /*6d30*/  LDL.128 R12, [R27] ;  /* 0x000000001b0c7983 */ /* 0x001ee80000100c00 */
[----:B-1----:R-:W4:Y:S04]  /*6d40*/  LDL.128 R4, [R27+0x10] ;  /* 0x000010001b047983 */ /* 0x002f280000100c00 */
[----:B--2---:R-:W2:Y:S04]  /*6d50*/  LDL.128 R8, [R27+0x20] ;  /* 0x000020001b087983 */ /* 0x004ea80000100c00 */
[----:B------:R0:W5:Y:S01]  /*6d60*/  LDL.128 R16, [R27+0x30] ;  /* 0x000030001b107983 */ /* 0x0001620000100c00 */
[----:B------:R-:W-:Y:S01]  /*6d70*/  ISETP.NE.AND P0, PT, R29, RZ, PT ;  /* 0x000000ff1d00720c */ /* 0x000fe20003f05270 */
[----:B0-----:R-:W-:-:S02]  /*6d80*/  VIADD R27, R27, 0x80 ;  /* 0x000000801b1b7836 */ /* 0x001fc40000000000 */
[----:B---3--:R-:W-:Y:S04]  /*6d90*/  STS [R28+-0x3c], R12 ;  /* 0xffffc40c1c007388 */ /* 0x008fe80000000800 */
[----:B------:R-:W-:Y:S04]  /*6da0*/  STS [R28+-0x38], R13 ;  /* 0xffffc80d1c007388 */ /* 0x000fe80000000800 */
[----:B------:R-:W-:Y:S04]  /*6db0*/  STS [R28+-0x34], R14 ;  /* 0xffffcc0e1c007388 */ /* 0x000fe80000000800 */
[----:B------:R-:W-:Y:S04]  /*6dc0*/  STS [R28+-0x30], R15 ;  /* 0xffffd00f1c007388 */ /* 0x000fe80000000800 */
[----:B----4-:R-:W-:Y:S04]  /*6dd0*/  STS [R28+-0x2c], R4 ;  /* 0xffffd4041c007388 */ /* 0x010fe80000000800 */
[----:B------:R-:W-:Y:S04]  /*6de0*/  STS [R28+-0x28], R5 ;  /* 0xffffd8051c007388 */ /* 0x000fe80000000800 */
[----:B------:R-:W-:Y:S04]  /*6df0*/  STS [R28+-0x24], R6 ;  /* 0xffffdc061c007388 */ /* 0x000fe80000000800 */
[----:B------:R-:W-:Y:S04]  /*6e00*/  STS [R28+-0x20], R7 ;  /* 0xffffe0071c007388 */ /* 0x000fe80000000800 */
[----:B--2---:R-:W-:Y:S04]  /*6e10*/  STS [R28+-0x1c], R8 ;  /* 0xffffe4081c007388 */ /* 0x004fe80000000800 */
[----:B------:R-:W-:Y:S04]  /*6e20*/  STS [R28+-0x18], R9 ;  /* 0xffffe8091c007388 */ /* 0x000fe80000000800 */
[----:B------:R-:W-:Y:S04]  /*6e30*/  STS [R28+-0x14], R10 ;  /* 0xffffec0a1c007388 */ /* 0x000fe80000000800 */
[----:B------:R-:W-:Y:S04]  /*6e40*/  STS [R28+-0x10], R11 ;  /* 0xfffff00b1c007388 */ /* 0x000fe80000000800 */
[----:B-----5:R-:W-:Y:S04]  /*6e50*/  STS [R28+-0xc], R16 ;  /* 0xfffff4101c007388 */ /* 0x020fe80000000800 */
[----:B------:R-:W-:Y:S04]  /*6e60*/  STS [R28+-0x8], R17 ;  /* 0xfffff8111c007388 */ /* 0x000fe80000000800 */
[----:B------:R-:W-:Y:S04]  /*6e70*/  STS [R28+-0x4], R18 ;  /* 0xfffffc121c007388 */ /* 0x000fe80000000800 */
[----:B------:R0:W-:Y:S02]  /*6e80*/  STS [R28], R19 ;  /* 0x000000131c007388 */ /* 0x0001e40000000800 */
[----:B0-----:R-:W-:Y:S01]  /*6e90*/  VIADD R28, R28, 0x80 ;  /* 0x000000801c1c7836 */ /* 0x001fe20000000000 */
[----:B------:R-:W-:Y:S06]  /*6ea0*/  @P0 BRA `(.L_x_204) ;  /* 0xfffffffc004c0947 */ /* 0x000fec000383ffff */
[----:B------:R-:W-:Y:S05]  /*6eb0*/  BSYNC.RECONVERGENT B0 ;  /* 0x0000000000007941 */ /* 0x000fea0003800200 */
.L_x_203:
[----:B------:R-:W-:Y:S04]  /*6ec0*/  BSSY.RECONVERGENT B0, `(.L_x_163) ;  /* 0x0000048000007945 */ /* 0x000fe80003800200 */
[----:B------:R-:W-:Y:S05]  /*6ed0*/  @!P1 BRA `(.L_x_205) ;  /* 0x0000000400189947 */ /* 0x000fea0003800000 */
[----:B------:R-:W-:Y:S01]  /*6ee0*/  ISETP.GE.U32.AND P0, PT, R26, 0x8, PT ;  /* 0x000000081a00780c */ /* 0x000fe20003f06070 */
[----:B------:R-:W-:Y:S01]  /*6ef0*/  BSSY.RECONVERGENT B1, `(.L_x_206) ;  /* 0x000001b000017945 */ /* 0x000fe20003800200 */
[----:B------:R-:W-:-:S04]  /*6f00*/  LOP3.LUT R28, R0, 0x7, RZ, 0xc0, !PT ;  /* 0x00000007001c7812 */ /* 0x000fc800078ec0ff */
[----:B------:R-:W-:-:S07]  /*6f10*/  ISETP.NE.AND P1, PT, R28, RZ, PT ;  /* 0x000000ff1c00720c */ /* 0x000fce0003f25270 */
[----:B------:R-:W-:Y:S06]  /*6f20*/  @!P0 BRA `(.L_x_207) ;  /* 0x00000000005c8947 */ /* 0x000fec0003800000 */
[----:B------:R-:W-:-:S05]  /*6f30*/  LEA R27, R22, UR7, 0x3 ;  /* 0x00000007161b7c11 */ /* 0x000fca000f8e18ff */
[----:B-1----:R-:W2:Y:S04]  /*6f40*/  LDL.128 R4, [R27] ;  /* 0x000000001b047983 */ /* 0x002ea80000100c00 */
[----:B------:R-:W3:Y:S04]  /*6f50*/  LDL.128 R8, [R27+0x10] ;  /* 0x000010001b087983 */ /* 0x000ee80000100c00 */
[----:B0-----:R-:W4:Y:S04]  /*6f60*/  LDL.128 R12, [R27+0x20] ;  /* 0x000020001b0c7983 */ /* 0x001f280000100c00 */
[----:B------:R-:W5:Y:S01]  /*6f70*/  LDL.128 R16, [R27+0x30] ;  /* 0x000030001b107983 */ /* 0x000f620000100c00 */
[----:B------:R-:W-:-:S02]  /*6f80*/  IMAD R26, R22, 0x8, R2 ;  /* 0x00000008161a7824 */ /* 0x000fc400078e0202 */
[----:B------:R-:W-:-:S03]  /*6f90*/  VIADD R22, R22, 0x8 ;  /* 0x0000000816167836 */ /* 0x000fc60000000000 */
[----:B--2---:R2:W-:Y:S04]  /*6fa0*/  STS [R26], R4 ;  /* 0x000000041a007388 */ /* 0x0045e80000000800 */
[----:B------:R2:W-:Y:S04]  /*6fb0*/  STS [R26+0x4], R5 ;  /* 0x000004051a007388 */ /* 0x0005e80000000800 */
[----:B------:R2:W-:Y:S04]  /*6fc0*/  STS [R26+0x8], R6 ;  /* 0x000008061a007388 */ /* 0x0005e80000000800 */
[----:B------:R2:W-:Y:S04]  /*6fd0*/  STS [R26+0xc], R7 ;  /* 0x00000c071a007388 */ /* 0x0005e80000000800 */
[----:B---3--:R2:W-:Y:S04]  /*6fe0*/  STS [R26+0x10], R8 ;  /* 0x000010081a007388 */ /* 0x0085e80000000800 */
[----:B------:R2:W-:Y:S04]  /*6ff0*/  STS [R26+0x14], R9 ;  /* 0x000014091a007388 */ /* 0x0005e80000000800 */
[----:B------:R2:W-:Y:S04]  /*7000*/  STS [R26+0x18], R10 ;  /* 0x0000180a1a007388 */ /* 0x0005e80000000800 */
[----:B------:R2:W-:Y:S04]  /*7010*/  STS [R26+0x1c], R11 ;  /* 0x00001c0b1a007388 */ /* 0x0005e80000000800 */
[----:B----4-:R2:W-:Y:S04]  /*7020*/  STS [R26+0x20], R12 ;  /* 0x0000200c1a007388 */ /* 0x0105e80000000800 */
[----:B------:R2:W-:Y:S04]  /*7030*/  STS [R26+0x24], R13 ;  /* 0x0000240d1a007388 */ /* 0x0005e80000000800 */
[----:B------:R2:W-:Y:S04]  /*7040*/  STS [R26+0x28], R14 ;  /* 0x0000280e1a007388 */ /* 0x0005e80000000800 */
[----:B------:R2:W-:Y:S04]  /*7050*/  STS [R26+0x2c], R15 ;  /* 0x00002c0f1a007388 */ /* 0x0005e80000000800 */
[----:B-----5:R2:W-:Y:S04]  /*7060*/  STS [R26+0x30], R16 ;  /* 0x000030101a007388 */ /* 0x0205e80000000800 */
[----:B------:R2:W-:Y:S04]  /*7070*/  STS [R26+0x34], R17 ;  /* 0x000034111a007388 */ /* 0x0005e80000000800 */
[----:B------:R2:W-:Y:S04]  /*7080*/  STS [R26+0x38], R18 ;  /* 0x000038121a007388 */ /* 0x0005e80000000800 */
[----:B------:R2:W-:Y:S02]  /*7090*/  STS [R26+0x3c], R19 ;  /* 0x00003c131a007388 */ /* 0x0005e40000000800 */
.L_x_207:
[----:B------:R-:W-:Y:S05]  /*70a0*/  BSYNC.RECONVERGENT B1 ;  /* 0x0000000000017941 */ /* 0x000fea0003800200 */
.L_x_206:
[----:B------:R-:W-:Y:S05]  /*70b0*/  @!P1 BRA `(.L_x_205) ;  /* 0x0000000000a09947 */ /* 0x000fea0003800000 */
[----:B------:R-:W-:Y:S01]  /*70c0*/  ISETP.GE.U32.AND P0, PT, R28, 0x4, PT ;  /* 0x000000041c00780c */ /* 0x000fe20003f06070 */
[----:B------:R-:W-:Y:S01]  /*70d0*/  BSSY.RECONVERGENT B1, `(.L_x_208) ;  /* 0x0000010000017945 */ /* 0x000fe20003800200 */
[----:B------:R-:W-:-:S11]  /*70e0*/  ISETP.NE.AND P1, PT, R23, RZ, PT ;  /* 0x000000ff1700720c */ /* 0x000fd60003f25270 */
[----:B------:R-:W-:Y:S05]  /*70f0*/  @!P0 BRA `(.L_x_209) ;  /* 0x0000000000348947 */ /* 0x000fea0003800000 */
[----:B0-2---:R-:W-:-:S05]  /*7100*/  LEA R13, R22, UR7, 0x3 ;  /* 0x00000007160d7c11 */ /* 0x005fca000f8e18ff */
[----:B-1----:R-:W2:Y:S04]  /*7110*/  LDL.128 R4, [R13] ;  /* 0x000000000d047983 */ /* 0x002ea80000100c00 */
[----:B------:R-:W3:Y:S01]  /*7120*/  LDL.128 R8, [R13+0x10] ;  /* 0x000010000d087983 */ /* 0x000ee20000100c00 */
[C---:B------:R-:W-:Y:S01]  /*7130*/  LEA R12, R22.reuse, R2, 0x3 ;  /* 0x00000002160c7211 */ /* 0x040fe200078e18ff */
[----:B------:R-:W-:-:S04]  /*7140*/  VIADD R22, R22, 0x4 ;  /* 0x0000000416167836 */ /* 0x000fc80000000000 */
        /* <DEDUP_REMOVED lines=8> */
.L_x_209:
[----:B------:R-:W-:Y:S05]  /*71d0*/  BSYNC.RECONVERGENT B1 ;  /* 0x0000000000017941 */ /* 0x000fea0003800200 */
.L_x_208:
[----:B------:R-:W-:Y:S05]  /*71e0*/  @!P1 BRA `(.L_x_205) ;  /* 0x0000000000549947 */ /* 0x000fea0003800000 */
[----:B--2-4-:R-:W2:Y:S01]  /*71f0*/  S2R R7, SR_CgaCtaId ;  /* 0x0000000000077919 */ /* 0x014ea20000008800 */
[----:B-1----:R-:W-:Y:S01]  /*7200*/  IMAD R5, R24, 0x2, R25 ;  /* 0x0000000218057824 */ /* 0x002fe200078e0219 */
[----:B------:R-:W-:Y:S01]  /*7210*/  LEA R4, R0, 0x4, 0x3 ;  /* 0x0000000400047811 */ /* 0x000fe200078e18ff */
[----:B------:R-:W-:Y:S01]  /*7220*/  IMAD.MOV.U32 R9, RZ, RZ, 0x8 ;  /* 0x00000008ff097424 */ /* 0x000fe200078e00ff */
[----:B------:R-:W-:Y:S01]  /*7230*/  MOV R6, 0x400 ;  /* 0x0000040000067802 */ /* 0x000fe20000000f00 */
[----:B------:R-:W-:Y:S02]  /*7240*/  IMAD R5, R5, R0, RZ ;  /* 0x0000000005057224 */ /* 0x000fe400078e02ff */
[----:B------:R-:W-:Y:S02]  /*7250*/  IMAD.MOV R23, RZ, RZ, -R23 ;  /* 0x000000ffff177224 */ /* 0x000fe400078e0a17 */
[----:B------:R-:W-:-:S04]  /*7260*/  IMAD.SHL.U32 R5, R5, 0x8, RZ ;  /* 0x0000000805057824 */ /* 0x000fc800078e00ff */
[----:B------:R-:W-:-:S05]  /*7270*/  IMAD R5, R24, R4, R5 ;  /* 0x0000000418057224 */ /* 0x000fca00078e0205 */
[C---:B------:R-:W-:Y:S01]  /*7280*/  LEA R4, R22.reuse, R5, 0x3 ;  /* 0x0000000516047211 */ /* 0x040fe200078e18ff */
[----:B------:R-:W-:Y:S01]  /*7290*/  IMAD R22, R22, R9, UR7 ;  /* 0x0000000716167e24 */ /* 0x000fe2000f8e0209 */
[----:B--2---:R-:W-:-:S04]  /*72a0*/  LEA R7, R7, R6, 0x18 ;  /* 0x0000000607077211 */ /* 0x004fc800078ec0ff */
[----:B------:R-:W-:-:S07]  /*72b0*/  IADD3 R4, PT, PT, R4, 0x804, R7 ;  /* 0x0000080404047810 */ /* 0x000fce0007ffe007 */
.L_x_210:
[----:B------:R1:W2:Y:S01]  /*72c0*/  LDL.64 R6, [R22] ;  /* 0x0000000016067983 */ /* 0x0002a20000100a00 */
[----:B------:R-:W-:-:S05]  /*72d0*/  VIADD R23, R23, 0x1 ;  /* 0x0000000117177836 */ /* 0x000fca0000000000 */
[----:B------:R-:W-:Y:S01]  /*72e0*/  ISETP.NE.AND P0, PT, R23, RZ, PT ;  /* 0x000000ff1700720c */ /* 0x000fe20003f05270 */
[----:B-1----:R-:W-:Y:S01]  /*72f0*/  VIADD R22, R22, 0x8 ;  /* 0x0000000816167836 */ /* 0x002fe20000000000 */
[----:B--2---:R-:W-:Y:S04]  /*7300*/  STS [R4+-0x4], R6 ;  /* 0xfffffc0604007388 */ /* 0x004fe80000000800 */
[----:B------:R1:W-:Y:S02]  /*7310*/  STS [R4], R7 ;  /* 0x0000000704007388 */ /* 0x0003e40000000800 */
[----:B-1----:R-:W-:-:S05]  /*7320*/  VIADD R4, R4, 0x8 ;  /* 0x0000000804047836 */ /* 0x002fca0000000000 */
[----:B------:R-:W-:Y:S05]  /*7330*/  @P0 BRA `(.L_x_210) ;  /* 0xfffffffc00e00947 */ /* 0x000fea000383ffff */
.L_x_205:
[----:B------:R-:W-:Y:S05]  /*7340*/  BSYNC.RECONVERGENT B0 ;  /* 0x0000000000007941 */ /* 0x000fea0003800200 */
.L_x_163:
[----:B------:R0:W-:Y:S02]  /*7350*/  STS [R21], RZ ;  /* 0x000000ff15007388 */ /* 0x0001e40000000800 */
.L_x_115:
[----:B-12-45:R-:W-:Y:S01]  /*7360*/  MOV R4, UR6 ;  /* 0x0000000600047c02 */ /* 0x036fe20008000f00 */
[----:B------:R-:W-:Y:S05]  /*7370*/  WARPSYNC.ALL ;  /* 0x0000000000007948 */ /* 0x000fea0003800000 */
[----:B------:R-:W-:-:S13]  /*7380*/  ISETP.GE.AND P0, PT, R4, 0x1, PT ;  /* 0x000000010400780c */ /* 0x000fda0003f06270 */
[----:B------:R-:W-:Y:S05]  /*7390*/  @!P0 EXIT ;  /* 0x000000000000894d */ /* 0x000fea0003800000 */
[----:B------:R-:W-:Y:S01]  /*73a0*/  UISETP.GE.U32.AND UP0, UPT, UR6, 0x8, UPT ;  /* 0x000000080600788c */ /* 0x000fe2000bf06070 */
[----:B------:R-:W-:Y:S01]  /*73b0*/  IMAD.MOV.U32 R22, RZ, RZ, RZ ;  /* 0x000000ffff167224 */ /* 0x000fe200078e00ff */
[----:B------:R-:W-:-:S07]  /*73c0*/  ULOP3.LUT UR5, UR6, 0x7, URZ, 0xc0, !UPT ;  /* 0x0000000706057892 */ /* 0x000fce000f8ec0ff */
[----:B------:R-:W-:Y:S05]  /*73d0*/  BRA.U !UP0, `(.L_x_211) ;  /* 0x0000000108a47547 */ /* 0x000fea000b800000 */
[----:B------:R-:W1:Y:S01]  /*73e0*/  S2R R6, SR_CgaCtaId ;  /* 0x0000000000067919 */ /* 0x000e620000008800 */
[----:B------:R-:W-:Y:S01]  /*73f0*/  IMAD R25, R24, 0x2, R25 ;  /* 0x0000000218197824 */ /* 0x000fe200078e0219 */
[----:B------:R-:W-:Y:S01]  /*7400*/  LEA R4, R0, 0x4, 0x3 ;  /* 0x0000000400047811 */ /* 0x000fe200078e18ff */
[----:B------:R-:W-:Y:S01]  /*7410*/  ULOP3.LUT UR8, UR6, 0x7ffffff8, URZ, 0xc0, !UPT ;  /* 0x7ffffff806087892 */ /* 0x000fe2000f8ec0ff */
[----:B------:R-:W-:Y:S01]  /*7420*/  MOV R5, 0x400 ;  /* 0x0000040000057802 */ /* 0x000fe20000000f00 */
[----:B------:R-:W-:Y:S02]  /*7430*/  IMAD R25, R25, R0, RZ ;  /* 0x0000000019197224 */ /* 0x000fe400078e02ff */
[----:B------:R-:W-:Y:S01]  /*7440*/  VIADD R23, R1, 0x90 ;  /* 0x0000009001177836 */ /* 0x000fe20000000000 */
[----:B------:R-:W-:Y:S01]  /*7450*/  UIADD3 UR4, UPT, UPT, -UR8, URZ, URZ ;  /* 0x000000ff08047290 */ /* 0x000fe2000fffe1ff */
[----:B------:R-:W-:Y:S02]  /*7460*/  IMAD.SHL.U32 R25, R25, 0x8, RZ ;  /* 0x0000000819197824 */ /* 0x000fe400078e00ff */
[----:B------:R-:W-:-:S02]  /*7470*/  IMAD.U32 R22, RZ, RZ, UR8 ;  /* 0x00000008ff167e24 */ /* 0x000fc4000f8e00ff */
[----:B------:R-:W-:Y:S01]  /*7480*/  IMAD R4, R24, R4, R25 ;  /* 0x0000000418047224 */ /* 0x000fe200078e0219 */
[----:B------:R-:W-:-:S03]  /*7490*/  IADD3 R24, PT, PT, R1, 0x10, RZ ;  /* 0x0000001001187810 */ /* 0x000fc60007ffe0ff */
[----:B------:R-:W-:Y:S01]  /*74a0*/  IMAD R4, R3, 0x8, R4 ;  /* 0x0000000803047824 */ /* 0x000fe200078e0204 */
[----:B-1----:R-:W-:-:S04]  /*74b0*/  LEA R5, R6, R5, 0x18 ;  /* 0x0000000506057211 */ /* 0x002fc800078ec0ff */
[----:B0-----:R-:W-:-:S07]  /*74c0*/  IADD3 R21, PT, PT, R4, 0xf04, R5 ;  /* 0x00000f0404157810 */ /* 0x001fce0007ffe005 */
.L_x_212:
[----:B------:R-:W-:Y:S01]  /*74d0*/  LDS R4, [R21+-0x704] ;  /* 0xfff8fc0015047984 */ /* 0x000fe20000000800 */
[----:B------:R-:W-:-:S03]  /*74e0*/  UIADD3 UR4, UPT, UPT, UR4, 0x8, URZ ;  /* 0x0000000804047890 */ /* 0x000fc6000fffe0ff */
[----:B------:R-:W-:Y:S01]  /*74f0*/  LDS R5, [R21+-0x604] ;  /* 0xfff9fc0015057984 */ /* 0x000fe20000000800 */
[----:B------:R-:W-:-:S03]  /*7500*/  UISETP.NE.AND UP0, UPT, UR4, URZ, UPT ;  /* 0x000000ff0400728c */ /* 0x000fc6000bf05270 */
[----:B------:R-:W-:Y:S04]  /*7510*/  LDS R6, [R21+-0x504] ;  /* 0xfffafc0015067984 */ /* 0x000fe80000000800 */
[----:B------:R-:W0:Y:S04]  /*7520*/  LDS R7, [R21+-0x404] ;  /* 0xfffbfc0015077984 */ /* 0x000e280000000800 */
[----:B---3--:R-:W-:Y:S04]  /*7530*/  LDS R8, [R21+-0x700] ;  /* 0xfff9000015087984 */ /* 0x008fe80000000800 */
[----:B------:R-:W-:Y:S04]  /*7540*/  LDS R9, [R21+-0x600] ;  /* 0xfffa000015097984 */ /* 0x000fe80000000800 */
[----:B------:R-:W-:Y:S04]  /*7550*/  LDS R10, [R21+-0x500] ;  /* 0xfffb0000150a7984 */ /* 0x000fe80000000800 */
[----:B------:R-:W1:Y:S04]  /*7560*/  LDS R11, [R21+-0x400] ;  /* 0xfffc0000150b7984 */ /* 0x000e680000000800 */
[----:B------:R-:W-:Y:S04]  /*7570*/  LDS R12, [R21+-0x304] ;  /* 0xfffcfc00150c7984 */ /* 0x000fe80000000800 */
[----:B------:R-:W-:Y:S04]  /*7580*/  LDS R13, [R21+-0x204] ;  /* 0xfffdfc00150d7984 */ /* 0x000fe80000000800 */
[----:B------:R-:W-:Y:S04]  /*7590*/  LDS R14, [R21+-0x104] ;  /* 0xfffefc00150e7984 */ /* 0x000fe80000000800 */
[----:B------:R-:W2:Y:S04]  /*75a0*/  LDS R15, [R21+-0x4] ;  /* 0xfffffc00150f7984 */ /* 0x000ea80000000800 */
[----:B------:R-:W-:Y:S04]  /*75b0*/  LDS R16, [R21+-0x300] ;  /* 0xfffd000015107984 */ /* 0x000fe80000000800 */
[----:B------:R-:W-:Y:S04]  /*75c0*/  LDS R17, [R21+-0x200] ;  /* 0xfffe000015117984 */ /* 0x000fe80000000800 */
[----:B------:R-:W-:Y:S04]  /*75d0*/  LDS R18, [R21+-0x100] ;  /* 0xffff000015127984 */ /* 0x000fe80000000800 */
[----:B------:R3:W4:Y:S04]  /*75e0*/  LDS R19, [R21] ;  /* 0x0000000015137984 */ /* 0x0007280000000800 */
[----:B0-----:R-:W-:Y:S04]  /*75f0*/  STL.128 [R23+-0x10], R4 ;  /* 0xfffff00417007387 */ /* 0x001fe80000100c00 */
[----:B-1----:R-:W-:Y:S01]  /*7600*/  STL.128 [R24+-0x10], R8 ;  /* 0xfffff00818007387 */ /* 0x002fe20000100c00 */
[----:B---3--:R-:W-:-:S03]  /*7610*/  VIADD R21, R21, 0x800 ;  /* 0x0000080015157836 */ /* 0x008fc60000000000 */
[----:B--2---:R0:W-:Y:S04]  /*7620*/  STL.128 [R23], R12 ;  /* 0x0000000c17007387 */ /* 0x0041e80000100c00 */
[----:B----4-:R1:W-:Y:S01]  /*7630*/  STL.128 [R24], R16 ;  /* 0x0000001018007387 */ /* 0x0103e20000100c00 */
[----:B0-----:R-:W-:Y:S01]  /*7640*/  VIADD R23, R23, 0x20 ;  /* 0x0000002017177836 */ /* 0x001fe20000000000 */
[----:B-1----:R-:W-:Y:S01]  /*7650*/  IADD3 R24, PT, PT, R24, 0x20, RZ ;  /* 0x0000002018187810 */ /* 0x002fe20007ffe0ff */
[----:B------:R-:W-:Y:S06]  /*7660*/  BRA.U UP0, `(.L_x_212) ;  /* 0xfffffffd00987547 */ /* 0x000fec000b83ffff */
.L_x_211:
[----:B------:R-:W-:-:S09]  /*7670*/  UISETP.NE.AND UP0, UPT, UR5, URZ, UPT ;  /* 0x000000ff0500728c */ /* 0x000fd2000bf05270 */
[----:B------:R-:W-:Y:S05]  /*7680*/  BRA.U !UP0, `(.L_x_114) ;  /* 0x0000000108b87547 */ /* 0x000fea000b800000 */
[----:B------:R-:W-:Y:S02]  /*7690*/  UISETP.GE.U32.AND UP1, UPT, UR5, 0x4, UPT ;  /* 0x000000040500788c */ /* 0x000fe4000bf26070 */
[----:B------:R-:W-:-:S07]  /*76a0*/  ULOP3.LUT UP0, UR4, UR6, 0x3, URZ, 0xc0, !UPT ;  /* 0x0000000306047892 */ /* 0x000fce000f80c0ff */
[----:B------:R-:W-:Y:S05]  /*76b0*/  BRA.U !UP1, `(.L_x_213) ;  /* 0x0000000109507547 */ /* 0x000fea000b800000 */
[C---:B------:R-:W-:Y:S01]  /*76c0*/  IMAD R5, R22.reuse, 0x20, R3 ;  /* 0x0000002016057824 */ /* 0x040fe200078e0203 */
[C---:B0-----:R-:W-:Y:S01]  /*76d0*/  LEA R13, R22.reuse, UR16, 0x2 ;  /* 0x00000010160d7c11 */ /* 0x041fe2000f8e10ff */
[----:B------:R-:W-:Y:S02]  /*76e0*/  VIADD R22, R22, 0x4 ;  /* 0x0000000416167836 */ /* 0x000fe40000000000 */
[----:B------:R-:W-:-:S05]  /*76f0*/  IMAD.U32 R4, R5, 0x8, R2 ;  /* 0x0000000805047824 */ /* 0x000fca00078e0002 */
[----:B------:R-:W0:Y:S04]  /*7700*/  LDS R5, [R4] ;  /* 0x0000000004057984 */ /* 0x000e280000000800 */
[----:B------:R-:W1:Y:S04]  /*7710*/  LDS R6, [R4+0x4] ;  /* 0x0000040004067984 */ /* 0x000e680000000800 */
[----:B------:R-:W2:Y:S04]  /*7720*/  LDS R7, [R4+0x100] ;  /* 0x0001000004077984 */ /* 0x000ea80000000800 */
[----:B---3--:R-:W3:Y:S04]  /*7730*/  LDS R8, [R4+0x104] ;  /* 0x0001040004087984 */ /* 0x008ee80000000800 */
[----:B------:R-:W4:Y:S04]  /*7740*/  LDS R9, [R4+0x200] ;  /* 0x0002000004097984 */ /* 0x000f280000000800 */
[----:B------:R-:W5:Y:S04]  /*7750*/  LDS R10, [R4+0x204] ;  /* 0x00020400040a7984 */ /* 0x000f680000000800 */
[----:B------:R-:W5:Y:S04]  /*7760*/  LDS R11, [R4+0x300] ;  /* 0x00030000040b7984 */ /* 0x000f680000000800 */
[----:B------:R-:W5:Y:S04]  /*7770*/  LDS R12, [R4+0x304] ;  /* 0x00030400040c7984 */ /* 0x000f680000000800 */
[----:B0-----:R0:W-:Y:S04]  /*7780*/  STL [R13+0x80], R5 ;  /* 0x000080050d007387 */ /* 0x0011e80000100800 */
[----:B-1----:R0:W-:Y:S04]  /*7790*/  STL [R13], R6 ;  /* 0x000000060d007387 */ /* 0x0021e80000100800 */
[----:B--2---:R0:W-:Y:S04]  /*77a0*/  STL [R13+0x84], R7 ;  /* 0x000084070d007387 */ /* 0x0041e80000100800 */
[----:B---3--:R0:W-:Y:S04]  /*77b0*/  STL [R13+0x4], R8 ;  /* 0x000004080d007387 */ /* 0x0081e80000100800 */
[----:B----4-:R0:W-:Y:S04]  /*77c0*/  STL [R13+0x88], R9 ;  /* 0x000088090d007387 */ /* 0x0101e80000100800 */
[----:B-----5:R0:W-:Y:S04]  /*77d0*/  STL [R13+0x8], R10 ;  /* 0x0000080a0d007387 */ /* 0x0201e80000100800 */
[----:B------:R0:W-:Y:S04]  /*77e0*/  STL [R13+0x8c], R11 ;  /* 0x00008c0b0d007387 */ /* 0x0001e80000100800 */
[----:B------:R0:W-:Y:S02]  /*77f0*/  STL [R13+0xc], R12 ;  /* 0x00000c0c0d007387 */ /* 0x0001e40000100800 */
.L_x_213:
[----:B------:R-:W-:Y:S05]  /*7800*/  BRA.U !UP0, `(.L_x_114) ;  /* 0x0000000108587547 */ /* 0x000fea000b800000 */
[----:B------:R-:W-:Y:S01]  /*7810*/  UISETP.NE.AND UP0, UPT, UR4, 0x1, UPT ;  /* 0x000000010400788c */ /* 0x000fe2000bf05270 */
[----:B------:R-:W-:-:S08]  /*7820*/  LOP3.LUT P0, RZ, R0, 0x20, RZ, 0xc0, !PT ;  /* 0x0000002000ff7812 */ /* 0x000fd0000780c0ff */
[----:B------:R-:W-:Y:S05]  /*7830*/  BRA.U !UP0, `(.L_x_214) ;  /* 0x0000000108307547 */ /* 0x000fea000b800000 */
[C---:B0-----:R-:W-:Y:S01]  /*7840*/  IMAD R5, R22.reuse, 0x20, R3 ;  /* 0x0000002016057824 */ /* 0x041fe200078e0203 */
[C---:B------:R-:W-:Y:S01]  /*7850*/  LEA R7, R22.reuse, UR16, 0x2 ;  /* 0x0000001016077c11 */ /* 0x040fe2000f8e10ff */
[----:B------:R-:W-:-:S03]  /*7860*/  VIADD R22, R22, 0x2 ;  /* 0x0000000216167836 */ /* 0x000fc60000000000 */
[----:B------:R-:W-:-:S05]  /*7870*/  LEA R5, R5, R2, 0x3 ;  /* 0x0000000205057211 */ /* 0x000fca00078e18ff */
[----:B------:R-:W0:Y:S04]  /*7880*/  LDS R4, [R5] ;  /* 0x0000000005047984 */ /* 0x000e280000000800 */
[----:B------:R-:W1:Y:S04]  /*7890*/  LDS R6, [R5+0x4] ;  /* 0x0000040005067984 */ /* 0x000e680000000800 */
[----:B---3--:R-:W2:Y:S04]  /*78a0*/  LDS R8, [R5+0x100] ;  /* 0x0001000005087984 */ /* 0x008ea80000000800 */
[----:B------:R-:W3:Y:S04]  /*78b0*/  LDS R10, [R5+0x104] ;  /* 0x00010400050a7984 */ /* 0x000ee80000000800 */
[----:B0-----:R4:W-:Y:S04]  /*78c0*/  STL [R7+0x80], R4 ;  /* 0x0000800407007387 */ /* 0x0019e80000100800 */
[----:B-1----:R4:W-:Y:S04]  /*78d0*/  STL [R7], R6 ;  /* 0x0000000607007387 */ /* 0x0029e80000100800 */
[----:B--2---:R4:W-:Y:S04]  /*78e0*/  STL [R7+0x84], R8 ;  /* 0x0000840807007387 */ /* 0x0049e80000100800 */
[----:B---3--:R4:W-:Y:S02]  /*78f0*/  STL [R7+0x4], R10 ;  /* 0x0000040a07007387 */ /* 0x0089e40000100800 */
.L_x_214:
[C---:B0-----:R-:W-:Y:S01]  /*7900*/  @P0 IMAD R5, R22.reuse, 0x20, R3 ;  /* 0x0000002016050824 */ /* 0x041fe200078e0203 */
[----:B------:R-:W-:-:S03]  /*7910*/  @P0 LEA R22, R22, UR16, 0x2 ;  /* 0x0000001016160c11 */ /* 0x000fc6000f8e10ff */
[----:B------:R-:W-:-:S05]  /*7920*/  @P0 IMAD.U32 R2, R5, 0x8, R2 ;  /* 0x0000000805020824 */ /* 0x000fca00078e0002 */
[----:B----4-:R-:W0:Y:S04]  /*7930*/  @P0 LDS R4, [R2] ;  /* 0x0000000002040984 */ /* 0x010e280000000800 */
[----:B------:R-:W1:Y:S04]  /*7940*/  @P0 LDS R5, [R2+0x4] ;  /* 0x0000040002050984 */ /* 0x000e680000000800 */
[----:B0-----:R2:W-:Y:S04]  /*7950*/  @P0 STL [R22+0x80], R4 ;  /* 0x0000800416000387 */ /* 0x0015e80000100800 */
[----:B-1----:R2:W-:Y:S02]  /*7960*/  @P0 STL [R22], R5 ;  /* 0x0000000516000387 */ /* 0x0025e40000100800 */
.L_x_114:
[----:B------:R-:W-:-:S06]  /*7970*/  UISETP.GE.AND UP0, UPT, UR6, 0x1, UPT ;  /* 0x000000010600788c */ /* 0x000fcc000bf06270 */
[----:B------:R-:W-:-:S13]  /*7980*/  PLOP3.LUT P0, PT, PT, PT, UP0, 0x80, 0x8 ;  /* 0x000000000008781c */ /* 0x000fda0003f0f008 */
[----:B------:R-:W-:Y:S05]  /*7990*/  @!P0 EXIT ;  /* 0x000000000000894d */ /* 0x000fea0003800000 */
[----:B0-2--5:R-:W0:Y:S01]  /*79a0*/  LDC.64 R4, c[0x0][0x3a0] ;  /* 0x0000e800ff047b82 */ /* 0x025e220000000a00 */
[----:B------:R-:W-:Y:S02]  /*79b0*/  UISETP.GE.U32.AND UP0, UPT, UR6, 0x10, UPT ;  /* 0x000000100600788c */ /* 0x000fe4000bf06070 */
[----:B------:R-:W-:Y:S02]  /*79c0*/  IMAD.U32 R7, RZ, RZ, UR6 ;  /* 0x00000006ff077e24 */ /* 0x000fe4000f8e00ff */
[----:B------:R-:W-:Y:S01]  /*79d0*/  IMAD R6, R20, R0, RZ ;  /* 0x0000000014067224 */ /* 0x000fe200078e02ff */
[----:B------:R-:W-:Y:S02]  /*79e0*/  MOV R0, RZ ;  /* 0x000000ff00007202 */ /* 0x000fe40000000f00 */
[----:B------:R-:W-:Y:S01]  /*79f0*/  LOP3.LUT R7, R7, 0xf, RZ, 0xc0, !PT ;  /* 0x0000000f07077812 */ /* 0x000fe200078ec0ff */
[----:B------:R-:W-:-:S03]  /*7a00*/  IMAD.IADD R2, R3, 0x1, R6 ;  /* 0x0000000103027824 */ /* 0x000fc600078e0206 */
[----:B------:R-:W-:Y:S01]  /*7a10*/  ISETP.NE.AND P1, PT, R7, RZ, PT ;  /* 0x000000ff0700720c */ /* 0x000fe20003f25270 */
[----:B------:R-:W-:-:S12]  /*7a20*/  BRA.U !UP0, `(.L_x_215) ;  /* 0x0000000108f87547 */ /* 0x000fd8000b800000 */
[----:B------:R-:W-:Y:S01]  /*7a30*/  ULOP3.LUT UR5, UR6, 0x7ffffff0, URZ, 0xc0, !UPT ;  /* 0x7ffffff006057892 */ /* 0x000fe2000f8ec0ff */
[----:B------:R-:W-:Y:S01]  /*7a40*/  IMAD.MOV.U32 R30, RZ, RZ, 0x800 ;  /* 0x00000800ff1e7424 */ /* 0x000fe200078e00ff */
[----:B------:R-:W-:Y:S01]  /*7a50*/  BSSY.RECONVERGENT B0, `(.L_x_215) ;  /* 0x000003b000007945 */ /* 0x000fe20003800200 */
[----:B------:R-:W-:Y:S01]  /*7a60*/  IMAD.MOV.U32 R31, RZ, RZ, 0x0 ;  /* 0x00000000ff1f7424 */ /* 0x000fe200078e00ff */
[----:B------:R-:W-:Y:S01]  /*7a70*/  UIADD3 UR4, UPT, UPT, -UR5, URZ, URZ ;  /* 0x000000ff05047290 */ /* 0x000fe2000fffe1ff */
[C---:B------:R-:W-:Y:S01]  /*7a80*/  VIADD R25, R1.reuse, 0xa0 ;  /* 0x000000a001197836 */ /* 0x040fe20000000000 */
[----:B------:R-:W-:Y:S01]  /*7a90*/  IADD3 R26, PT, PT, R1, 0x20, RZ ;  /* 0x00000020011a7810 */ /* 0x000fe20007ffe0ff */
[----:B0-----:R-:W-:-:S04]  /*7aa0*/  IMAD.WIDE.U32 R30, R4, 0x1, R30 ;  /* 0x00000001041e7825 */ /* 0x001fc800078e001e */
[----:B------:R-:W-:Y:S02]  /*7ab0*/  IMAD.MOV.U32 R27, RZ, RZ, R2 ;  /* 0x000000ffff1b7224 */ /* 0x000fe400078e0002 */
[----:B------:R-:W-:Y:S02]  /*7ac0*/  IMAD.U32 R0, RZ, RZ, UR5 ;  /* 0x00000005ff007e24 */ /* 0x000fe4000f8e00ff */
[----:B------:R-:W-:Y:S02]  /*7ad0*/  IMAD.IADD R24, R31, 0x1, R5 ;  /* 0x000000011f187824 */ /* 0x000fe400078e0205 */
[----:B------:R-:W-:-:S07]  /*7ae0*/  IMAD.U32 R28, RZ, RZ, UR4 ;  /* 0x00000004ff1c7e24 */ /* 0x000fce000f8e00ff */
.L_x_216:
[----:B01----:R-:W-:Y:S01]  /*7af0*/  MOV R16, R30 ;  /* 0x0000001e00107202 */ /* 0x003fe20000000f00 */
[----:B------:R-:W-:Y:S01]  /*7b00*/  IMAD.MOV.U32 R17, RZ, RZ, R24 ;  /* 0x000000ffff117224 */ /* 0x000fe200078e0018 */
[----:B---3--:R-:W2:Y:S03]  /*7b10*/  LDL.128 R8, [R25+-0x20] ;  /* 0xffffe00019087983 */ /* 0x008ea60000100c00 */
[----:B------:R-:W-:Y:S01]  /*7b20*/  IMAD.WIDE R32, R27, 0x8, R16 ;  /* 0x000000081b207825 */ /* 0x000fe200078e0210 */
[----:B------:R-:W3:Y:S04]  /*7b30*/  LDL.128 R12, [R26+-0x20] ;  /* 0xffffe0001a0c7983 */ /* 0x000ee80000100c00 */
[----:B------:R-:W4:Y:S04]  /*7b40*/  LDL.128 R16, [R25+-0x10] ;  /* 0xfffff00019107983 */ /* 0x000f280000100c00 */
[----:B------:R-:W5:Y:S04]  /*7b50*/  LDL.128 R20, [R26+-0x10] ;  /* 0xfffff0001a147983 */ /* 0x000f680000100c00 */
[----:B--2---:R-:W-:Y:S04]  /*7b60*/  STG.E desc[UR10][R32.64+-0x800], R8 ;  /* 0xfff8000820007986 */ /* 0x004fe8000c10190a */
[----:B------:R-:W-:Y:S04]  /*7b70*/  STG.E desc[UR10][R32.64+-0x700], R9 ;  /* 0xfff9000920007986 */ /* 0x000fe8000c10190a */
[----:B------:R-:W-:Y:S04]  /*7b80*/  STG.E desc[UR10][R32.64+-0x600], R10 ;  /* 0xfffa000a20007986 */ /* 0x000fe8000c10190a */
[----:B------:R0:W-:Y:S04]  /*7b90*/  STG.E desc[UR10][R32.64+-0x500], R11 ;  /* 0xfffb000b20007986 */ /* 0x0001e8000c10190a */
[----:B---3--:R-:W-:Y:S04]  /*7ba0*/  STG.E desc[UR10][R32.64+-0x7fc], R12 ;  /* 0xfff8040c20007986 */ /* 0x008fe8000c10190a */
[----:B------:R-:W-:Y:S04]  /*7bb0*/  STG.E desc[UR10][R32.64+-0x6fc], R13 ;  /* 0xfff9040d20007986 */ /* 0x000fe8000c10190a */
[----:B------:R-:W-:Y:S04]  /*7bc0*/  STG.E desc[UR10][R32.64+-0x5fc], R14 ;  /* 0xfffa040e20007986 */ /* 0x000fe8000c10190a */
[----:B------:R1:W-:Y:S04]  /*7bd0*/  STG.E desc[UR10][R32.64+-0x4fc], R15 ;  /* 0xfffb040f20007986 */ /* 0x0003e8000c10190a */
[----:B----4-:R-:W-:Y:S04]  /*7be0*/  STG.E desc[UR10][R32.64+-0x400], R16 ;  /* 0xfffc001020007986 */ /* 0x010fe8000c10190a */
[----:B------:R-:W-:Y:S04]  /*7bf0*/  STG.E desc[UR10][R32.64+-0x300], R17 ;  /* 0xfffd001120007986 */ /* 0x000fe8000c10190a */
[----:B------:R-:W-:Y:S04]  /*7c00*/  STG.E desc[UR10][R32.64+-0x200], R18 ;  /* 0xfffe001220007986 */ /* 0x000fe8000c10190a */
[----:B------:R2:W-:Y:S04]  /*7c10*/  STG.E desc[UR10][R32.64+-0x100], R19 ;  /* 0xffff001320007986 */ /* 0x0005e8000c10190a */
[----:B-----5:R-:W-:Y:S04]  /*7c20*/  STG.E desc[UR10][R32.64+-0x3fc], R20 ;  /* 0xfffc041420007986 */ /* 0x020fe8000c10190a */
[----:B------:R-:W-:Y:S04]  /*7c30*/  STG.E desc[UR10][R32.64+-0x2fc], R21 ;  /* 0xfffd041520007986 */ /* 0x000fe8000c10190a */
[----:B------:R-:W-:Y:S04]  /*7c40*/  STG.E desc[UR10][R32.64+-0x1fc], R22 ;  /* 0xfffe041620007986 */ /* 0x000fe8000c10190a */
[----:B------:R3:W-:Y:S04]  /*7c50*/  STG.E desc[UR10][R32.64+-0xfc], R23 ;  /* 0xffff041720007986 */ /* 0x0007e8000c10190a */
[----:B0-----:R-:W4:Y:S04]  /*7c60*/  LDL.128 R8, [R25] ;  /* 0x0000000019087983 */ /* 0x001f280000100c00 */
[----:B-1----:R-:W5:Y:S04]  /*7c70*/  LDL.128 R12, [R26] ;  /* 0x000000001a0c7983 */ /* 0x002f680000100c00 */
[----:B--2---:R0:W2:Y:S04]  /*7c80*/  LDL.128 R16, [R25+0x10] ;  /* 0x0000100019107983 */ /* 0x0040a80000100c00 */
[----:B---3--:R1:W3:Y:S01]  /*7c90*/  LDL.128 R20, [R26+0x10] ;  /* 0x000010001a147983 */ /* 0x0082e20000100c00 */
[----:B------:R-:W-:-:S05]  /*7ca0*/  VIADD R28, R28, 0x10 ;  /* 0x000000101c1c7836 */ /* 0x000fca0000000000 */
[----:B------:R-:W-:Y:S01]  /*7cb0*/  ISETP.NE.AND P0, PT, R28, RZ, PT ;  /* 0x000000ff1c00720c */ /* 0x000fe20003f05270 */
[----:B0-----:R-:W-:Y:S01]  /*7cc0*/  VIADD R25, R25, 0x40 ;  /* 0x0000004019197836 */ /* 0x001fe20000000000 */
[----:B------:R-:W-:Y:S01]  /*7cd0*/  IADD3 R27, PT, PT, R27, 0x200, RZ ;  /* 0x000002001b1b7810 */ /* 0x000fe20007ffe0ff */
[----:B-1----:R-:W-:Y:S01]  /*7ce0*/  VIADD R26, R26, 0x40 ;  /* 0x000000401a1a7836 */ /* 0x002fe20000000000 */
[----:B----4-:R0:W-:Y:S04]  /*7cf0*/  STG.E desc[UR10][R32.64], R8 ;  /* 0x0000000820007986 */ /* 0x0101e8000c10190a */
[----:B------:R0:W-:Y:S04]  /*7d00*/  STG.E desc[UR10][R32.64+0x100], R9 ;  /* 0x0001000920007986 */ /* 0x0001e8000c10190a */
[----:B------:R0:W-:Y:S04]  /*7d10*/  STG.E desc[UR10][R32.64+0x200], R10 ;  /* 0x0002000a20007986 */ /* 0x0001e8000c10190a */
[----:B------:R0:W-:Y:S04]  /*7d20*/  STG.E desc[UR10][R32.64+0x300], R11 ;  /* 0x0003000b20007986 */ /* 0x0001e8000c10190a */
[----:B-----5:R0:W-:Y:S04]  /*7d30*/  STG.E desc[UR10][R32.64+0x4], R12 ;  /* 0x0000040c20007986 */ /* 0x0201e8000c10190a */
[----:B------:R0:W-:Y:S04]  /*7d40*/  STG.E desc[UR10][R32.64+0x104], R13 ;  /* 0x0001040d20007986 */ /* 0x0001e8000c10190a */
[----:B------:R0:W-:Y:S04]  /*7d50*/  STG.E desc[UR10][R32.64+0x204], R14 ;  /* 0x0002040e20007986 */ /* 0x0001e8000c10190a */
[----:B------:R0:W-:Y:S04]  /*7d60*/  STG.E desc[UR10][R32.64+0x304], R15 ;  /* 0x0003040f20007986 */ /* 0x0001e8000c10190a */
[----:B--2---:R0:W-:Y:S04]  /*7d70*/  STG.E desc[UR10][R32.64+0x400], R16 ;  /* 0x0004001020007986 */ /* 0x0041e8000c10190a */
[----:B------:R0:W-:Y:S04]  /*7d80*/  STG.E desc[UR10][R32.64+0x500], R17 ;  /* 0x0005001120007986 */ /* 0x0001e8000c10190a */
[----:B------:R0:W-:Y:S04]  /*7d90*/  STG.E desc[UR10][R32.64+0x600], R18 ;  /* 0x0006001220007986 */ /* 0x0001e8000c10190a */
[----:B------:R0:W-:Y:S04]  /*7da0*/  STG.E desc[UR10][R32.64+0x700], R19 ;  /* 0x0007001320007986 */ /* 0x0001e8000c10190a */
[----:B---3--:R0:W-:Y:S04]  /*7db0*/  STG.E desc[UR10][R32.64+0x404], R20 ;  /* 0x0004041420007986 */ /* 0x0081e8000c10190a */
[----:B------:R0:W-:Y:S04]  /*7dc0*/  STG.E desc[UR10][R32.64+0x504], R21 ;  /* 0x0005041520007986 */ /* 0x0001e8000c10190a */
[----:B------:R0:W-:Y:S04]  /*7dd0*/  STG.E desc[UR10][R32.64+0x604], R22 ;  /* 0x0006041620007986 */ /* 0x0001e8000c10190a */
[----:B------:R0:W-:Y:S01]  /*7de0*/  STG.E desc[UR10][R32.64+0x704], R23 ;  /* 0x0007041720007986 */ /* 0x0001e2000c10190a */
[----:B------:R-:W-:Y:S05]  /*7df0*/  @P0 BRA `(.L_x_216) ;  /* 0xfffffffc003c0947 */ /* 0x000fea000383ffff */
[----:B------:R-:W-:Y:S05]  /*7e00*/  BSYNC.RECONVERGENT B0 ;  /* 0x0000000000007941 */ /* 0x000fea0003800200 */
.L_x_215:
[----:B------:R-:W-:Y:S05]  /*7e10*/  @!P1 EXIT ;  /* 0x000000000000994d */ /* 0x000fea0003800000 */
[----:B------:R-:W-:Y:S01]  /*7e20*/  ISETP.GE.U32.AND P0, PT, R7, 0x8, PT ;  /* 0x000000080700780c */ /* 0x000fe20003f06070 */
[----:B------:R-:W-:-:S12]  /*7e30*/  ULOP3.LUT UR4, UR6, 0x7, URZ, 0xc0, !UPT ;  /* 0x0000000706047892 */ /* 0x000fd8000f8ec0ff */
[----:B------:R-:W-:Y:S05]  /*7e40*/  @!P0 BRA `(.L_x_217) ;  /* 0x0000000000648947 */ /* 0x000fea0003800000 */
[C---:B------:R-:W-:Y:S01]  /*7e50*/  LEA R26, R0.reuse, UR16, 0x2 ;  /* 0x00000010001a7c11 */ /* 0x040fe2000f8e10ff */
[----:B------:R-:W2:Y:S04]  /*7e60*/  LDC.64 R24, c[0x0][0x3a0] ;  /* 0x0000e800ff187b82 */ /* 0x000ea80000000a00 */
[----:B01-3--:R-:W3:Y:S04]  /*7e70*/  LDL.128 R8, [R26+0x80] ;  /* 0x000080001a087983 */ /* 0x00bee80000100c00 */
[----:B------:R-:W4:Y:S04]  /*7e80*/  LDL.128 R12, [R26] ;  /* 0x000000001a0c7983 */ /* 0x000f280000100c00 */
[----:B------:R-:W5:Y:S04]  /*7e90*/  LDL.128 R16, [R26+0x90] ;  /* 0x000090001a107983 */ /* 0x000f680000100c00 */
[----:B------:R-:W5:Y:S01]  /*7ea0*/  LDL.128 R20, [R26+0x10] ;  /* 0x000010001a147983 */ /* 0x000f620000100c00 */
[----:B------:R-:W-:-:S02]  /*7eb0*/  IMAD R7, R0, 0x20, R2 ;  /* 0x0000002000077824 */ /* 0x000fc400078e0202 */
[----:B------:R-:W-:Y:S02]  /*7ec0*/  VIADD R0, R0, 0x8 ;  /* 0x0000000800007836 */ /* 0x000fe40000000000 */
[----:B--2---:R-:W-:-:S05]  /*7ed0*/  IMAD.WIDE R24, R7, 0x8, R24 ;  /* 0x0000000807187825 */ /* 0x004fca00078e0218 */
[----:B---3--:R2:W-:Y:S04]  /*7ee0*/  STG.E desc[UR10][R24.64], R8 ;  /* 0x0000000818007986 */ /* 0x0085e8000c10190a */
[----:B------:R2:W-:Y:S04]  /*7ef0*/  STG.E desc[UR10][R24.64+0x100], R9 ;  /* 0x0001000918007986 */ /* 0x0005e8000c10190a */
[----:B------:R2:W-:Y:S04]  /*7f00*/  STG.E desc[UR10][R24.64+0x200], R10 ;  /* 0x0002000a18007986 */ /* 0x0005e8000c10190a */
[----:B------:R2:W-:Y:S04]  /*7f10*/  STG.E desc[UR10][R24.64+0x300], R11 ;  /* 0x0003000b18007986 */ /* 0x0005e8000c10190a */
        /* <DEDUP_REMOVED lines=8> */
[----:B------:R2:W-:Y:S04]  /*7fa0*/  STG.E desc[UR10][R24.64+0x404], R20 ;  /* 0x0004041418007986 */ /* 0x0005e8000c10190a */
[----:B------:R2:W-:Y:S04]  /*7fb0*/  STG.E desc[UR10][R24.64+0x504], R21 ;  /* 0x0005041518007986 */ /* 0x0005e8000c10190a */
[----:B------:R2:W-:Y:S04]  /*7fc0*/  STG.E desc[UR10][R24.64+0x604], R22 ;  /* 0x0006041618007986 */ /* 0x0005e8000c10190a */
[----:B------:R2:W-:Y:S02]  /*7fd0*/  STG.E desc[UR10][R24.64+0x704], R23 ;  /* 0x0007041718007986 */ /* 0x0005e4000c10190a */
.L_x_217:
[----:B------:R-:W-:-:S13]  /*7fe0*/  ISETP.NE.AND P0, PT, RZ, UR4, PT ;  /* 0x00000004ff007c0c */ /* 0x000fda000bf05270 */
[----:B------:R-:W-:Y:S05]  /*7ff0*/  @!P0 EXIT ;  /* 0x000000000000894d */ /* 0x000fea0003800000 */
[----:B------:R-:W-:Y:S02]  /*8000*/  UISETP.GE.U32.AND UP0, UPT, UR4, 0x4, UPT ;  /* 0x000000040400788c */ /* 0x000fe4000bf06070 */
[----:B------:R-:W-:-:S07]  /*8010*/  ULOP3.LUT UR4, UR6, 0x3, URZ, 0xc0, !UPT ;  /* 0x0000000306047892 */ /* 0x000fce000f8ec0ff */
[----:B------:R-:W-:Y:S05]  /*8020*/  BRA.U !UP0, `(.L_x_218) ;  /* 0x00000001083c7547 */ /* 0x000fea000b800000 */
[C---:B012---:R-:W-:Y:S01]  /*8030*/  LEA R18, R0.reuse, UR16, 0x2 ;  /* 0x0000001000127c11 */ /* 0x047fe2000f8e10ff */
[----:B------:R-:W0:Y:S04]  /*8040*/  LDC.64 R16, c[0x0][0x3a0] ;  /* 0x0000e800ff107b82 */ /* 0x000e280000000a00 */
[----:B---3--:R-:W2:Y:S04]  /*8050*/  LDL.128 R8, [R18+0x80] ;  /* 0x0000800012087983 */ /* 0x008ea80000100c00 */
[----:B------:R-:W3:Y:S01]  /*8060*/  LDL.128 R12, [R18] ;  /* 0x00000000120c7983 */ /* 0x000ee20000100c00 */
[----:B------:R-:W-:-:S02]  /*8070*/  IMAD R7, R0, 0x20, R2 ;  /* 0x0000002000077824 */ /* 0x000fc400078e0202 */
[----:B------:R-:W-:Y:S02]  /*8080*/  VIADD R0, R0, 0x4 ;  /* 0x0000000400007836 */ /* 0x000fe40000000000 */
[----:B0-----:R-:W-:-:S05]  /*8090*/  IMAD.WIDE R16, R7, 0x8, R16 ;  /* 0x0000000807107825 */ /* 0x001fca00078e0210 */
[----:B--2---:R4:W-:Y:S04]  /*80a0*/  STG.E desc[UR10][R16.64], R8 ;  /* 0x0000000810007986 */ /* 0x0049e8000c10190a */
[----:B------:R4:W-:Y:S04]  /*80b0*/  STG.E desc[UR10][R16.64+0x100], R9 ;  /* 0x0001000910007986 */ /* 0x0009e8000c10190a */
[----:B------:R4:W-:Y:S04]  /*80c0*/  STG.E desc[UR10][R16.64+0x200], R10 ;  /* 0x0002000a10007986 */ /* 0x0009e8000c10190a */
[----:B------:R4:W-:Y:S04]  /*80d0*/  STG.E desc[UR10][R16.64+0x300], R11 ;  /* 0x0003000b10007986 */ /* 0x0009e8000c10190a */
[----:B---3--:R4:W-:Y:S04]  /*80e0*/  STG.E desc[UR10][R16.64+0x4], R12 ;  /* 0x0000040c10007986 */ /* 0x0089e8000c10190a */
[----:B------:R4:W-:Y:S04]  /*80f0*/  STG.E desc[UR10][R16.64+0x104], R13 ;  /* 0x0001040d10007986 */ /* 0x0009e8000c10190a */
[----:B------:R4:W-:Y:S04]  /*8100*/  STG.E desc[UR10][R16.64+0x204], R14 ;  /* 0x0002040e10007986 */ /* 0x0009e8000c10190a */
[----:B------:R4:W-:Y:S02]  /*8110*/  STG.E desc[UR10][R16.64+0x304], R15 ;  /* 0x0003040f10007986 */ /* 0x0009e4000c10190a */
.L_x_218:
[----:B------:R-:W-:-:S13]  /*8120*/  ISETP.NE.AND P0, PT, RZ, UR4, PT ;  /* 0x00000004ff007c0c */ /* 0x000fda000bf05270 */
[----:B------:R-:W-:Y:S05]  /*8130*/  @!P0 EXIT ;  /* 0x000000000000894d */ /* 0x000fea0003800000 */
[----:B------:R-:W-:Y:S01]  /*8140*/  HFMA2 R7, -RZ, RZ, 0, 2.384185791015625e-07 ;  /* 0x00000004ff077431 */ /* 0x000fe200000001ff */
[----:B------:R-:W-:Y:S01]  /*8150*/  UIADD3 UR4, UPT, UPT, -UR4, URZ, URZ ;  /* 0x000000ff04047290 */ /* 0x000fe2000fffe1ff */
[----:B0-2-4-:R-:W-:Y:S01]  /*8160*/  IMAD.MOV.U32 R9, RZ, RZ, 0x4 ;  /* 0x00000004ff097424 */ /* 0x015fe200078e00ff */
[----:B------:R-:W-:Y:S01]  /*8170*/  IADD3 R4, P0, PT, R4, 0x4, RZ ;  /* 0x0000000404047810 */ /* 0x000fe20007f1e0ff */
[C---:B------:R-:W-:Y:S02]  /*8180*/  IMAD R6, R0.reuse, 0x20, R6 ;  /* 0x0000002000067824 */ /* 0x040fe400078e0206 */
[C---:B---3--:R-:W-:Y:S02]  /*8190*/  IMAD R8, R0.reuse, R9, UR12 ;  /* 0x0000000c00087e24 */ /* 0x048fe4000f8e0209 */
[----:B------:R-:W-:Y:S02]  /*81a0*/  IMAD.X R5, RZ, RZ, R5, P0 ;  /* 0x000000ffff057224 */ /* 0x000fe400000e0605 */
[----:B-1----:R-:W-:Y:S01]  /*81b0*/  IMAD R10, R0, R7, UR16 ;  /* 0x00000010000a7e24 */ /* 0x002fe2000f8e0207 */
[----:B------:R-:W-:Y:S01]  /*81c0*/  MOV R0, UR4 ;  /* 0x0000000400007c02 */ /* 0x000fe20008000f00 */
[----:B------:R-:W-:-:S07]  /*81d0*/  IMAD.IADD R7, R3, 0x1, R6 ;  /* 0x0000000103077824 */ /* 0x000fce00078e0206 */
.L_x_219:
[----:B0-----:R0:W2:Y:S04]  /*81e0*/  LDL R9, [R8] ;  /* 0x0000000008097983 */ /* 0x0010a80000100800 */
[----:B------:R1:W3:Y:S01]  /*81f0*/  LDL R11, [R10] ;  /* 0x000000000a0b7983 */ /* 0x0002e20000100800 */
[----:B------:R-:W-:-:S04]  /*8200*/  IMAD.WIDE R2, R7, 0x8, R4 ;  /* 0x0000000807027825 */ /* 0x000fc800078e0204 */
[----:B------:R-:W-:Y:S02]  /*8210*/  VIADD R0, R0, 0x1 ;  /* 0x0000000100007836 */ /* 0x000fe40000000000 */
[----:B0-----:R-:W-:Y:S02]  /*8220*/  VIADD R8, R8, 0x4 ;  /* 0x0000000408087836 */ /* 0x001fe40000000000 */
[----:B-1----:R-:W-:Y:S01]  /*8230*/  VIADD R10, R10, 0x4 ;  /* 0x000000040a0a7836 */ /* 0x002fe20000000000 */
[----:B------:R-:W-:Y:S01]  /*8240*/  ISETP.NE.AND P0, PT, R0, RZ, PT ;  /* 0x000000ff0000720c */ /* 0x000fe20003f05270 */
[----:B------:R-:W-:Y:S01]  /*8250*/  VIADD R7, R7, 0x20 ;  /* 0x0000002007077836 */ /* 0x000fe20000000000 */
[----:B--2---:R0:W-:Y:S04]  /*8260*/  STG.E desc[UR10][R2.64+-0x4], R9 ;  /* 0xfffffc0902007986 */ /* 0x0041e8000c10190a */
[----:B---3--:R0:W-:Y:S07]  /*8270*/  STG.E desc[UR10][R2.64], R11 ;  /* 0x0000000b02007986 */ /* 0x0081ee000c10190a */
[----:B------:R-:W-:Y:S05]  /*8280*/  @P0 BRA `(.L_x_219) ;  /* 0xfffffffc00d40947 */ /* 0x000fea000383ffff */
[----:B------:R-:W-:Y:S05]  /*8290*/  EXIT ;  /* 0x000000000000794d */ /* 0x000fea0003800000 */
.L_x_12:
[----:B------:R-:W-:Y:S01]  /*82a0*/  BSSY B1, `(.L_x_220) ;  /* 0x0000008000017945 */ /* 0x000fe20003800000 */
[----:B------:R-:W-:Y:S01]  /*82b0*/  MOV R11, R14 ;  /* 0x0000000e000b7202 */ /* 0x000fe20000000f00 */
[----:B------:R-:W-:Y:S02]  /*82c0*/  IMAD.MOV.U32 R18, RZ, RZ, 0x10 ;  /* 0x00000010ff127424 */ /* 0x000fe400078e00ff */
[----:B------:R-:W-:Y:S02]  /*82d0*/  IMAD.MOV.U32 R19, RZ, RZ, 0x1f ;  /* 0x0000001fff137424 */ /* 0x000fe400078e00ff */
[----:B------:R-:W-:-:S07]  /*82e0*/  IMAD.MOV.U32 R12, RZ, RZ, -0x1 ;  /* 0xffffffffff0c7424 */ /* 0x000fce00078e00ff */
[----:B01-3--:R-:W-:Y:S05]  /*82f0*/  WARPSYNC.COLLECTIVE R12, `(.L_x_221) ;  /* 0x000000000c087348 */ /* 0x00bfea0003c00000 */
[----:B------:R2:W4:Y:S02]  /*8300*/  SHFL.DOWN P0, R17, R11, R18, R19 ;  /* 0x080000120b117389 */ /* 0x0005240000000013 */
[----:B01234-:R-:W-:Y:S05]  /*8310*/  ENDCOLLECTIVE ;  /* 0x000000000000791b */ /* 0x01ffea0003800000 */
.L_x_221:
[----:B------:R-:W-:Y:S05]  /*8320*/  BSYNC B1 ;  /* 0x0000000000017941 */ /* 0x000fea0003800000 */
.L_x_220:
[----:B------:R-:W-:Y:S02]  /*8330*/  IMAD.MOV.U32 R11, RZ, RZ, R17 ;  /* 0x000000ffff0b7224 */ /* 0x000fe400078e0011 */
[----:B------:R-:W-:Y:S02]  /*8340*/  HFMA2 R18, -RZ, RZ, 0, 4.76837158203125e-07 ;  /* 0x00000008ff127431 */ /* 0x000fe400000001ff */
[----:B------:R-:W-:Y:S02]  /*8350*/  IMAD.MOV.U32 R19, RZ, RZ, 0x1f ;  /* 0x0000001fff137424 */ /* 0x000fe400078e00ff */
[----:B------:R-:W-:Y:S01]  /*8360*/  IMAD.MOV.U32 R12, RZ, RZ, -0x1 ;  /* 0xffffffffff0c7424 */ /* 0x000fe200078e00ff */
[----:B------:R-:W-:-:S04]  /*8370*/  FSETP.GEU.AND P0, PT, R14, R11, PT ;  /* 0x0000000b0e00720b */ /* 0x000fc80003f0e000 */
[----:B------:R-:W-:-:S09]  /*8380*/  FSEL R11, R11, R14, !P0 ;  /* 0x0000000e0b0b7208 */ /* 0x000fd20004000000 */
[----:B------:R-:W-:Y:S05]  /*8390*/  WARPSYNC.COLLECTIVE R12, `(.L_x_222) ;  /* 0x000000000c087348 */ /* 0x000fea0003c00000 */
[----:B------:R0:W1:Y:S02]  /*83a0*/  SHFL.DOWN P0, R17, R11, R18, R19 ;  /* 0x080000120b117389 */ /* 0x0000640000000013 */
[----:B01----:R-:W-:Y:S05]  /*83b0*/  ENDCOLLECTIVE ;  /* 0x000000000000791b */ /* 0x003fea0003800000 */
.L_x_222:
[----:B------:R-:W-:Y:S01]  /*83c0*/  MOV R18, 0x4 ;  /* 0x0000000400127802 */ /* 0x000fe20000000f00 */
[----:B------:R-:W-:-:S05]  /*83d0*/  IMAD.MOV.U32 R10, RZ, RZ, R17 ;  /* 0x000000ffff0a7224 */ /* 0x000fca00078e0011 */
[----:B------:R-:W-:-:S04]  /*83e0*/  FSETP.GEU.AND P0, PT, R11, R10, PT ;  /* 0x0000000a0b00720b */ /* 0x000fc80003f0e000 */
[----:B------:R-:W-:-:S05]  /*83f0*/  FSEL R10, R10, R11, !P0 ;  /* 0x0000000b0a0a7208 */ /* 0x000fca0004000000 */
[----:B------:R-:W-:-:S07]  /*8400*/  IMAD.MOV.U32 R11, RZ, RZ, R10 ;  /* 0x000000ffff0b7224 */ /* 0x000fce00078e000a */
[----:B------:R-:W-:Y:S05]  /*8410*/  WARPSYNC.COLLECTIVE R12, `(.L_x_223) ;  /* 0x000000000c087348 */ /* 0x000fea0003c00000 */
[----:B------:R0:W1:Y:S02]  /*8420*/  SHFL.DOWN P0, R17, R11, R18, R19 ;  /* 0x080000120b117389 */ /* 0x0000640000000013 */
[----:B01----:R-:W-:Y:S05]  /*8430*/  ENDCOLLECTIVE ;  /* 0x000000000000791b */ /* 0x003fea0003800000 */
.L_x_223:
[----:B------:R-:W-:Y:S02]  /*8440*/  IMAD.MOV.U32 R18, RZ, RZ, 0x2 ;  /* 0x00000002ff127424 */ /* 0x000fe400078e00ff */
[----:B------:R-:W-:-:S05]  /*8450*/  IMAD.MOV.U32 R15, RZ, RZ, R17 ;  /* 0x000000ffff0f7224 */ /* 0x000fca00078e0011 */
[----:B------:R-:W-:-:S04]  /*8460*/  FSETP.GEU.AND P0, PT, R10, R15, PT ;  /* 0x0000000f0a00720b */ /* 0x000fc80003f0e000 */
[----:B------:R-:W-:-:S05]  /*8470*/  FSEL R15, R15, R10, !P0 ;  /* 0x0000000a0f0f7208 */ /* 0x000fca0004000000 */
[----:B------:R-:W-:-:S07]  /*8480*/  IMAD.MOV.U32 R11, RZ, RZ, R15 ;  /* 0x000000ffff0b7224 */ /* 0x000fce00078e000f */
[----:B------:R-:W-:Y:S05]  /*8490*/  WARPSYNC.COLLECTIVE R12, `(.L_x_224) ;  /* 0x000000000c087348 */ /* 0x000fea0003c00000 */
[----:B------:R0:W1:Y:S02]  /*84a0*/  SHFL.DOWN P0, R17, R11, R18, R19 ;  /* 0x080000120b117389 */ /* 0x0000640000000013 */
[----:B01----:R-:W-:Y:S05]  /*84b0*/  ENDCOLLECTIVE ;  /* 0x000000000000791b */ /* 0x003fea0003800000 */
.L_x_224:
[----:B------:R-:W-:Y:S02]  /*84c0*/  IMAD.MOV.U32 R18, RZ, RZ, 0x1 ;  /* 0x00000001ff127424 */ /* 0x000fe400078e00ff */
[----:B------:R-:W-:-:S05]  /*84d0*/  IMAD.MOV.U32 R16, RZ, RZ, R17 ;  /* 0x000000ffff107224 */ /* 0x000fca00078e0011 */
[----:B------:R-:W-:-:S04]  /*84e0*/  FSETP.GEU.AND P0, PT, R15, R16, PT ;  /* 0x000000100f00720b */ /* 0x000fc80003f0e000 */
[----:B------:R-:W-:-:S04]  /*84f0*/  FSEL R16, R16, R15, !P0 ;  /* 0x0000000f10107208 */ /* 0x000fc80004000000 */
[----:B------:R-:W-:-:S07]  /*8500*/  MOV R11, R16 ;  /* 0x00000010000b7202 */ /* 0x000fce0000000f00 */
[----:B------:R-:W-:Y:S05]  /*8510*/  WARPSYNC.COLLECTIVE R12, `(.L_x_225) ;  /* 0x000000000c087348 */ /* 0x000fea0003c00000 */
[----:B------:R0:W1:Y:S02]  /*8520*/  SHFL.DOWN P0, R17, R11, R18, R19 ;  /* 0x080000120b117389 */ /* 0x0000640000000013 */
[----:B01----:R-:W-:Y:S05]  /*8530*/  ENDCOLLECTIVE ;  /* 0x000000000000791b */ /* 0x003fea0003800000 */
.L_x_225:
[----:B------:R-:W-:Y:S05]  /*8540*/  BRA `(.L_x_226) ;  /* 0xffffff8400b87947 */ /* 0x000fea000383ffff */
.L_x_16:
[----:B------:R-:W-:Y:S01]  /*8550*/  BSSY B0, `(.L_x_227) ;  /* 0x0000005000007945 */ /* 0x000fe20003800000 */
[----:B------:R-:W-:-:S07]  /*8560*/  IMAD.MOV.U32 R12, RZ, RZ, -0x1 ;  /* 0xffffffffff0c7424 */ /* 0x000fce00078e00ff */
[----:B0----5:R-:W-:Y:S05]  /*8570*/  WARPSYNC.COLLECTIVE R12, `(.L_x_228) ;  /* 0x000000000c087348 */ /* 0x021fea0003c00000 */
[----:B------:R-:W-:Y:S01]  /*8580*/  NOP ;  /* 0x0000000000007918 */ /* 0x000fe20000000000 */
[----:B0----5:R-:W-:Y:S05]  /*8590*/  ENDCOLLECTIVE ;  /* 0x000000000000791b */ /* 0x021fea0003800000 */
.L_x_228:
[----:B------:R-:W-:Y:S05]  /*85a0*/  BSYNC B0 ;  /* 0x0000000000007941 */ /* 0x000fea0003800000 */
.L_x_227:
[----:B------:R-:W-:Y:S05]  /*85b0*/  BRA `(.L_x_229) ;  /* 0xffffff8400f47947 */ /* 0x000fea000383ffff */
.L_x_23:
[----:B-1----:R-:W5:Y:S01]  /*85c0*/  LDL R19, [R19] ;  /* 0x0000000013137983 */ /* 0x002f620000100800 */
[----:B------:R-:W-:Y:S02]  /*85d0*/  VIADD R25, R18, 0x1 ;  /* 0x0000000112197836 */ /* 0x000fe40000000000 */
[----:B------:R-:W-:Y:S01]  /*85e0*/  HFMA2 R13, -RZ, RZ, 0, 1.847743988037109375e-06 ;  /* 0x0000001fff0d7431 */ /* 0x000fe200000001ff */
[----:B------:R-:W-:Y:S01]  /*85f0*/  BSSY B2, `(.L_x_230) ;  /* 0x0000007000027945 */ /* 0x000fe20003800000 */
[----:B-----5:R-:W-:Y:S01]  /*8600*/  IMAD.MOV.U32 R15, RZ, RZ, R24 ;  /* 0x000000ffff0f7224 */ /* 0x020fe200078e0018 */
[----:B------:R-:W-:Y:S01]  /*8610*/  LOP3.LUT R25, R25, 0x11, RZ, 0xc0, !PT ;  /* 0x0000001119197812 */ /* 0x000fe200078ec0ff */
[----:B------:R-:W-:-:S07]  /*8620*/  IMAD.MOV.U32 R12, RZ, RZ, -0x1 ;  /* 0xffffffffff0c7424 */ /* 0x000fce00078e00ff */
[----:B0-----:R-:W-:Y:S05]  /*8630*/  WARPSYNC.COLLECTIVE R12, `(.L_x_231) ;  /* 0x000000000c087348 */ /* 0x001fea0003c00000 */
[----:B------:R1:W2:Y:S02]  /*8640*/  SHFL.IDX P2, R16, R15, R14, R13 ;  /* 0x0000000e0f107389 */ /* 0x0002a4000004000d */
[----:B012---:R-:W-:Y:S05]  /*8650*/  ENDCOLLECTIVE ;  /* 0x000000000000791b */ /* 0x007fea0003800000 */
.L_x_231:
[----:B------:R-:W-:Y:S05]  /*8660*/  BSYNC B2 ;  /* 0x0000000000027941 */ /* 0x000fea0003800000 */
.L_x_230:
[----:B------:R-:W-:Y:S01]  /*8670*/  IMAD.MOV.U32 R15, RZ, RZ, R19 ;  /* 0x000000ffff0f7224 */ /* 0x000fe200078e0013 */
[----:B------:R-:W-:Y:S01]  /*8680*/  MOV R12, 0xffffffff ;  /* 0xffffffff000c7802 */ /* 0x000fe20000000f00 */
[----:B------:R-:W-:Y:S01]  /*8690*/  IMAD.MOV.U32 R13, RZ, RZ, 0x1f ;  /* 0x0000001fff0d7424 */ /* 0x000fe200078e00ff */
[C---:B------:R-:W-:Y:S01]  /*86a0*/  LEA R17, R18.reuse, UR9, 0x3 ;  /* 0x0000000912117c11 */ /* 0x040fe2000f8e18ff */
[----:B------:R-:W-:Y:S01]  /*86b0*/  IMAD.MOV.U32 R8, RZ, RZ, R16 ;  /* 0x000000ffff087224 */ /* 0x000fe200078e0010 */
[C---:B------:R-:W-:Y:S01]  /*86c0*/  IADD3 R27, PT, PT, R18.reuse, 0xc, RZ ;  /* 0x0000000c121b7810 */ /* 0x040fe20007ffe0ff */
[----:B------:R-:W-:-:S07]  /*86d0*/  VIADD R26, R18, 0x2 ;  /* 0x00000002121a7836 */ /* 0x000fce0000000000 */
[----:B------:R-:W-:Y:S05]  /*86e0*/  WARPSYNC.COLLECTIVE R12, `(.L_x_232) ;  /* 0x000000000c087348 */ /* 0x000fea0003c00000 */
[----:B------:R0:W1:Y:S02]  /*86f0*/  SHFL.IDX P2, R16, R15, R14, R13 ;  /* 0x0000000e0f107389 */ /* 0x000064000004000d */
[----:B01----:R-:W-:Y:S05]  /*8700*/  ENDCOLLECTIVE ;  /* 0x000000000000791b */ /* 0x003fea0003800000 */
.L_x_232:
[----:B------:R-:W-:Y:S02]  /*8710*/  LOP3.LUT R27, R27, 0x1c, RZ, 0xc0, !PT ;  /* 0x0000001c1b1b7812 */ /* 0x000fe400078ec0ff */
[----:B------:R-:W-:Y:S01]  /*8720*/  LOP3.LUT R26, R26, 0x12, RZ, 0xc0, !PT ;  /* 0x000000121a1a7812 */ /* 0x000fe200078ec0ff */
[----:B------:R-:W-:Y:S02]  /*8730*/  IMAD.MOV.U32 R15, RZ, RZ, R24 ;  /* 0x000000ffff0f7224 */ /* 0x000fe400078e0018 */
[----:B------:R-:W-:Y:S01]  /*8740*/  IMAD.MOV.U32 R14, RZ, RZ, R25 ;  /* 0x000000ffff0e7224 */ /* 0x000fe200078e0019 */
[----:B------:R-:W-:-:S04]  /*8750*/  IADD3 R25, PT, PT, R18, 0x5, RZ ;  /* 0x0000000512197810 */ /* 0x000fc80007ffe0ff */
[----:B------:R-:W-:Y:S01]  /*8760*/  LOP3.LUT R25, R25, 0x15, RZ, 0xc0, !PT ;  /* 0x0000001519197812 */ /* 0x000fe200078ec0ff */
[----:B------:R-:W-:-:S07]  /*8770*/  IMAD.MOV.U32 R9, RZ, RZ, R16 ;  /* 0x000000ffff097224 */ /* 0x000fce00078e0010 */
[----:B------:R-:W-:Y:S05]  /*8780*/  WARPSYNC.COLLECTIVE R12, `(.L_x_233) ;  /* 0x000000000c087348 */ /* 0x000fea0003c00000 */
[----:B------:R0:W1:Y:S02]  /*8790*/  SHFL.IDX P2, R16, R15, R14, R13 ;  /* 0x0000000e0f107389 */ /* 0x000064000004000d */
[----:B01----:R-:W-:Y:S05]  /*87a0*/  ENDCOLLECTIVE ;  /* 0x000000000000791b */ /* 0x003fea0003800000 */
.L_x_233:
[----:B------:R-:W-:Y:S01]  /*87b0*/  MOV R15, R19 ;  /* 0x00000013000f7202 */ /* 0x000fe20000000f00 */
[----:B------:R-:W-:-:S07]  /*87c0*/  IMAD.MOV.U32 R10, RZ, RZ, R16 ;  /* 0x000000ffff0a7224 */ /* 0x000fce00078e0010 */
[----:B------:R-:W-:Y:S05]  /*87d0*/  WARPSYNC.COLLECTIVE R12, `(.L_x_234) ;  /* 0x000000000c087348 */ /* 0x000fea0003c00000 */
[----:B------:R0:W1:Y:S02]  /*87e0*/  SHFL.IDX P2, R16, R15, R14, R13 ;  /* 0x0000000e0f107389 */ /* 0x000064000004000d */
[----:B01----:R-:W-:Y:S05]  /*87f0*/  ENDCOLLECTIVE ;  /* 0x000000000000791b */ /* 0x003fea0003800000 */
.L_x_234:
[----:B------:R-:W-:Y:S01]  /*8800*/  IMAD.MOV.U32 R15, RZ, RZ, R24 ;  /* 0x000000ffff0f7224 */ /* 0x000fe200078e0018 */
[----:B------:R-:W-:Y:S02]  /*8810*/  MOV R14, R26 ;  /* 0x0000001a000e7202 */ /* 0x000fe40000000f00 */
[----:B------:R-:W-:-:S04]  /*8820*/  IADD3 R26, PT, PT, R18, 0x6, RZ ;  /* 0x00000006121a7810 */ /* 0x000fc80007ffe0ff */
[----:B------:R-:W-:Y:S01]  /*8830*/  LOP3.LUT R26, R26, 0x16, RZ, 0xc0, !PT ;  /* 0x000000161a1a7812 */ /* 0x000fe200078ec0ff */
[----:B------:R-:W-:Y:S02]  /*8840*/  IMAD.MOV.U32 R11, RZ, RZ, R16 ;  /* 0x000000ffff0b7224 */ /* 0x000fe400078e0010 */
[----:B------:R-:W-:-:S03]  /*8850*/  VIADD R16, R18, 0x3 ;  /* 0x0000000312107836 */ /* 0x000fc60000000000 */
[----:B------:R0:W-:Y:S02]  /*8860*/  STL.128 [R17], R8 ;  /* 0x0000000811007387 */ /* 0x0001e40000100c00 */
[----:B0-----:R-:W-:-:S07]  /*8870*/  LOP3.LUT R11, R16, 0x13, RZ, 0xc0, !PT ;  /* 0x00000013100b7812 */ /* 0x001fce00078ec0ff */
[----:B------:R-:W-:Y:S05]  /*8880*/  WARPSYNC.COLLECTIVE R12, `(.L_x_235) ;  /* 0x000000000c087348 */ /* 0x000fea0003c00000 */
[----:B------:R0:W1:Y:S02]  /*8890*/  SHFL.IDX P2, R16, R15, R14, R13 ;  /* 0x0000000e0f107389 */ /* 0x000064000004000d */
[----:B01----:R-:W-:Y:S05]  /*88a0*/  ENDCOLLECTIVE ;  /* 0x000000000000791b */ /* 0x003fea0003800000 */
.L_x_235:
[----:B------:R-:W-:Y:S02]  /*88b0*/  IMAD.MOV.U32 R15, RZ, RZ, R19 ;  /* 0x000000ffff0f7224 */ /* 0x000fe400078e0013 */
[----:B------:R-:W-:-:S07]  /*88c0*/  IMAD.MOV.U32 R8, RZ, RZ, R16 ;  /* 0x000000ffff087224 */ /* 0x000fce00078e0010 */
[----:B------:R-:W-:Y:S05]  /*88d0*/  WARPSYNC.COLLECTIVE R12, `(.L_x_236) ;  /* 0x000000000c087348 */ /* 0x000fea0003c00000 */
[----:B------:R0:W1:Y:S02]  /*88e0*/  SHFL.IDX P2, R16, R15, R14, R13 ;  /* 0x0000000e0f107389 */ /* 0x000064000004000d */
[----:B01----:R-:W-:Y:S05]  /*88f0*/  ENDCOLLECTIVE ;  /* 0x000000000000791b */ /* 0x003fea0003800000 */
.L_x_236:
[----:B------:R-:W-:Y:S01]  /*8900*/  IMAD.MOV.U32 R15, RZ, RZ, R24 ;  /* 0x000000ffff0f7224 */ /* 0x000fe200078e0018 */
[----:B------:R-:W-:Y:S01]  /*8910*/  MOV R14, R11 ;  /* 0x0000000b000e7202 */ /* 0x000fe20000000f00 */
[----:B------:R-:W-:-:S07]  /*8920*/  IMAD.MOV.U32 R9, RZ, RZ, R16 ;  /* 0x000000ffff097224 */ /* 0x000fce00078e0010 */
[----:B------:R-:W-:Y:S05]  /*8930*/  WARPSYNC.COLLECTIVE R12, `(.L_x_237) ;  /* 0x000000000c087348 */ /* 0x000fea0003c00000 */
[----:B------:R0:W1:Y:S02]  /*8940*/  SHFL.IDX P2, R16, R15, R14, R13 ;  /* 0x0000000e0f107389 */ /* 0x000064000004000d */
[----:B01----:R-:W-:Y:S05]  /*8950*/  ENDCOLLECTIVE ;  /* 0x000000000000791b */ /* 0x003fea0003800000 */
.L_x_237:
[----:B------:R-:W-:Y:S02]  /*8960*/  IMAD.MOV.U32 R15, RZ, RZ, R19 ;  /* 0x000000ffff0f7224 */ /* 0x000fe400078e0013 */
[----:B------:R-:W-:-:S07]  /*8970*/  IMAD.MOV.U32 R10, RZ, RZ, R16 ;  /* 0x000000ffff0a7224 */ /* 0x000fce00078e0010 */
[----:B------:R-:W-:Y:S05]  /*8980*/  WARPSYNC.COLLECTIVE R12, `(.L_x_238) ;  /* 0x000000000c087348 */ /* 0x000fea0003c00000 */
[----:B------:R0:W1:Y:S02]  /*8990*/  SHFL.IDX P2, R16, R15, R14, R13 ;  /* 0x0000000e0f107389 */ /* 0x000064000004000d */
[----:B01----:R-:W-:Y:S05]  /*89a0*/  ENDCOLLECTIVE ;  /* 0x000000000000791b */ /* 0x003fea0003800000 */
.L_x_238:
[----:B------:R-:W-:Y:S02]  /*89b0*/  IMAD.MOV.U32 R15, RZ, RZ, R24 ;  /* 0x000000ffff0f7224 */ /* 0x000fe400078e0018 */
[----:B------:R-:W-:Y:S02]  /*89c0*/  IMAD.MOV.U32 R11, RZ, RZ, R16 ;  /* 0x000000ffff0b7224 */ /* 0x000fe400078e0010 */
[----:B------:R-:W-:-:S03]  /*89d0*/  VIADD R16, R18, 0x4 ;  /* 0x0000000412107836 */ /* 0x000fc60000000000 */
[----:B------:R0:W-:Y:S02]  /*89e0*/  STL.128 [R17+0x10], R8 ;  /* 0x0000100811007387 */ /* 0x0001e40000100c00 */
[----:B------:R-:W-:-:S07]  /*89f0*/  LOP3.LUT R14, R16, 0x14, RZ, 0xc0, !PT ;  /* 0x00000014100e7812 */ /* 0x000fce00078ec0ff */
[----:B0-----:R-:W-:Y:S05]  /*8a00*/  WARPSYNC.COLLECTIVE R12, `(.L_x_239) ;  /* 0x000000000c087348 */ /* 0x001fea0003c00000 */
[----:B------:R1:W2:Y:S02]  /*8a10*/  SHFL.IDX P2, R16, R15, R14, R13 ;  /* 0x0000000e0f107389 */ /* 0x0002a4000004000d */
[----:B012---:R-:W-:Y:S05]  /*8a20*/  ENDCOLLECTIVE ;  /* 0x000000000000791b */ /* 0x007fea0003800000 */
.L_x_239:
[----:B------:R-:W-:Y:S02]  /*8a30*/  IMAD.MOV.U32 R15, RZ, RZ, R19 ;  /* 0x000000ffff0f7224 */ /* 0x000fe400078e0013 */
[----:B------:R-:W-:-:S07]  /*8a40*/  IMAD.MOV.U32 R8, RZ, RZ, R16 ;  /* 0x000000ffff087224 */ /* 0x000fce00078e0010 */
[----:B------:R-:W-:Y:S05]  /*8a50*/  WARPSYNC.COLLECTIVE R12, `(.L_x_240) ;  /* 0x000000000c087348 */ /* 0x000fea0003c00000 */
[----:B------:R0:W1:Y:S02]  /*8a60*/  SHFL.IDX P2, R16, R15, R14, R13 ;  /* 0x0000000e0f107389 */ /* 0x000064000004000d */
[----:B01----:R-:W-:Y:S05]  /*8a70*/  ENDCOLLECTIVE ;  /* 0x000000000000791b */ /* 0x003fea0003800000 */
.L_x_240:
[----:B------:R-:W-:Y:S01]  /*8a80*/  MOV R15, R24 ;  /* 0x00000018000f7202 */ /* 0x000fe20000000f00 */
[----:B------:R-:W-:Y:S02]  /*8a90*/  IMAD.MOV.U32 R14, RZ, RZ, R25 ;  /* 0x000000ffff0e7224 */ /* 0x000fe400078e0019 */
[----:B------:R-:W-:-:S05]  /*8aa0*/  VIADD R25, R18, 0x9 ;  /* 0x0000000912197836 */ /* 0x000fca0000000000 */
[----:B------:R-:W-:Y:S01]  /*8ab0*/  LOP3.LUT R25, R25, 0x19, RZ, 0xc0, !PT ;  /* 0x0000001919197812 */ /* 0x000fe200078ec0ff */
[----:B------:R-:W-:-:S07]  /*8ac0*/  IMAD.MOV.U32 R9, RZ, RZ, R16 ;  /* 0x000000ffff097224 */ /* 0x000fce00078e0010 */
[----:B------:R-:W-:Y:S05]  /*8ad0*/  WARPSYNC.COLLECTIVE R12, `(.L_x_241) ;  /* 0x000000000c087348 */ /* 0x000fea0003c00000 */
[----:B------:R0:W1:Y:S02]  /*8ae0*/  SHFL.IDX P2, R16, R15, R14, R13 ;  /* 0x0000000e0f107389 */ /* 0x000064000004000d */
[----:B01----:R-:W-:Y:S05]  /*8af0*/  ENDCOLLECTIVE ;  /* 0x000000000000791b */ /* 0x003fea0003800000 */
.L_x_241:
[----:B------:R-:W-:Y:S02]  /*8b00*/  IMAD.MOV.U32 R15, RZ, RZ, R19 ;  /* 0x000000ffff0f7224 */ /* 0x000fe400078e0013 */
[----:B------:R-:W-:-:S07]  /*8b10*/  IMAD.MOV.U32 R10, RZ, RZ, R16 ;  /* 0x000000ffff0a7224 */ /* 0x000fce00078e0010 */
[----:B------:R-:W-:Y:S05]  /*8b20*/  WARPSYNC.COLLECTIVE R12, `(.L_x_242) ;  /* 0x000000000c087348 */ /* 0x000fea0003c00000 */
[----:B------:R0:W1:Y:S02]  /*8b30*/  SHFL.IDX P2, R16, R15, R14, R13 ;  /* 0x0000000e0f107389 */ /* 0x000064000004000d */
[----:B01----:R-:W-:Y:S05]  /*8b40*/  ENDCOLLECTIVE ;  /* 0x000000000000791b */ /* 0x003fea0003800000 */
.L_x_242:
[----:B------:R-:W-:Y:S02]  /*8b50*/  IMAD.MOV.U32 R15, RZ, RZ, R24 ;  /* 0x000000ffff0f7224 */ /* 0x000fe400078e0018 */
[----:B------:R-:W-:Y:S02]  /*8b60*/  IMAD.MOV.U32 R14, RZ, RZ, R26 ;  /* 0x000000ffff0e7224 */ /* 0x000fe400078e001a */
[----:B------:R-:W-:-:S05]  /*8b70*/  VIADD R26, R18, 0xa ;  /* 0x0000000a121a7836 */ /* 0x000fca0000000000 */
[----:B------:R-:W-:Y:S01]  /*8b80*/  LOP3.LUT R26, R26, 0x1a, RZ, 0xc0, !PT ;  /* 0x0000001a1a1a7812 */ /* 0x000fe200078ec0ff */
[----:B------:R-:W-:Y:S02]  /*8b90*/  IMAD.MOV.U32 R11, RZ, RZ, R16 ;  /* 0x000000ffff0b7224 */ /* 0x000fe400078e0010 */
[----:B------:R-:W-:-:S03]  /*8ba0*/  VIADD R16, R18, 0x7 ;  /* 0x0000000712107836 */ /* 0x000fc60000000000 */
[----:B------:R0:W-:Y:S02]  /*8bb0*/  STL.128 [R17+0x20], R8 ;  /* 0x0000200811007387 */ /* 0x0001e40000100c00 */
[----:B0-----:R-:W-:-:S07]  /*8bc0*/  LOP3.LUT R11, R16, 0x17, RZ, 0xc0, !PT ;  /* 0x00000017100b7812 */ /* 0x001fce00078ec0ff */
[----:B------:R-:W-:Y:S05]  /*8bd0*/  WARPSYNC.COLLECTIVE R12, `(.L_x_243) ;  /* 0x000000000c087348 */ /* 0x000fea0003c00000 */
[----:B------:R0:W1:Y:S02]  /*8be0*/  SHFL.IDX P2, R16, R15, R14, R13 ;  /* 0x0000000e0f107389 */ /* 0x000064000004000d */
[----:B01----:R-:W-:Y:S05]  /*8bf0*/  ENDCOLLECTIVE ;  /* 0x000000000000791b */ /* 0x003fea0003800000 */
.L_x_243:
[----:B------:R-:W-:Y:S01]  /*8c00*/  MOV R15, R19 ;  /* 0x00000013000f7202 */ /* 0x000fe20000000f00 */
[----:B------:R-:W-:-:S07]  /*8c10*/  IMAD.MOV.U32 R8, RZ, RZ, R16 ;  /* 0x000000ffff087224 */ /* 0x000fce00078e0010 */
[----:B------:R-:W-:Y:S05]  /*8c20*/  WARPSYNC.COLLECTIVE R12, `(.L_x_244) ;  /* 0x000000000c087348 */ /* 0x000fea0003c00000 */
[----:B------:R0:W1:Y:S02]  /*8c30*/  SHFL.IDX P2, R16, R15, R14, R13 ;  /* 0x0000000e0f107389 */ /* 0x000064000004000d */
[----:B01----:R-:W-:Y:S05]  /*8c40*/  ENDCOLLECTIVE ;  /* 0x000000000000791b */ /* 0x003fea0003800000 */
.L_x_244:
[----:B------:R-:W-:Y:S02]  /*8c50*/  IMAD.MOV.U32 R15, RZ, RZ, R24 ;  /* 0x000000ffff0f7224 */ /* 0x000fe400078e0018 */
[----:B------:R-:W-:Y:S02]  /*8c60*/  IMAD.MOV.U32 R14, RZ, RZ, R11 ;  /* 0x000000ffff0e7224 */ /* 0x000fe400078e000b */
[----:B------:R-:W-:-:S07]  /*8c70*/  IMAD.MOV.U32 R9, RZ, RZ, R16 ;  /* 0x000000ffff097224 */ /* 0x000fce00078e0010 */
[----:B------:R-:W-:Y:S05]  /*8c80*/  WARPSYNC.COLLECTIVE R12, `(.L_x_245) ;  /* 0x000000000c087348 */ /* 0x000fea0003c00000 */
[----:B------:R0:W1:Y:S02]  /*8c90*/  SHFL.IDX P2, R16, R15, R14, R13 ;  /* 0x0000000e0f107389 */ /* 0x000064000004000d */
[----:B01----:R-:W-:Y:S05]  /*8ca0*/  ENDCOLLECTIVE ;  /* 0x000000000000791b */ /* 0x003fea0003800000 */
.L_x_245:
[----:B------:R-:W-:Y:S01]  /*8cb0*/  MOV R15, R19 ;  /* 0x00000013000f7202 */ /* 0x000fe20000000f00 */
[----:B------:R-:W-:-:S07]  /*8cc0*/  IMAD.MOV.U32 R10, RZ, RZ, R16 ;  /* 0x000000ffff0a7224 */ /* 0x000fce00078e0010 */
[----:B------:R-:W-:Y:S05]  /*8cd0*/  WARPSYNC.COLLECTIVE R12, `(.L_x_246) ;  /* 0x000000000c087348 */ /* 0x000fea0003c00000 */
[----:B------:R0:W1:Y:S02]  /*8ce0*/  SHFL.IDX P2, R16, R15, R14, R13 ;  /* 0x0000000e0f107389 */ /* 0x000064000004000d */
[----:B01----:R-:W-:Y:S05]  /*8cf0*/  ENDCOLLECTIVE ;  /* 0x000000000000791b */ /* 0x003fea0003800000 */
.L_x_246:
        /* <DEDUP_REMOVED lines=8> */
.L_x_247:
[----:B------:R-:W-:Y:S01]  /*8d80*/  IMAD.MOV.U32 R15, RZ, RZ, R19 ;  /* 0x000000ffff0f7224 */ /* 0x000fe200078e0013 */
[----:B------:R-:W-:-:S07]  /*8d90*/  MOV R8, R16 ;  /* 0x0000001000087202 */ /* 0x000fce0000000f00 */
[----:B------:R-:W-:Y:S05]  /*8da0*/  WARPSYNC.COLLECTIVE R12, `(.L_x_248) ;  /* 0x000000000c087348 */ /* 0x000fea0003c00000 */
[----:B------:R0:W1:Y:S02]  /*8db0*/  SHFL.IDX P2, R16, R15, R14, R13 ;  /* 0x0000000e0f107389 */ /* 0x000064000004000d */
[----:B01----:R-:W-:Y:S05]  /*8dc0*/  ENDCOLLECTIVE ;  /* 0x000000000000791b */ /* 0x003fea0003800000 */
.L_x_248:
[----:B------:R-:W-:Y:S02]  /*8dd0*/  IMAD.MOV.U32 R15, RZ, RZ, R24 ;  /* 0x000000ffff0f7224 */ /* 0x000fe400078e0018 */
[----:B------:R-:W-:Y:S02]  /*8de0*/  IMAD.MOV.U32 R14, RZ, RZ, R25 ;  /* 0x000000ffff0e7224 */ /* 0x000fe400078e0019 */
[----:B------:R-:W-:-:S05]  /*8df0*/  VIADD R25, R18, 0xd ;  /* 0x0000000d12197836 */ /* 0x000fca0000000000 */
[----:B------:R-:W-:Y:S01]  /*8e00*/  LOP3.LUT R25, R25, 0x1d, RZ, 0xc0, !PT ;  /* 0x0000001d19197812 */ /* 0x000fe200078ec0ff */
[----:B------:R-:W-:-:S07]  /*8e10*/  IMAD.MOV.U32 R9, RZ, RZ, R16 ;  /* 0x000000ffff097224 */ /* 0x000fce00078e0010 */
[----:B------:R-:W-:Y:S05]  /*8e20*/  WARPSYNC.COLLECTIVE R12, `(.L_x_249) ;  /* 0x000000000c087348 */ /* 0x000fea0003c00000 */
[----:B------:R0:W1:Y:S02]  /*8e30*/  SHFL.IDX P2, R16, R15, R14, R13 ;  /* 0x0000000e0f107389 */ /* 0x000064000004000d */
[----:B01----:R-:W-:Y:S05]  /*8e40*/  ENDCOLLECTIVE ;  /* 0x000000000000791b */ /* 0x003fea0003800000 */
.L_x_249:
[----:B------:R-:W-:Y:S01]  /*8e50*/  IMAD.MOV.U32 R15, RZ, RZ, R19 ;  /* 0x000000ffff0f7224 */ /* 0x000fe200078e0013 */
[----:B------:R-:W-:-:S07]  /*8e60*/  MOV R10, R16 ;  /* 0x00000010000a7202 */ /* 0x000fce0000000f00 */
[----:B------:R-:W-:Y:S05]  /*8e70*/  WARPSYNC.COLLECTIVE R12, `(.L_x_250) ;  /* 0x000000000c087348 */ /* 0x000fea0003c00000 */
[----:B------:R0:W1:Y:S02]  /*8e80*/  SHFL.IDX P2, R16, R15, R14, R13 ;  /* 0x0000000e0f107389 */ /* 0x000064000004000d */
[----:B01----:R-:W-:Y:S05]  /*8e90*/  ENDCOLLECTIVE ;  /* 0x000000000000791b */ /* 0x003fea0003800000 */
.L_x_250:
[----:B------:R-:W-:Y:S01]  /*8ea0*/  MOV R15, R24 ;  /* 0x00000018000f7202 */ /* 0x000fe20000000f00 */
[----:B------:R-:W-:Y:S02]  /*8eb0*/  IMAD.MOV.U32 R14, RZ, RZ, R26 ;  /* 0x000000ffff0e7224 */ /* 0x000fe400078e001a */
[----:B------:R-:W-:Y:S02]  /*8ec0*/  IMAD.MOV.U32 R11, RZ, RZ, R16 ;  /* 0x000000ffff0b7224 */ /* 0x000fe400078e0010 */
[----:B------:R-:W-:-:S03]  /*8ed0*/  VIADD R16, R18, 0xb ;  /* 0x0000000b12107836 */ /* 0x000fc60000000000 */
[----:B------:R0:W-:Y:S02]  /*8ee0*/  STL.128 [R17+0x40], R8 ;  /* 0x0000400811007387 */ /* 0x0001e40000100c00 */
[----:B0-----:R-:W-:-:S07]  /*8ef0*/  LOP3.LUT R11, R16, 0x1b, RZ, 0xc0, !PT ;  /* 0x0000001b100b7812 */ /* 0x001fce00078ec0ff */
[----:B------:R-:W-:Y:S05]  /*8f00*/  WARPSYNC.COLLECTIVE R12, `(.L_x_251) ;  /* 0x000000000c087348 */ /* 0x000fea0003c00000 */
[----:B------:R0:W1:Y:S02]  /*8f10*/  SHFL.IDX P2, R16, R15, R14, R13 ;  /* 0x0000000e0f107389 */ /* 0x000064000004000d */
[----:B01----:R-:W-:Y:S05]  /*8f20*/  ENDCOLLECTIVE ;  /* 0x000000000000791b */ /* 0x003fea0003800000 */
.L_x_251:
[----:B------:R-:W-:Y:S02]  /*8f30*/  IMAD.MOV.U32 R15, RZ, RZ, R19 ;  /* 0x000000ffff0f7224 */ /* 0x000fe400078e0013 */
[----:B------:R-:W-:-:S07]  /*8f40*/  IMAD.MOV.U32 R8, RZ, RZ, R16 ;  /* 0x000000ffff087224 */ /* 0x000fce00078e0010 */
[----:B------:R-:W-:Y:S05]  /*8f50*/  WARPSYNC.COLLECTIVE R12, `(.L_x_252) ;  /* 0x000000000c087348 */ /* 0x000fea0003c00000 */
[----:B------:R0:W1:Y:S02]  /*8f60*/  SHFL.IDX P2, R16, R15, R14, R13 ;  /* 0x0000000e0f107389 */ /* 0x000064000004000d */
[----:B01----:R-:W-:Y:S05]  /*8f70*/  ENDCOLLECTIVE ;  /* 0x000000000000791b */ /* 0x003fea0003800000 */
.L_x_252:
[----:B------:R-:W-:Y:S01]  /*8f80*/  MOV R15, R24 ;  /* 0x00000018000f7202 */ /* 0x000fe20000000f00 */
[----:B------:R-:W-:Y:S02]  /*8f90*/  IMAD.MOV.U32 R14, RZ, RZ, R11 ;  /* 0x000000ffff0e7224 */ /* 0x000fe400078e000b */
[----:B------:R-:W-:-:S07]  /*8fa0*/  IMAD.MOV.U32 R9, RZ, RZ, R16 ;  /* 0x000000ffff097224 */ /* 0x000fce00078e0010 */
[----:B------:R-:W-:Y:S05]  /*8fb0*/  WARPSYNC.COLLECTIVE R12, `(.L_x_253) ;  /* 0x000000000c087348 */ /* 0x000fea0003c00000 */
[----:B------:R0:W1:Y:S02]  /*8fc0*/  SHFL.IDX P2, R16, R15, R14, R13 ;  /* 0x0000000e0f107389 */ /* 0x000064000004000d */
[----:B01----:R-:W-:Y:S05]  /*8fd0*/  ENDCOLLECTIVE ;  /* 0x000000000000791b */ /* 0x003fea0003800000 */
.L_x_253:
[----:B------:R-:W-:Y:S02]  /*8fe0*/  IMAD.MOV.U32 R15, RZ, RZ, R19 ;  /* 0x000000ffff0f7224 */ /* 0x000fe400078e0013 */
[----:B------:R-:W-:-:S07]  /*8ff0*/  IMAD.MOV.U32 R10, RZ, RZ, R16 ;  /* 0x000000ffff0a7224 */ /* 0x000fce00078e0010 */
[----:B------:R-:W-:Y:S05]  /*9000*/  WARPSYNC.COLLECTIVE R12, `(.L_x_254) ;  /* 0x000000000c087348 */ /* 0x000fea0003c00000 */
[----:B------:R0:W1:Y:S02]  /*9010*/  SHFL.IDX P2, R16, R15, R14, R13 ;  /* 0x0000000e0f107389 */ /* 0x000064000004000d */
[----:B01----:R-:W-:Y:S05]  /*9020*/  ENDCOLLECTIVE ;  /* 0x000000000000791b */ /* 0x003fea0003800000 */
.L_x_254:
[----:B------:R-:W-:Y:S02]  /*9030*/  IMAD.MOV.U32 R15, RZ, RZ, R24 ;  /* 0x000000ffff0f7224 */ /* 0x000fe400078e0018 */
[----:B------:R-:W-:Y:S02]  /*9040*/  IMAD.MOV.U32 R14, RZ, RZ, R27 ;  /* 0x000000ffff0e7224 */ /* 0x000fe400078e001b */
[----:B------:R-:W-:-:S07]  /*9050*/  IMAD.MOV.U32 R11, RZ, RZ, R16 ;  /* 0x000000ffff0b7224 */ /* 0x000fce00078e0010 */
[----:B------:R-:W-:Y:S05]  /*9060*/  WARPSYNC.COLLECTIVE R12, `(.L_x_255) ;  /* 0x000000000c087348 */ /* 0x000fea0003c00000 */
[----:B------:R0:W1:Y:S02]  /*9070*/  SHFL.IDX P2, R16, R15, R14, R13 ;  /* 0x0000000e0f107389 */ /* 0x000064000004000d */
[----:B01----:R-:W-:Y:S05]  /*9080*/  ENDCOLLECTIVE ;  /* 0x000000000000791b */ /* 0x003fea0003800000 */
.L_x_255:
[----:B------:R0:W-:Y:S01]  /*9090*/  STL.128 [R17+0x50], R8 ;  /* 0x0000500811007387 */ /* 0x0001e20000100c00 */
[----:B------:R-:W-:Y:S01]  /*90a0*/  MOV R15, R19 ;  /* 0x00000013000f7202 */ /* 0x000fe20000000f00 */
[----:B0-----:R-:W-:-:S07]  /*90b0*/  IMAD.MOV.U32 R8, RZ, RZ, R16 ;  /* 0x000000ffff087224 */ /* 0x001fce00078e0010 */
[----:B------:R-:W-:Y:S05]  /*90c0*/  WARPSYNC.COLLECTIVE R12, `(.L_x_256) ;  /* 0x000000000c087348 */ /* 0x000fea0003c00000 */
[----:B------:R0:W1:Y:S02]  /*90d0*/  SHFL.IDX P2, R16, R15, R14, R13 ;  /* 0x0000000e0f107389 */ /* 0x000064000004000d */
[----:B01----:R-:W-:Y:S05]  /*90e0*/  ENDCOLLECTIVE ;  /* 0x000000000000791b */ /* 0x003fea0003800000 */
.L_x_256:
[----:B------:R-:W-:Y:S02]  /*90f0*/  IMAD.MOV.U32 R15, RZ, RZ, R24 ;  /* 0x000000ffff0f7224 */ /* 0x000fe400078e0018 */
[----:B------:R-:W-:Y:S02]  /*9100*/  IMAD.MOV.U32 R14, RZ, RZ, R25 ;  /* 0x000000ffff0e7224 */ /* 0x000fe400078e0019 */
[----:B------:R-:W-:Y:S02]  /*9110*/  VIADD R25, R18, 0xf ;  /* 0x0000000f12197836 */ /* 0x000fe40000000000 */
[----:B------:R-:W-:-:S07]  /*9120*/  IMAD.MOV.U32 R9, RZ, RZ, R16 ;  /* 0x000000ffff097224 */ /* 0x000fce00078e0010 */
[----:B------:R-:W-:Y:S05]  /*9130*/  WARPSYNC.COLLECTIVE R12, `(.L_x_257) ;  /* 0x000000000c087348 */ /* 0x000fea0003c00000 */
[----:B------:R0:W1:Y:S02]  /*9140*/  SHFL.IDX P2, R16, R15, R14, R13 ;  /* 0x0000000e0f107389 */ /* 0x000064000004000d */
[----:B01----:R-:W-:Y:S05]  /*9150*/  ENDCOLLECTIVE ;  /* 0x000000000000791b */ /* 0x003fea0003800000 */
.L_x_257:
[----:B------:R-:W-:Y:S01]  /*9160*/  MOV R15, R19 ;  /* 0x00000013000f7202 */ /* 0x000fe20000000f00 */
[----:B------:R-:W-:-:S07]  /*9170*/  IMAD.MOV.U32 R10, RZ, RZ, R16 ;  /* 0x000000ffff0a7224 */ /* 0x000fce00078e0010 */
[----:B------:R-:W-:Y:S05]  /*9180*/  WARPSYNC.COLLECTIVE R12, `(.L_x_258) ;  /* 0x000000000c087348 */ /* 0x000fea0003c00000 */
[----:B------:R0:W1:Y:S02]  /*9190*/  SHFL.IDX P2, R16, R15, R14, R13 ;  /* 0x0000000e0f107389 */ /* 0x000064000004000d */
[----:B01----:R-:W-:Y:S05]  /*91a0*/  ENDCOLLECTIVE ;  /* 0x000000000000791b */ /* 0x003fea0003800000 */
.L_x_258:
        /* <DEDUP_REMOVED lines=8> */
.L_x_259:
[----:B------:R-:W-:Y:S01]  /*9230*/  LOP3.LUT R11, R25, 0x1f, RZ, 0xc0, !PT ;  /* 0x0000001f190b7812 */ /* 0x000fe200078ec0ff */
[----:B------:R-:W-:Y:S01]  /*9240*/  IMAD.MOV.U32 R15, RZ, RZ, R19 ;  /* 0x000000ffff0f7224 */ /* 0x000fe200078e0013 */
[----:B------:R-:W-:-:S07]  /*9250*/  MOV R8, R16 ;  /* 0x0000001000087202 */ /* 0x000fce0000000f00 */
[----:B------:R-:W-:Y:S05]  /*9260*/  WARPSYNC.COLLECTIVE R12, `(.L_x_260) ;  /* 0x000000000c087348 */ /* 0x000fea0003c00000 */
[----:B------:R0:W1:Y:S02]  /*9270*/  SHFL.IDX P2, R16, R15, R14, R13 ;  /* 0x0000000e0f107389 */ /* 0x000064000004000d */
[----:B01----:R-:W-:Y:S05]  /*9280*/  ENDCOLLECTIVE ;  /* 0x000000000000791b */ /* 0x003fea0003800000 */
.L_x_260:
[----:B------:R-:W-:Y:S02]  /*9290*/  IMAD.MOV.U32 R15, RZ, RZ, R24 ;  /* 0x000000ffff0f7224 */ /* 0x000fe400078e0018 */
[----:B------:R-:W-:Y:S02]  /*92a0*/  IMAD.MOV.U32 R14, RZ, RZ, R11 ;  /* 0x000000ffff0e7224 */ /* 0x000fe400078e000b */
[----:B------:R-:W-:-:S07]  /*92b0*/  IMAD.MOV.U32 R9, RZ, RZ, R16 ;  /* 0x000000ffff097224 */ /* 0x000fce00078e0010 */
[----:B------:R-:W-:Y:S05]  /*92c0*/  WARPSYNC.COLLECTIVE R12, `(.L_x_261) ;  /* 0x000000000c087348 */ /* 0x000fea0003c00000 */
[----:B------:R0:W1:Y:S02]  /*92d0*/  SHFL.IDX P2, R16, R15, R14, R13 ;  /* 0x0000000e0f107389 */ /* 0x000064000004000d */
[----:B01----:R-:W-:Y:S05]  /*92e0*/  ENDCOLLECTIVE ;  /* 0x000000000000791b */ /* 0x003fea0003800000 */
.L_x_261:
[----:B------:R-:W-:Y:S01]  /*92f0*/  IMAD.MOV.U32 R15, RZ, RZ, R19 ;  /* 0x000000ffff0f7224 */ /* 0x000fe200078e0013 */
[----:B------:R-:W-:-:S07]  /*9300*/  MOV R10, R16 ;  /* 0x00000010000a7202 */ /* 0x000fce0000000f00 */
[----:B------:R-:W-:Y:S05]  /*9310*/  WARPSYNC.COLLECTIVE R12, `(.L_x_262) ;  /* 0x000000000c087348 */ /* 0x000fea0003c00000 */
[----:B------:R0:W1:Y:S02]  /*9320*/  SHFL.IDX P2, R16, R15, R14, R13 ;  /* 0x0000000e0f107389 */ /* 0x000064000004000d */
[----:B01----:R-:W-:Y:S05]  /*9330*/  ENDCOLLECTIVE ;  /* 0x000000000000791b */ /* 0x003fea0003800000 */
.L_x_262:
[----:B------:R-:W-:Y:S01]  /*9340*/  IMAD.MOV.U32 R11, RZ, RZ, R16 ;  /* 0x000000ffff0b7224 */ /* 0x000fe200078e0010 */
[----:B------:R-:W-:Y:S06]  /*9350*/  BRA `(.L_x_263) ;  /* 0xffffff7c00fc7947 */ /* 0x000fec000383ffff */
.L_x_27:
[----:B-1----:R-:W5:Y:S01]  /*9360*/  LDL R19, [R19] ;  /* 0x0000000013137983 */ /* 0x002f620000100800 */
[----:B------:R-:W-:Y:S01]  /*9370*/  BSSY B1, `(.L_x_264) ;  /* 0x0000006000017945 */ /* 0x000fe20003800000 */
[----:B------:R-:W-:Y:S02]  /*9380*/  IMAD.MOV.U32 R13, RZ, RZ, 0x1f ;  /* 0x0000001fff0d7424 */ /* 0x000fe400078e00ff */
[----:B------:R-:W-:-:S07]  /*9390*/  IMAD.MOV.U32 R12, RZ, RZ, -0x1 ;  /* 0xffffffffff0c7424 */ /* 0x000fce00078e00ff */
[----:B0----5:R-:W-:Y:S05]  /*93a0*/  WARPSYNC.COLLECTIVE R12, `(.L_x_265) ;  /* 0x000000000c087348 */ /* 0x021fea0003c00000 */
[----:B-----5:R1:W2:Y:S02]  /*93b0*/  SHFL.IDX P2, R16, R15, R14, R13 ;  /* 0x0000000e0f107389 */ /* 0x0202a4000004000d */
[----:B012---:R-:W-:Y:S05]  /*93c0*/  ENDCOLLECTIVE ;  /* 0x000000000000791b */ /* 0x007fea0003800000 */
.L_x_265:
[----:B------:R-:W-:Y:S05]  /*93d0*/  BSYNC B1 ;  /* 0x0000000000017941 */ /* 0x000fea0003800000 */
.L_x_264:
[----:B------:R-:W-:Y:S01]  /*93e0*/  IMAD.MOV.U32 R15, RZ, RZ, R19 ;  /* 0x000000ffff0f7224 */ /* 0x000fe200078e0013 */
[----:B------:R-:W-:Y:S01]  /*93f0*/  MOV R8, R16 ;  /* 0x0000001000087202 */ /* 0x000fe20000000f00 */
[----:B------:R-:W-:Y:S01]  /*9400*/  IMAD.MOV.U32 R13, RZ, RZ, 0x1f ;  /* 0x0000001fff0d7424 */ /* 0x000fe200078e00ff */
[C---:B------:R-:W-:Y:S01]  /*9410*/  IADD3 R24, PT, PT, R10.reuse, 0x1, RZ ;  /* 0x000000010a187810 */ /* 0x040fe20007ffe0ff */
[----:B------:R-:W-:Y:S01]  /*9420*/  IMAD.MOV.U32 R12, RZ, RZ, -0x1 ;  /* 0xffffffffff0c7424 */ /* 0x000fe200078e00ff */
[----:B------:R-:W-:Y:S02]  /*9430*/  LEA R11, R10, UR9, 0x3 ;  /* 0x000000090a0b7c11 */ /* 0x000fe4000f8e18ff */
[----:B------:R-:W-:-:S07]  /*9440*/  SHF.R.U32.HI R25, RZ, 0x5, R24 ;  /* 0x00000005ff197819 */ /* 0x000fce0000011618 */
[----:B------:R-:W-:Y:S05]  /*9450*/  WARPSYNC.COLLECTIVE R12, `(.L_x_266) ;  /* 0x000000000c087348 */ /* 0x000fea0003c00000 */
[----:B------:R0:W1:Y:S02]  /*9460*/  SHFL.IDX P2, R16, R15, R14, R13 ;  /* 0x0000000e0f107389 */ /* 0x000064000004000d */
[----:B01----:R-:W-:Y:S05]  /*9470*/  ENDCOLLECTIVE ;  /* 0x000000000000791b */ /* 0x003fea0003800000 */
.L_x_266:
[----:B------:R-:W-:Y:S01]  /*9480*/  LEA R25, R25, UR16, 0x2 ;  /* 0x0000001019197c11 */ /* 0x000fe2000f8e10ff */
[----:B------:R-:W-:-:S05]  /*9490*/  IMAD.MOV.U32 R9, RZ, RZ, R16 ;  /* 0x000000ffff097224 */ /* 0x000fca00078e0010 */
[----:B------:R0:W-:Y:S04]  /*94a0*/  STL.64 [R11], R8 ;  /* 0x000000080b007387 */ /* 0x0001e80000100a00 */
[----:B------:R0:W5:Y:S04]  /*94b0*/  LDL R15, [R25+0x80] ;  /* 0x00008000190f7983 */ /* 0x0001680000100800 */
[----:B------:R0:W5:Y:S01]  /*94c0*/  LDL R17, [R25] ;  /* 0x0000000019117983 */ /* 0x0001620000100800 */
[----:B------:R-:W-:-:S05]  /*94d0*/  LOP3.LUT R24, R24, 0x1f, RZ, 0xc0, !PT ;  /* 0x0000001f18187812 */ /* 0x000fca00078ec0ff */
[----:B------:R-:W-:-:S07]  /*94e0*/  IMAD.MOV.U32 R14, RZ, RZ, R24 ;  /* 0x000000ffff0e7224 */ /* 0x000fce00078e0018 */
[----:B0----5:R-:W-:Y:S05]  /*94f0*/  WARPSYNC.COLLECTIVE R12, `(.L_x_267) ;  /* 0x000000000c087348 */ /* 0x021fea0003c00000 */
[----:B-----5:R1:W2:Y:S02]  /*9500*/  SHFL.IDX P2, R16, R15, R14, R13 ;  /* 0x0000000e0f107389 */ /* 0x0202a4000004000d */
[----:B012---:R-:W-:Y:S05]  /*9510*/  ENDCOLLECTIVE ;  /* 0x000000000000791b */ /* 0x007fea0003800000 */
.L_x_267:
[----:B------:R-:W-:Y:S02]  /*9520*/  IMAD.MOV.U32 R15, RZ, RZ, R17 ;  /* 0x000000ffff0f7224 */ /* 0x000fe400078e0011 */
[----:B------:R-:W-:-:S07]  /*9530*/  IMAD.MOV.U32 R8, RZ, RZ, R16 ;  /* 0x000000ffff087224 */ /* 0x000fce00078e0010 */
[----:B------:R-:W-:Y:S05]  /*9540*/  WARPSYNC.COLLECTIVE R12, `(.L_x_268) ;  /* 0x000000000c087348 */ /* 0x000fea0003c00000 */
[----:B------:R0:W1:Y:S02]  /*9550*/  SHFL.IDX P2, R16, R15, R14, R13 ;  /* 0x0000000e0f107389 */ /* 0x000064000004000d */
[----:B01----:R-:W-:Y:S05]  /*9560*/  ENDCOLLECTIVE ;  /* 0x000000000000791b */ /* 0x003fea0003800000 */
.L_x_268:
[----:B------:R-:W-:Y:S01]  /*9570*/  IMAD.MOV.U32 R9, RZ, RZ, R16 ;  /* 0x000000ffff097224 */ /* 0x000fe200078e0010 */
[----:B------:R-:W-:-:S04]  /*9580*/  IADD3 R16, PT, PT, R10, 0x2, RZ ;  /* 0x000000020a107810 */ /* 0x000fc80007ffe0ff */
[----:B------:R-:W-:Y:S01]  /*9590*/  SHF.R.U32.HI R19, RZ, 0x5, R16 ;  /* 0x00000005ff137819 */ /* 0x000fe20000011610 */
[----:B------:R0:W-:Y:S03]  /*95a0*/  STL.64 [R11+0x8], R8 ;  /* 0x000008080b007387 */ /* 0x0001e60000100a00 */
[----:B------:R-:W-:-:S05]  /*95b0*/  LEA R19, R19, UR16, 0x2 ;  /* 0x0000001013137c11 */ /* 0x000fca000f8e10ff */
[----:B------:R0:W5:Y:S04]  /*95c0*/  LDL R15, [R19+0x80] ;  /* 0x00008000130f7983 */ /* 0x0001680000100800 */
[----:B------:R0:W5:Y:S01]  /*95d0*/  LDL R18, [R19] ;  /* 0x0000000013127983 */ /* 0x0001620000100800 */
[----:B------:R-:W-:Y:S01]  /*95e0*/  LOP3.LUT R14, R16, 0x1f, RZ, 0xc0, !PT ;  /* 0x0000001f100e7812 */ /* 0x000fe200078ec0ff */
[----:B------:R-:W-:-:S05]  /*95f0*/  VIADD R24, R10, 0x3 ;  /* 0x000000030a187836 */ /* 0x000fca0000000000 */
[----:B------:R-:W-:-:S04]  /*9600*/  SHF.R.U32.HI R25, RZ, 0x5, R24 ;  /* 0x00000005ff197819 */ /* 0x000fc80000011618 */
[----:B0-----:R-:W-:-:S07]  /*9610*/  LEA R25, R25, UR16, 0x2 ;  /* 0x0000001019197c11 */ /* 0x001fce000f8e10ff */
[----:B-----5:R-:W-:Y:S05]  /*9620*/  WARPSYNC.COLLECTIVE R12, `(.L_x_269) ;  /* 0x000000000c087348 */ /* 0x020fea0003c00000 */
[----:B-----5:R0:W1:Y:S02]  /*9630*/  SHFL.IDX P2, R16, R15, R14, R13 ;  /* 0x0000000e0f107389 */ /* 0x020064000004000d */
[----:B01----:R-:W-:Y:S05]  /*9640*/  ENDCOLLECTIVE ;  /* 0x000000000000791b */ /* 0x003fea0003800000 */
.L_x_269:
[----:B------:R-:W-:Y:S02]  /*9650*/  IMAD.MOV.U32 R15, RZ, RZ, R18 ;  /* 0x000000ffff0f7224 */ /* 0x000fe400078e0012 */
[----:B------:R-:W-:-:S07]  /*9660*/  IMAD.MOV.U32 R8, RZ, RZ, R16 ;  /* 0x000000ffff087224 */ /* 0x000fce00078e0010 */
[----:B------:R-:W-:Y:S05]  /*9670*/  WARPSYNC.COLLECTIVE R12, `(.L_x_270) ;  /* 0x000000000c087348 */ /* 0x000fea0003c00000 */
[----:B------:R0:W1:Y:S02]  /*9680*/  SHFL.IDX P2, R16, R15, R14, R13 ;  /* 0x0000000e0f107389 */ /* 0x000064000004000d */
[----:B01----:R-:W-:Y:S05]  /*9690*/  ENDCOLLECTIVE ;  /* 0x000000000000791b */ /* 0x003fea0003800000 */
.L_x_270:
[----:B------:R-:W-:-:S05]  /*96a0*/  IMAD.MOV.U32 R9, RZ, RZ, R16 ;  /* 0x000000ffff097224 */ /* 0x000fca00078e0010 */
[----:B------:R0:W-:Y:S04]  /*96b0*/  STL.64 [R11+0x10], R8 ;  /* 0x000010080b007387 */ /* 0x0001e80000100a00 */
[----:B------:R0:W5:Y:S04]  /*96c0*/  LDL R15, [R25+0x80] ;  /* 0x00008000190f7983 */ /* 0x0001680000100800 */
[----:B------:R0:W5:Y:S01]  /*96d0*/  LDL R17, [R25] ;  /* 0x0000000019117983 */ /* 0x0001620000100800 */
[----:B------:R-:W-:-:S04]  /*96e0*/  LOP3.LUT R24, R24, 0x1f, RZ, 0xc0, !PT ;  /* 0x0000001f18187812 */ /* 0x000fc800078ec0ff */
[----:B------:R-:W-:-:S07]  /*96f0*/  MOV R14, R24 ;  /* 0x00000018000e7202 */ /* 0x000fce0000000f00 */
[----:B0----5:R-:W-:Y:S05]  /*9700*/  WARPSYNC.COLLECTIVE R12, `(.L_x_271) ;  /* 0x000000000c087348 */ /* 0x021fea0003c00000 */
[----:B-----5:R1:W2:Y:S02]  /*9710*/  SHFL.IDX P2, R16, R15, R14, R13 ;  /* 0x0000000e0f107389 */ /* 0x0202a4000004000d */
[----:B012---:R-:W-:Y:S05]  /*9720*/  ENDCOLLECTIVE ;  /* 0x000000000000791b */ /* 0x007fea0003800000 */
.L_x_271:
[----:B------:R-:W-:Y:S02]  /*9730*/  IMAD.MOV.U32 R15, RZ, RZ, R17 ;  /* 0x000000ffff0f7224 */ /* 0x000fe400078e0011 */
[----:B------:R-:W-:-:S07]  /*9740*/  IMAD.MOV.U32 R8, RZ, RZ, R16 ;  /* 0x000000ffff087224 */ /* 0x000fce00078e0010 */
[----:B------:R-:W-:Y:S05]  /*9750*/  WARPSYNC.COLLECTIVE R12, `(.L_x_272) ;  /* 0x000000000c087348 */ /* 0x000fea0003c00000 */
[----:B------:R0:W1:Y:S02]  /*9760*/  SHFL.IDX P2, R16, R15, R14, R13 ;  /* 0x0000000e0f107389 */ /* 0x000064000004000d */
[----:B01----:R-:W-:Y:S05]  /*9770*/  ENDCOLLECTIVE ;  /* 0x000000000000791b */ /* 0x003fea0003800000 */
.L_x_272:
[----:B------:R-:W-:Y:S02]  /*9780*/  IMAD.MOV.U32 R9, RZ, RZ, R16 ;  /* 0x000000ffff097224 */ /* 0x000fe400078e0010 */
[----:B------:R-:W-:-:S03]  /*9790*/  VIADD R16, R10, 0x4 ;  /* 0x000000040a107836 */ /* 0x000fc60000000000 */
[----:B------:R0:W-:Y:S02]  /*97a0*/  STL.64 [R11+0x18], R8 ;  /* 0x000018080b007387 */ /* 0x0001e40000100a00 */
[----:B------:R-:W-:-:S04]  /*97b0*/  SHF.R.U32.HI R19, RZ, 0x5, R16 ;  /* 0x00000005ff137819 */ /* 0x000fc80000011610 */
        /* <DEDUP_REMOVED lines=10> */
.L_x_273:
[----:B------:R-:W-:Y:S01]  /*9860*/  IMAD.MOV.U32 R15, RZ, RZ, R18 ;  /* 0x000000ffff0f7224 */ /* 0x000fe200078e0012 */
[----:B------:R-:W-:-:S07]  /*9870*/  MOV R8, R16 ;  /* 0x0000001000087202 */ /* 0x000fce0000000f00 */
[----:B------:R-:W-:Y:S05]  /*9880*/  WARPSYNC.COLLECTIVE R12, `(.L_x_274) ;  /* 0x000000000c087348 */ /* 0x000fea0003c00000 */
[----:B------:R0:W1:Y:S02]  /*9890*/  SHFL.IDX P2, R16, R15, R14, R13 ;  /* 0x0000000e0f107389 */ /* 0x000064000004000d */
[----:B01----:R-:W-:Y:S05]  /*98a0*/  ENDCOLLECTIVE ;  /* 0x000000000000791b */ /* 0x003fea0003800000 */
.L_x_274:
[----:B------:R-:W-:-:S05]  /*98b0*/  IMAD.MOV.U32 R9, RZ, RZ, R16 ;  /* 0x000000ffff097224 */ /* 0x000fca00078e0010 */
[----:B------:R0:W-:Y:S04]  /*98c0*/  STL.64 [R11+0x20], R8 ;  /* 0x000020080b007387 */ /* 0x0001e80000100a00 */
[----:B------:R0:W5:Y:S04]  /*98d0*/  LDL R15, [R25+0x80] ;  /* 0x00008000190f7983 */ /* 0x0001680000100800 */
[----:B------:R0:W5:Y:S01]  /*98e0*/  LDL R17, [R25] ;  /* 0x0000000019117983 */ /* 0x0001620000100800 */
[----:B------:R-:W-:-:S05]  /*98f0*/  LOP3.LUT R24, R24, 0x1f, RZ, 0xc0, !PT ;  /* 0x0000001f18187812 */ /* 0x000fca00078ec0ff */
[----:B------:R-:W-:-:S07]  /*9900*/  IMAD.MOV.U32 R14, RZ, RZ, R24 ;  /* 0x000000ffff0e7224 */ /* 0x000fce00078e0018 */
[----:B0----5:R-:W-:Y:S05]  /*9910*/  WARPSYNC.COLLECTIVE R12, `(.L_x_275) ;  /* 0x000000000c087348 */ /* 0x021fea0003c00000 */
[----:B-----5:R1:W2:Y:S02]  /*9920*/  SHFL.IDX P2, R16, R15, R14, R13 ;  /* 0x0000000e0f107389 */ /* 0x0202a4000004000d */
[----:B012---:R-:W-:Y:S05]  /*9930*/  ENDCOLLECTIVE ;  /* 0x000000000000791b */ /* 0x007fea0003800000 */
.L_x_275:
[----:B------:R-:W-:Y:S01]  /*9940*/  IMAD.MOV.U32 R15, RZ, RZ, R17 ;  /* 0x000000ffff0f7224 */ /* 0x000fe200078e0011 */
[----:B------:R-:W-:-:S07]  /*9950*/  MOV R8, R16 ;  /* 0x0000001000087202 */ /* 0x000fce0000000f00 */
[----:B------:R-:W-:Y:S05]  /*9960*/  WARPSYNC.COLLECTIVE R12, `(.L_x_276) ;  /* 0x000000000c087348 */ /* 0x000fea0003c00000 */
[----:B------:R0:W1:Y:S02]  /*9970*/  SHFL.IDX P2, R16, R15, R14, R13 ;  /* 0x0000000e0f107389 */ /* 0x000064000004000d */
[----:B01----:R-:W-:Y:S05]  /*9980*/  ENDCOLLECTIVE ;  /* 0x000000000000791b */ /* 0x003fea0003800000 */
.L_x_276:
        /* <DEDUP_REMOVED lines=14> */
.L_x_277:
[----:B------:R-:W-:Y:S01]  /*9a70*/  MOV R15, R18 ;  /* 0x00000012000f7202 */ /* 0x000fe20000000f00 */
[----:B------:R-:W-:-:S07]  /*9a80*/  IMAD.MOV.U32 R8, RZ, RZ, R16 ;  /* 0x000000ffff087224 */ /* 0x000fce00078e0010 */
[----:B------:R-:W-:Y:S05]  /*9a90*/  WARPSYNC.COLLECTIVE R12, `(.L_x_278) ;  /* 0x000000000c087348 */ /* 0x000fea0003c00000 */
[----:B------:R0:W1:Y:S02]  /*9aa0*/  SHFL.IDX P2, R16, R15, R14, R13 ;  /* 0x0000000e0f107389 */ /* 0x000064000004000d */
[----:B01----:R-:W-:Y:S05]  /*9ab0*/  ENDCOLLECTIVE ;  /* 0x000000000000791b */ /* 0x003fea0003800000 */
.L_x_278:
        /* <DEDUP_REMOVED lines=9> */
.L_x_279:
[----:B------:R-:W-:Y:S01]  /*9b50*/  MOV R15, R17 ;  /* 0x00000011000f7202 */ /* 0x000fe20000000f00 */
[----:B------:R-:W-:-:S07]  /*9b60*/  IMAD.MOV.U32 R8, RZ, RZ, R16 ;  /* 0x000000ffff087224 */ /* 0x000fce00078e0010 */
[----:B------:R-:W-:Y:S05]  /*9b70*/  WARPSYNC.COLLECTIVE R12, `(.L_x_280) ;  /* 0x000000000c087348 */ /* 0x000fea0003c00000 */
[----:B------:R0:W1:Y:S02]  /*9b80*/  SHFL.IDX P2, R16, R15, R14, R13 ;  /* 0x0000000e0f107389 */ /* 0x000064000004000d */
[----:B01----:R-:W-:Y:S05]  /*9b90*/  ENDCOLLECTIVE ;  /* 0x000000000000791b */ /* 0x003fea0003800000 */
.L_x_280:
[----:B------:R-:W-:Y:S01]  /*9ba0*/  IMAD.MOV.U32 R9, RZ, RZ, R16 ;  /* 0x000000ffff097224 */ /* 0x000fe200078e0010 */
[----:B------:R-:W-:Y:S06]  /*9bb0*/  BRA `(.L_x_281) ;  /* 0xffffff7c00347947 */ /* 0x000fec000383ffff */
.L_x_29:
[----:B-1----:R-:W5:Y:S01]  /*9bc0*/  LDL R18, [R18] ;  /* 0x0000000012127983 */ /* 0x002f620000100800 */
[----:B------:R-:W-:Y:S01]  /*9bd0*/  BSSY B1, `(.L_x_282) ;  /* 0x0000006000017945 */ /* 0x000fe20003800000 */
[----:B------:R-:W-:Y:S02]  /*9be0*/  IMAD.MOV.U32 R13, RZ, RZ, 0x1f ;  /* 0x0000001fff0d7424 */ /* 0x000fe400078e00ff */
[----:B------:R-:W-:-:S07]  /*9bf0*/  IMAD.MOV.U32 R12, RZ, RZ, -0x1 ;  /* 0xffffffffff0c7424 */ /* 0x000fce00078e00ff */
[----:B0----5:R-:W-:Y:S05]  /*9c00*/  WARPSYNC.COLLECTIVE R12, `(.L_x_283) ;  /* 0x000000000c087348 */ /* 0x021fea0003c00000 */
[----:B-----5:R1:W2:Y:S02]  /*9c10*/  SHFL.IDX P2, R16, R15, R14, R13 ;  /* 0x0000000e0f107389 */ /* 0x0202a4000004000d */
[----:B012---:R-:W-:Y:S05]  /*9c20*/  ENDCOLLECTIVE ;  /* 0x000000000000791b */ /* 0x007fea0003800000 */
.L_x_283:
[----:B------:R-:W-:Y:S05]  /*9c30*/  BSYNC B1 ;  /* 0x0000000000017941 */ /* 0x000fea0003800000 */
.L_x_282:
[----:B------:R-:W-:Y:S01]  /*9c40*/  MOV R15, R18 ;  /* 0x00000012000f7202 */ /* 0x000fe20000000f00 */
[----:B------:R-:W-:Y:S01]  /*9c50*/  IMAD.MOV.U32 R13, RZ, RZ, 0x1f ;  /* 0x0000001fff0d7424 */ /* 0x000fe200078e00ff */
[C---:B------:R-:W-:Y:S01]  /*9c60*/  LEA R11, R10.reuse, UR9, 0x3 ;  /* 0x000000090a0b7c11 */ /* 0x040fe2000f8e18ff */
[----:B------:R-:W-:Y:S02]  /*9c70*/  IMAD.MOV.U32 R12, RZ, RZ, -0x1 ;  /* 0xffffffffff0c7424 */ /* 0x000fe400078e00ff */
[----:B------:R-:W-:Y:S02]  /*9c80*/  IMAD.MOV.U32 R8, RZ, RZ, R16 ;  /* 0x000000ffff087224 */ /* 0x000fe400078e0010 */
[----:B------:R-:W-:-:S07]  /*9c90*/  VIADD R24, R10, 0x1 ;  /* 0x000000010a187836 */ /* 0x000fce0000000000 */
[----:B------:R-:W-:Y:S05]  /*9ca0*/  WARPSYNC.COLLECTIVE R12, `(.L_x_284) ;  /* 0x000000000c087348 */ /* 0x000fea0003c00000 */
[----:B------:R0:W1:Y:S02]  /*9cb0*/  SHFL.IDX P2, R16, R15, R14, R13 ;  /* 0x0000000e0f107389 */ /* 0x000064000004000d */
[----:B01----:R-:W-:Y:S05]  /*9cc0*/  ENDCOLLECTIVE ;  /* 0x000000000000791b */ /* 0x003fea0003800000 */
.L_x_284:
[----:B------:R-:W-:-:S04]  /*9cd0*/  SHF.R.U32.HI R19, RZ, 0x5, R24 ;  /* 0x00000005ff137819 */ /* 0x000fc80000011618 */
[----:B------:R-:W-:Y:S01]  /*9ce0*/  LEA R19, R19, UR16, 0x2 ;  /* 0x0000001013137c11 */ /* 0x000fe2000f8e10ff */
[----:B------:R-:W-:-:S05]  /*9cf0*/  IMAD.MOV.U32 R9, RZ, RZ, R16 ;  /* 0x000000ffff097224 */ /* 0x000fca00078e0010 */
[----:B------:R0:W-:Y:S04]  /*9d00*/  STL.64 [R11], R8 ;  /* 0x000000080b007387 */ /* 0x0001e80000100a00 */
[----:B------:R0:W5:Y:S04]  /*9d10*/  LDL R15, [R19+0x80] ;  /* 0x00008000130f7983 */ /* 0x0001680000100800 */
[----:B------:R0:W5:Y:S01]  /*9d20*/  LDL R17, [R19] ;  /* 0x0000000013117983 */ /* 0x0001620000100800 */
[----:B------:R-:W-:-:S04]  /*9d30*/  LOP3.LUT R24, R24, 0x1f, RZ, 0xc0, !PT ;  /* 0x0000001f18187812 */ /* 0x000fc800078ec0ff */
[----:B------:R-:W-:-:S07]  /*9d40*/  MOV R14, R24 ;  /* 0x00000018000e7202 */ /* 0x000fce0000000f00 */
[----:B0----5:R-:W-:Y:S05]  /*9d50*/  WARPSYNC.COLLECTIVE R12, `(.L_x_285) ;  /* 0x000000000c087348 */ /* 0x021fea0003c00000 */
[----:B-----5:R1:W2:Y:S02]  /*9d60*/  SHFL.IDX P2, R16, R15, R14, R13 ;  /* 0x0000000e0f107389 */ /* 0x0202a4000004000d */
[----:B012---:R-:W-:Y:S05]  /*9d70*/  ENDCOLLECTIVE ;  /* 0x000000000000791b */ /* 0x007fea0003800000 */
.L_x_285:
[----:B------:R-:W-:Y:S02]  /*9d80*/  IMAD.MOV.U32 R15, RZ, RZ, R17 ;  /* 0x000000ffff0f7224 */ /* 0x000fe400078e0011 */
[----:B------:R-:W-:-:S07]  /*9d90*/  IMAD.MOV.U32 R8, RZ, RZ, R16 ;  /* 0x000000ffff087224 */ /* 0x000fce00078e0010 */
[----:B------:R-:W-:Y:S05]  /*9da0*/  WARPSYNC.COLLECTIVE R12, `(.L_x_286) ;  /* 0x000000000c087348 */ /* 0x000fea0003c00000 */
[----:B------:R0:W1:Y:S02]  /*9db0*/  SHFL.IDX P2, R16, R15, R14, R13 ;  /* 0x0000000e0f107389 */ /* 0x000064000004000d */
[----:B01----:R-:W-:Y:S05]  /*9dc0*/  ENDCOLLECTIVE ;  /* 0x000000000000791b */ /* 0x003fea0003800000 */
.L_x_286:
        /* <DEDUP_REMOVED lines=14> */
.L_x_287:
[----:B------:R-:W-:Y:S01]  /*9eb0*/  IMAD.MOV.U32 R15, RZ, RZ, R18 ;  /* 0x000000ffff0f7224 */ /* 0x000fe200078e0012 */
[----:B------:R-:W-:-:S07]  /*9ec0*/  MOV R8, R16 ;  /* 0x0000001000087202 */ /* 0x000fce0000000f00 */
[----:B------:R-:W-:Y:S05]  /*9ed0*/  WARPSYNC.COLLECTIVE R12, `(.L_x_288) ;  /* 0x000000000c087348 */ /* 0x000fea0003c00000 */
[----:B------:R0:W1:Y:S02]  /*9ee0*/  SHFL.IDX P2, R16, R15, R14, R13 ;  /* 0x0000000e0f107389 */ /* 0x000064000004000d */
[----:B01----:R-:W-:Y:S05]  /*9ef0*/  ENDCOLLECTIVE ;  /* 0x000000000000791b */ /* 0x003fea0003800000 */
.L_x_288:
        /* <DEDUP_REMOVED lines=9> */
.L_x_289:
[----:B------:R-:W-:Y:S01]  /*9f90*/  IMAD.MOV.U32 R15, RZ, RZ, R17 ;  /* 0x000000ffff0f7224 */ /* 0x000fe200078e0011 */
[----:B------:R-:W-:-:S07]  /*9fa0*/  MOV R8, R16 ;  /* 0x0000001000087202 */ /* 0x000fce0000000f00 */
[----:B------:R-:W-:Y:S05]  /*9fb0*/  WARPSYNC.COLLECTIVE R12, `(.L_x_290) ;  /* 0x000000000c087348 */ /* 0x000fea0003c00000 */
[----:B------:R0:W1:Y:S02]  /*9fc0*/  SHFL.IDX P2, R16, R15, R14, R13 ;  /* 0x0000000e0f107389 */ /* 0x000064000004000d */
[----:B01----:R-:W-:Y:S05]  /*9fd0*/  ENDCOLLECTIVE ;  /* 0x000000000000791b */ /* 0x003fea0003800000 */
.L_x_290:
[----:B------:R-:W-:Y:S01]  /*9fe0*/  IMAD.MOV.U32 R9, RZ, RZ, R16 ;  /* 0x000000ffff097224 */ /* 0x000fe200078e0010 */
[----:B------:R-:W-:Y:S06]  /*9ff0*/  BRA `(.L_x_291) ;  /* 0xffffff7800d47947 */ /* 0x000fec000383ffff */
.L_x_30:
[----:B------:R2:W5:Y:S01]  /*a000*/  LDL R9, [R11] ;  /* 0x000000000b097983 */ /* 0x0005620000100800 */
[----:B------:R-:W-:Y:S01]  /*a010*/  BSSY B1, `(.L_x_292) ;  /* 0x0000006000017945 */ /* 0x000fe20003800000 */
[----:B------:R-:W-:Y:S02]  /*a020*/  IMAD.MOV.U32 R13, RZ, RZ, 0x1f ;  /* 0x0000001fff0d7424 */ /* 0x000fe400078e00ff */
[----:B------:R-:W-:-:S07]  /*a030*/  IMAD.MOV.U32 R12, RZ, RZ, -0x1 ;  /* 0xffffffffff0c7424 */ /* 0x000fce00078e00ff */
[----:B012--5:R-:W-:Y:S05]  /*a040*/  WARPSYNC.COLLECTIVE R12, `(.L_x_293) ;  /* 0x000000000c087348 */ /* 0x027fea0003c00000 */
[----:B-----5:R3:W4:Y:S02]  /*a050*/  SHFL.IDX P2, R16, R15, R14, R13 ;  /* 0x0000000e0f107389 */ /* 0x020724000004000d */
[----:B01234-:R-:W-:Y:S05]  /*a060*/  ENDCOLLECTIVE ;  /* 0x000000000000791b */ /* 0x01ffea0003800000 */
.L_x_293:
[----:B------:R-:W-:Y:S05]  /*a070*/  BSYNC B1 ;  /* 0x0000000000017941 */ /* 0x000fea0003800000 */
.L_x_292:
[----:B------:R-:W-:Y:S01]  /*a080*/  IMAD.MOV.U32 R15, RZ, RZ, R9 ;  /* 0x000000ffff0f7224 */ /* 0x000fe200078e0009 */
[----:B------:R-:W-:Y:S01]  /*a090*/  MOV R8, R16 ;  /* 0x0000001000087202 */ /* 0x000fe20000000f00 */
[----:B------:R-:W-:Y:S02]  /*a0a0*/  IMAD.MOV.U32 R13, RZ, RZ, 0x1f ;  /* 0x0000001fff0d7424 */ /* 0x000fe400078e00ff */
[----:B------:R-:W-:-:S07]  /*a0b0*/  IMAD.MOV.U32 R12, RZ, RZ, -0x1 ;  /* 0xffffffffff0c7424 */ /* 0x000fce00078e00ff */
[----:B------:R-:W-:Y:S05]  /*a0c0*/  WARPSYNC.COLLECTIVE R12, `(.L_x_294) ;  /* 0x000000000c087348 */ /* 0x000fea0003c00000 */
[----:B------:R0:W1:Y:S02]  /*a0d0*/  SHFL.IDX P2, R16, R15, R14, R13 ;  /* 0x0000000e0f107389 */ /* 0x000064000004000d */
[----:B01----:R-:W-:Y:S05]  /*a0e0*/  ENDCOLLECTIVE ;  /* 0x000000000000791b */ /* 0x003fea0003800000 */
.L_x_294:
[----:B------:R-:W-:Y:S01]  /*a0f0*/  IMAD.MOV.U32 R9, RZ, RZ, R16 ;  /* 0x000000ffff097224 */ /* 0x000fe200078e0010 */
[----:B------:R-:W-:Y:S06]  /*a100*/  BRA `(.L_x_295) ;  /* 0xffffff7800c87947 */ /* 0x000fec000383ffff */
.L_x_31:
[----:B------:R2:W5:Y:S01]  /*a110*/  LDL R9, [R16] ;  /* 0x0000000010097983 */ /* 0x0005620000100800 */
[----:B------:R-:W-:Y:S01]  /*a120*/  HFMA2 R13, -RZ, RZ, 0, 1.847743988037109375e-06 ;  /* 0x0000001fff0d7431 */ /* 0x000fe200000001ff */
[----:B------:R-:W-:Y:S01]  /*a130*/  BSSY B1, `(.L_x_296) ;  /* 0x0000005000017945 */ /* 0x000fe20003800000 */
[----:B------:R-:W-:-:S07]  /*a140*/  IMAD.MOV.U32 R12, RZ, RZ, -0x1 ;  /* 0xffffffffff0c7424 */ /* 0x000fce00078e00ff */
[----:B012--5:R-:W-:Y:S05]  /*a150*/  WARPSYNC.COLLECTIVE R12, `(.L_x_297) ;  /* 0x000000000c087348 */ /* 0x027fea0003c00000 */
[----:B-12--5:R1:W2:Y:S02]  /*a160*/  SHFL.IDX P2, R16, R15, R14, R13 ;  /* 0x0000000e0f107389 */ /* 0x0262a4000004000d */
[----:B012---:R-:W-:Y:S05]  /*a170*/  ENDCOLLECTIVE ;  /* 0x000000000000791b */ /* 0x007fea0003800000 */
.L_x_297:
[----:B------:R-:W-:Y:S05]  /*a180*/  BSYNC B1 ;  /* 0x0000000000017941 */ /* 0x000fea0003800000 */
.L_x_296:
[----:B------:R-:W-:Y:S01]  /*a190*/  IMAD.MOV.U32 R15, RZ, RZ, R9 ;  /* 0x000000ffff0f7224 */ /* 0x000fe200078e0009 */
[----:B------:R-:W-:Y:S01]  /*a1a0*/  MOV R12, 0xffffffff ;  /* 0xffffffff000c7802 */ /* 0x000fe20000000f00 */
[----:B------:R-:W-:Y:S02]  /*a1b0*/  IMAD.MOV.U32 R13, RZ, RZ, 0x1f ;  /* 0x0000001fff0d7424 */ /* 0x000fe400078e00ff */
[----:B------:R-:W-:-:S07]  /*a1c0*/  IMAD.MOV.U32 R8, RZ, RZ, R16 ;  /* 0x000000ffff087224 */ /* 0x000fce00078e0010 */
[----:B------:R-:W-:Y:S05]  /*a1d0*/  WARPSYNC.COLLECTIVE R12, `(.L_x_298) ;  /* 0x000000000c087348 */ /* 0x000fea0003c00000 */
[----:B------:R0:W1:Y:S02]  /*a1e0*/  SHFL.IDX P2, R16, R15, R14, R13 ;  /* 0x0000000e0f107389 */ /* 0x000064000004000d */
[----:B01----:R-:W-:Y:S05]  /*a1f0*/  ENDCOLLECTIVE ;  /* 0x000000000000791b */ /* 0x003fea0003800000 */
.L_x_298:
[----:B------:R-:W-:Y:S01]  /*a200*/  IMAD.MOV.U32 R9, RZ, RZ, R16 ;  /* 0x000000ffff097224 */ /* 0x000fe200078e0010 */
[----:B------:R-:W-:Y:S06]  /*a210*/  BRA `(.L_x_299) ;  /* 0xffffff7800bc7947 */ /* 0x000fec000383ffff */
.L_x_32:
[----:B------:R3:W5:Y:S01]  /*a220*/  LDL R9, [R10] ;  /* 0x000000000a097983 */ /* 0x0007620000100800 */
[----:B------:R-:W-:Y:S01]  /*a230*/  BSSY B1, `(.L_x_300) ;  /* 0x0000006000017945 */ /* 0x000fe20003800000 */
[----:B------:R-:W-:Y:S02]  /*a240*/  IMAD.MOV.U32 R13, RZ, RZ, 0x1f ;  /* 0x0000001fff0d7424 */ /* 0x000fe400078e00ff */
[----:B------:R-:W-:-:S07]  /*a250*/  IMAD.MOV.U32 R12, RZ, RZ, -0x1 ;  /* 0xffffffffff0c7424 */ /* 0x000fce00078e00ff */
[----:B0123-5:R-:W-:Y:S05]  /*a260*/  WARPSYNC.COLLECTIVE R12, `(.L_x_301) ;  /* 0x000000000c087348 */ /* 0x02ffea0003c00000 */
[----:B-1---5:R1:W4:Y:S02]  /*a270*/  SHFL.IDX P2, R16, R15, R14, R13 ;  /* 0x0000000e0f107389 */ /* 0x022324000004000d */
[----:B01234-:R-:W-:Y:S05]  /*a280*/  ENDCOLLECTIVE ;  /* 0x000000000000791b */ /* 0x01ffea0003800000 */
.L_x_301:
[----:B------:R-:W-:Y:S05]  /*a290*/  BSYNC B1 ;  /* 0x0000000000017941 */ /* 0x000fea0003800000 */
.L_x_300:
[----:B------:R-:W-:Y:S01]  /*a2a0*/  MOV R15, R9 ;  /* 0x00000009000f7202 */ /* 0x000fe20000000f00 */
[----:B------:R-:W-:Y:S02]  /*a2b0*/  IMAD.MOV.U32 R13, RZ, RZ, 0x1f ;  /* 0x0000001fff0d7424 */ /* 0x000fe400078e00ff */
[----:B------:R-:W-:Y:S02]  /*a2c0*/  IMAD.MOV.U32 R12, RZ, RZ, -0x1 ;  /* 0xffffffffff0c7424 */ /* 0x000fe400078e00ff */
[----:B------:R-:W-:-:S07]  /*a2d0*/  IMAD.MOV.U32 R8, RZ, RZ, R16 ;  /* 0x000000ffff087224 */ /* 0x000fce00078e0010 */
[----:B------:R-:W-:Y:S05]  /*a2e0*/  WARPSYNC.COLLECTIVE R12, `(.L_x_302) ;  /* 0x000000000c087348 */ /* 0x000fea0003c00000 */
[----:B------:R0:W1:Y:S02]  /*a2f0*/  SHFL.IDX P2, R16, R15, R14, R13 ;  /* 0x0000000e0f107389 */ /* 0x000064000004000d */
[----:B01----:R-:W-:Y:S05]  /*a300*/  ENDCOLLECTIVE ;  /* 0x000000000000791b */ /* 0x003fea0003800000 */
.L_x_302:
[----:B------:R-:W-:Y:S01]  /*a310*/  IMAD.MOV.U32 R9, RZ, RZ, R16 ;  /* 0x000000ffff097224 */ /* 0x000fe200078e0010 */
[----:B------:R-:W-:Y:S06]  /*a320*/  BRA `(.L_x_303) ;  /* 0xffffff7800a87947 */ /* 0x000fec000383ffff */
.L_x_106:
[----:B------:R-:W-:Y:S01]  /*a330*/  BSSY B0, `(.L_x_304) ;  /* 0x0000005000007945 */ /* 0x000fe20003800000 */
[----:B------:R-:W-:-:S07]  /*a340*/  IMAD.MOV.U32 R12, RZ, RZ, -0x1 ;  /* 0xffffffffff0c7424 */ /* 0x000fce00078e00ff */
[----:B0----5:R-:W-:Y:S05]  /*a350*/  WARPSYNC.COLLECTIVE R12, `(.L_x_305) ;  /* 0x000000000c087348 */ /* 0x021fea0003c00000 */
[----:B------:R-:W-:Y:S01]  /*a360*/  NOP ;  /* 0x0000000000007918 */ /* 0x000fe20000000000 */
[----:B0----5:R-:W-:Y:S05]  /*a370*/  ENDCOLLECTIVE ;  /* 0x000000000000791b */ /* 0x021fea0003800000 */
.L_x_305:
[----:B------:R-:W-:Y:S05]  /*a380*/  BSYNC B0 ;  /* 0x0000000000007941 */ /* 0x000fea0003800000 */
.L_x_304:
[----:B------:R-:W-:Y:S05]  /*a390*/  BRA `(.L_x_306) ;  /* 0xffffff9400e07947 */ /* 0x000fea000383ffff */
.L_x_120:
[----:B-1----:R-:W5:Y:S01]  /*a3a0*/  LDL R28, [R28] ;  /* 0x000000001c1c7983 */ /* 0x002f620000100800 */
[----:B---3--:R-:W-:Y:S01]  /*a3b0*/  IADD3 R10, PT, PT, R27, 0x1, RZ ;  /* 0x000000011b0a7810 */ /* 0x008fe20007ffe0ff */
[----:B------:R-:W-:Y:S01]  /*a3c0*/  BSSY B2, `(.L_x_307) ;  /* 0x0000009000027945 */ /* 0x000fe20003800000 */
[----:B-----5:R-:W-:Y:S02]  /*a3d0*/  IMAD.MOV.U32 R15, RZ, RZ, R29 ;  /* 0x000000ffff0f7224 */ /* 0x020fe400078e001d */
[----:B------:R-:W-:Y:S01]  /*a3e0*/  LOP3.LUT R10, R10, 0x11, RZ, 0xc0, !PT ;  /* 0x000000110a0a7812 */ /* 0x000fe200078ec0ff */
[----:B0-----:R-:W-:Y:S02]  /*a3f0*/  IMAD.MOV.U32 R14, RZ, RZ, R9 ;  /* 0x000000ffff0e7224 */ /* 0x001fe400078e0009 */
[----:B------:R-:W-:Y:S02]  /*a400*/  IMAD.MOV.U32 R13, RZ, RZ, 0x1f ;  /* 0x0000001fff0d7424 */ /* 0x000fe400078e00ff */
[----:B------:R-:W-:-:S07]  /*a410*/  IMAD.MOV.U32 R12, RZ, RZ, -0x1 ;  /* 0xffffffffff0c7424 */ /* 0x000fce00078e00ff */
[----:B------:R-:W-:Y:S05]  /*a420*/  WARPSYNC.COLLECTIVE R12, `(.L_x_308) ;  /* 0x000000000c087348 */ /* 0x000fea0003c00000 */
[----:B------:R0:W1:Y:S02]  /*a430*/  SHFL.IDX P2, R16, R15, R14, R13 ;  /* 0x0000000e0f107389 */ /* 0x000064000004000d */
[----:B01----:R-:W-:Y:S05]  /*a440*/  ENDCOLLECTIVE ;  /* 0x000000000000791b */ /* 0x003fea0003800000 */
.L_x_308:
[----:B------:R-:W-:Y:S05]  /*a450*/  BSYNC B2 ;  /* 0x0000000000027941 */ /* 0x000fea0003800000 */
.L_x_307:
[----:B------:R-:W-:Y:S01]  /*a460*/  IMAD.MOV.U32 R15, RZ, RZ, R28 ;  /* 0x000000ffff0f7224 */ /* 0x000fe200078e001c */
[----:B------:R-:W-:Y:S01]  /*a470*/  MOV R4, R16 ;  /* 0x0000001000047202 */ /* 0x000fe20000000f00 */
[----:B------:R-:W-:Y:S01]  /*a480*/  IMAD.MOV.U32 R14, RZ, RZ, R9 ;  /* 0x000000ffff0e7224 */ /* 0x000fe200078e0009 */
[C---:B------:R-:W-:Y:S01]  /*a490*/  LEA R19, R27.reuse, UR9, 0x3 ;  /* 0x000000091b137c11 */ /* 0x040fe2000f8e18ff */
[----:B------:R-:W-:Y:S01]  /*a4a0*/  IMAD.MOV.U32 R13, RZ, RZ, 0x1f ;  /* 0x0000001fff0d7424 */ /* 0x000fe200078e00ff */
[C---:B------:R-:W-:Y:S01]  /*a4b0*/  IADD3 R31, PT, PT, R27.reuse, 0xd, RZ ;  /* 0x0000000d1b1f7810 */ /* 0x040fe20007ffe0ff */
[----:B------:R-:W-:Y:S02]  /*a4c0*/  IMAD.MOV.U32 R12, RZ, RZ, -0x1 ;  /* 0xffffffffff0c7424 */ /* 0x000fe400078e00ff */
[----:B------:R-:W-:Y:S01]  /*a4d0*/  VIADD R8, R27, 0x2 ;  /* 0x000000021b087836 */ /* 0x000fe20000000000 */
[----:B------:R-:W-:Y:S01]  /*a4e0*/  LOP3.LUT R31, R31, 0x1d, RZ, 0xc0, !PT ;  /* 0x0000001d1f1f7812 */ /* 0x000fe200078ec0ff */
[----:B------:R-:W-:-:S07]  /*a4f0*/  VIADD R9, R27, 0x3 ;  /* 0x000000031b097836 */ /* 0x000fce0000000000 */
[----:B------:R-:W-:Y:S05]  /*a500*/  WARPSYNC.COLLECTIVE R12, `(.L_x_309) ;  /* 0x000000000c087348 */ /* 0x000fea0003c00000 */
[----:B------:R0:W1:Y:S02]  /*a510*/  SHFL.IDX P2, R16, R15, R14, R13 ;  /* 0x0000000e0f107389 */ /* 0x000064000004000d */
[----:B01----:R-:W-:Y:S05]  /*a520*/  ENDCOLLECTIVE ;  /* 0x000000000000791b */ /* 0x003fea0003800000 */
.L_x_309:
[C---:B------:R-:W-:Y:S02]  /*a530*/  VIADD R11, R27.reuse, 0x5 ;  /* 0x000000051b0b7836 */ /* 0x040fe40000000000 */
[C---:B------:R-:W-:Y:S02]  /*a540*/  VIADD R30, R27.reuse, 0xb ;  /* 0x0000000b1b1e7836 */ /* 0x040fe40000000000 */
[----:B------:R-:W-:Y:S01]  /*a550*/  VIADD R32, R27, 0xc ;  /* 0x0000000c1b207836 */ /* 0x000fe20000000000 */
[----:B------:R-:W-:Y:S02]  /*a560*/  LOP3.LUT R11, R11, 0x15, RZ, 0xc0, !PT ;  /* 0x000000150b0b7812 */ /* 0x000fe400078ec0ff */
[----:B------:R-:W-:Y:S02]  /*a570*/  LOP3.LUT R30, R30, 0x1b, RZ, 0xc0, !PT ;  /* 0x0000001b1e1e7812 */ /* 0x000fe400078ec0ff */
[----:B------:R-:W-:Y:S01]  /*a580*/  LOP3.LUT R32, R32, 0x1c, RZ, 0xc0, !PT ;  /* 0x0000001c20207812 */ /* 0x000fe200078ec0ff */
[----:B------:R-:W-:-:S02]  /*a590*/  IMAD.MOV.U32 R15, RZ, RZ, R29 ;  /* 0x000000ffff0f7224 */ /* 0x000fc400078e001d */
[----:B------:R-:W-:Y:S01]  /*a5a0*/  IMAD.MOV.U32 R14, RZ, RZ, R10 ;  /* 0x000000ffff0e7224 */ /* 0x000fe200078e000a */
[----:B------:R-:W-:-:S07]  /*a5b0*/  MOV R5, R16 ;  /* 0x0000001000057202 */ /* 0x000fce0000000f00 */
[----:B------:R-:W-:Y:S05]  /*a5c0*/  WARPSYNC.COLLECTIVE R12, `(.L_x_310) ;  /* 0x000000000c087348 */ /* 0x000fea0003c00000 */
[----:B------:R0:W1:Y:S02]  /*a5d0*/  SHFL.IDX P2, R16, R15, R14, R13 ;  /* 0x0000000e0f107389 */ /* 0x000064000004000d */
[----:B01----:R-:W-:Y:S05]  /*a5e0*/  ENDCOLLECTIVE ;  /* 0x000000000000791b */ /* 0x003fea0003800000 */
.L_x_310:
[----:B------:R-:W-:Y:S02]  /*a5f0*/  IMAD.MOV.U32 R15, RZ, RZ, R28 ;  /* 0x000000ffff0f7224 */ /* 0x000fe400078e001c */
[----:B------:R-:W-:-:S07]  /*a600*/  IMAD.MOV.U32 R6, RZ, RZ, R16 ;  /* 0x000000ffff067224 */ /* 0x000fce00078e0010 */
[----:B------:R-:W-:Y:S05]  /*a610*/  WARPSYNC.COLLECTIVE R12, `(.L_x_311) ;  /* 0x000000000c087348 */ /* 0x000fea0003c00000 */
[----:B------:R0:W1:Y:S02]  /*a620*/  SHFL.IDX P2, R16, R15, R14, R13 ;  /* 0x0000000e0f107389 */ /* 0x000064000004000d */
[----:B01----:R-:W-:Y:S05]  /*a630*/  ENDCOLLECTIVE ;  /* 0x000000000000791b */ /* 0x003fea0003800000 */
.L_x_311:
[----:B------:R-:W-:Y:S01]  /*a640*/  LOP3.LUT R14, R8, 0x12, RZ, 0xc0, !PT ;  /* 0x00000012080e7812 */ /* 0x000fe200078ec0ff */
[----:B------:R-:W-:Y:S01]  /*a650*/  IMAD.MOV.U32 R15, RZ, RZ, R29 ;  /* 0x000000ffff0f7224 */ /* 0x000fe200078e001d */
[----:B------:R-:W-:Y:S01]  /*a660*/  LOP3.LUT R8, R9, 0x13, RZ, 0xc0, !PT ;  /* 0x0000001309087812 */ /* 0x000fe200078ec0ff */
[----:B------:R-:W-:-:S05]  /*a670*/  VIADD R9, R27, 0x4 ;  /* 0x000000041b097836 */ /* 0x000fca0000000000 */
[----:B------:R-:W-:Y:S02]  /*a680*/  LOP3.LUT R9, R9, 0x14, RZ, 0xc0, !PT ;  /* 0x0000001409097812 */ /* 0x000fe400078ec0ff */
[----:B------:R-:W-:-:S07]  /*a690*/  MOV R7, R16 ;  /* 0x0000001000077202 */ /* 0x000fce0000000f00 */
[----:B------:R-:W-:Y:S05]  /*a6a0*/  WARPSYNC.COLLECTIVE R12, `(.L_x_312) ;  /* 0x000000000c087348 */ /* 0x000fea0003c00000 */
[----:B------:R0:W1:Y:S02]  /*a6b0*/  SHFL.IDX P2, R16, R15, R14, R13 ;  /* 0x0000000e0f107389 */ /* 0x000064000004000d */
[----:B01----:R-:W-:Y:S05]  /*a6c0*/  ENDCOLLECTIVE ;  /* 0x000000000000791b */ /* 0x003fea0003800000 */
.L_x_312:
[----:B------:R0:W-:Y:S01]  /*a6d0*/  STL.128 [R19], R4 ;  /* 0x0000000413007387 */ /* 0x0001e20000100c00 */
[----:B------:R-:W-:Y:S01]  /*a6e0*/  MOV R15, R28 ;  /* 0x0000001c000f7202 */ /* 0x000fe20000000f00 */
[----:B0-----:R-:W-:-:S07]  /*a6f0*/  IMAD.MOV.U32 R4, RZ, RZ, R16 ;  /* 0x000000ffff047224 */ /* 0x001fce00078e0010 */
[----:B------:R-:W-:Y:S05]  /*a700*/  WARPSYNC.COLLECTIVE R12, `(.L_x_313) ;  /* 0x000000000c087348 */ /* 0x000fea0003c00000 */
[----:B------:R0:W1:Y:S02]  /*a710*/  SHFL.IDX P2, R16, R15, R14, R13 ;  /* 0x0000000e0f107389 */ /* 0x000064000004000d */
[----:B01----:R-:W-:Y:S05]  /*a720*/  ENDCOLLECTIVE ;  /* 0x000000000000791b */ /* 0x003fea0003800000 */
.L_x_313:
[----:B------:R-:W-:Y:S02]  /*a730*/  IMAD.MOV.U32 R15, RZ, RZ, R29 ;  /* 0x000000ffff0f7224 */ /* 0x000fe400078e001d */
[----:B------:R-:W-:Y:S02]  /*a740*/  IMAD.MOV.U32 R14, RZ, RZ, R8 ;  /* 0x000000ffff0e7224 */ /* 0x000fe400078e0008 */
[----:B------:R-:W-:-:S07]  /*a750*/  IMAD.MOV.U32 R5, RZ, RZ, R16 ;  /* 0x000000ffff057224 */ /* 0x000fce00078e0010 */
[----:B------:R-:W-:Y:S05]  /*a760*/  WARPSYNC.COLLECTIVE R12, `(.L_x_314) ;  /* 0x000000000c087348 */ /* 0x000fea0003c00000 */
[----:B------:R0:W1:Y:S02]  /*a770*/  SHFL.IDX P2, R16, R15, R14, R13 ;  /* 0x0000000e0f107389 */ /* 0x000064000004000d */
[----:B01----:R-:W-:Y:S05]  /*a780*/  ENDCOLLECTIVE ;  /* 0x000000000000791b */ /* 0x003fea0003800000 */
.L_x_314:
[----:B------:R-:W-:Y:S01]  /*a790*/  MOV R15, R28 ;  /* 0x0000001c000f7202 */ /* 0x000fe20000000f00 */
[----:B------:R-:W-:-:S07]  /*a7a0*/  IMAD.MOV.U32 R6, RZ, RZ, R16 ;  /* 0x000000ffff067224 */ /* 0x000fce00078e0010 */
[----:B------:R-:W-:Y:S05]  /*a7b0*/  WARPSYNC.COLLECTIVE R12, `(.L_x_315) ;  /* 0x000000000c087348 */ /* 0x000fea0003c00000 */
[----:B------:R0:W1:Y:S02]  /*a7c0*/  SHFL.IDX P2, R16, R15, R14, R13 ;  /* 0x0000000e0f107389 */ /* 0x000064000004000d */
[----:B01----:R-:W-:Y:S05]  /*a7d0*/  ENDCOLLECTIVE ;  /* 0x000000000000791b */ /* 0x003fea0003800000 */
.L_x_315:
[----:B------:R-:W-:Y:S01]  /*a7e0*/  IMAD.MOV.U32 R15, RZ, RZ, R29 ;  /* 0x000000ffff0f7224 */ /* 0x000fe200078e001d */
[----:B------:R-:W-:Y:S01]  /*a7f0*/  MOV R14, R9 ;  /* 0x00000009000e7202 */ /* 0x000fe20000000f00 */
[----:B------:R-:W-:-:S07]  /*a800*/  IMAD.MOV.U32 R7, RZ, RZ, R16 ;  /* 0x000000ffff077224 */ /* 0x000fce00078e0010 */
[----:B------:R-:W-:Y:S05]  /*a810*/  WARPSYNC.COLLECTIVE R12, `(.L_x_316) ;  /* 0x000000000c087348 */ /* 0x000fea0003c00000 */
[----:B------:R0:W1:Y:S02]  /*a820*/  SHFL.IDX P2, R16, R15, R14, R13 ;  /* 0x0000000e0f107389 */ /* 0x000064000004000d */
[----:B01----:R-:W-:Y:S05]  /*a830*/  ENDCOLLECTIVE ;  /* 0x000000000000791b */ /* 0x003fea0003800000 */
.L_x_316:
[----:B------:R0:W-:Y:S01]  /*a840*/  STL.128 [R19+0x10], R4 ;  /* 0x0000100413007387 */ /* 0x0001e20000100c00 */
[----:B------:R-:W-:Y:S02]  /*a850*/  IMAD.MOV.U32 R15, RZ, RZ, R28 ;  /* 0x000000ffff0f7224 */ /* 0x000fe400078e001c */
[C---:B0-----:R-:W-:Y:S01]  /*a860*/  VIADD R5, R27.reuse, 0x6 ;  /* 0x000000061b057836 */ /* 0x041fe20000000000 */
[----:B------:R-:W-:Y:S01]  /*a870*/  IADD3 R7, PT, PT, R27, 0x7, RZ ;  /* 0x000000071b077810 */ /* 0x000fe20007ffe0ff */
[----:B------:R-:W-:-:S03]  /*a880*/  IMAD.MOV.U32 R8, RZ, RZ, R16 ;  /* 0x000000ffff087224 */ /* 0x000fc600078e0010 */
[----:B------:R-:W-:-:S07]  /*a890*/  LOP3.LUT R5, R5, 0x16, RZ, 0xc0, !PT ;  /* 0x0000001605057812 */ /* 0x000fce00078ec0ff */
[----:B------:R-:W-:Y:S05]  /*a8a0*/  WARPSYNC.COLLECTIVE R12, `(.L_x_317) ;  /* 0x000000000c087348 */ /* 0x000fea0003c00000 */
[----:B------:R0:W1:Y:S02]  /*a8b0*/  SHFL.IDX P2, R16, R15, R14, R13 ;  /* 0x0000000e0f107389 */ /* 0x000064000004000d */
[----:B01----:R-:W-:Y:S05]  /*a8c0*/  ENDCOLLECTIVE ;  /* 0x000000000000791b */ /* 0x003fea0003800000 */
.L_x_317:
[----:B------:R-:W-:Y:S01]  /*a8d0*/  LOP3.LUT R7, R7, 0x17, RZ, 0xc0, !PT ;  /* 0x0000001707077812 */ /* 0x000fe200078ec0ff */
[----:B------:R-:W-:Y:S01]  /*a8e0*/  IMAD.MOV.U32 R15, RZ, RZ, R29 ;  /* 0x000000ffff0f7224 */ /* 0x000fe200078e001d */
[----:B------:R-:W-:Y:S01]  /*a8f0*/  MOV R14, R11 ;  /* 0x0000000b000e7202 */ /* 0x000fe20000000f00 */
[----:B------:R-:W-:-:S07]  /*a900*/  IMAD.MOV.U32 R9, RZ, RZ, R16 ;  /* 0x000000ffff097224 */ /* 0x000fce00078e0010 */
[----:B------:R-:W-:Y:S05]  /*a910*/  WARPSYNC.COLLECTIVE R12, `(.L_x_318) ;  /* 0x000000000c087348 */ /* 0x000fea0003c00000 */
[----:B------:R0:W1:Y:S02]  /*a920*/  SHFL.IDX P2, R16, R15, R14, R13 ;  /* 0x0000000e0f107389 */ /* 0x000064000004000d */
[----:B01----:R-:W-:Y:S05]  /*a930*/  ENDCOLLECTIVE ;  /* 0x000000000000791b */ /* 0x003fea0003800000 */
.L_x_318:
[----:B------:R-:W-:Y:S02]  /*a940*/  IMAD.MOV.U32 R15, RZ, RZ, R28 ;  /* 0x000000ffff0f7224 */ /* 0x000fe400078e001c */
[----:B------:R-:W-:-:S07]  /*a950*/  IMAD.MOV.U32 R10, RZ, RZ, R16 ;  /* 0x000000ffff0a7224 */ /* 0x000fce00078e0010 */
[----:B------:R-:W-:Y:S05]  /*a960*/  WARPSYNC.COLLECTIVE R12, `(.L_x_319) ;  /* 0x000000000c087348 */ /* 0x000fea0003c00000 */
[----:B------:R0:W1:Y:S02]  /*a970*/  SHFL.IDX P2, R16, R15, R14, R13 ;  /* 0x0000000e0f107389 */ /* 0x000064000004000d */
[----:B01----:R-:W-:Y:S05]  /*a980*/  ENDCOLLECTIVE ;  /* 0x000000000000791b */ /* 0x003fea0003800000 */
.L_x_319:
[----:B------:R-:W-:Y:S02]  /*a990*/  IMAD.MOV.U32 R15, RZ, RZ, R29 ;  /* 0x000000ffff0f7224 */ /* 0x000fe400078e001d */
[----:B------:R-:W-:Y:S02]  /*a9a0*/  IMAD.MOV.U32 R14, RZ, RZ, R5 ;  /* 0x000000ffff0e7224 */ /* 0x000fe400078e0005 */
[----:B------:R-:W-:-:S07]  /*a9b0*/  IMAD.MOV.U32 R11, RZ, RZ, R16 ;  /* 0x000000ffff0b7224 */ /* 0x000fce00078e0010 */
[----:B------:R-:W-:Y:S05]  /*a9c0*/  WARPSYNC.COLLECTIVE R12, `(.L_x_320) ;  /* 0x000000000c087348 */ /* 0x000fea0003c00000 */
[----:B------:R0:W1:Y:S02]  /*a9d0*/  SHFL.IDX P2, R16, R15, R14, R13 ;  /* 0x0000000e0f107389 */ /* 0x000064000004000d */
[----:B01----:R-:W-:Y:S05]  /*a9e0*/  ENDCOLLECTIVE ;  /* 0x000000000000791b */ /* 0x003fea0003800000 */
.L_x_320:
[----:B------:R0:W-:Y:S01]  /*a9f0*/  STL.128 [R19+0x20], R8 ;  /* 0x0000200813007387 */ /* 0x0001e20000100c00 */
[----:B------:R-:W-:Y:S02]  /*aa00*/  IMAD.MOV.U32 R15, RZ, RZ, R28 ;  /* 0x000000ffff0f7224 */ /* 0x000fe400078e001c */
[C---:B0-----:R-:W-:Y:S02]  /*aa10*/  VIADD R9, R27.reuse, 0x8 ;  /* 0x000000081b097836 */ /* 0x041fe40000000000 */
[----:B------:R-:W-:Y:S02]  /*aa20*/  VIADD R11, R27, 0x9 ;  /* 0x000000091b0b7836 */ /* 0x000fe40000000000 */
[----:B------:R-:W-:Y:S01]  /*aa30*/  IMAD.MOV.U32 R4, RZ, RZ, R16 ;  /* 0x000000ffff047224 */ /* 0x000fe200078e0010 */
[----:B------:R-:W-:-:S07]  /*aa40*/  LOP3.LUT R9, R9, 0x18, RZ, 0xc0, !PT ;  /* 0x0000001809097812 */ /* 0x000fce00078ec0ff */
[----:B------:R-:W-:Y:S05]  /*aa50*/  WARPSYNC.COLLECTIVE R12, `(.L_x_321) ;  /* 0x000000000c087348 */ /* 0x000fea0003c00000 */
[----:B------:R0:W1:Y:S02]  /*aa60*/  SHFL.IDX P2, R16, R15, R14, R13 ;  /* 0x0000000e0f107389 */ /* 0x000064000004000d */
[----:B01----:R-:W-:Y:S05]  /*aa70*/  ENDCOLLECTIVE ;  /* 0x000000000000791b */ /* 0x003fea0003800000 */
.L_x_321:
[----:B------:R-:W-:Y:S01]  /*aa80*/  LOP3.LUT R11, R11, 0x19, RZ, 0xc0, !PT ;  /* 0x000000190b0b7812 */ /* 0x000fe200078ec0ff */
[----:B------:R-:W-:Y:S02]  /*aa90*/  IMAD.MOV.U32 R15, RZ, RZ, R29 ;  /* 0x000000ffff0f7224 */ /* 0x000fe400078e001d */
[----:B------:R-:W-:Y:S01]  /*aaa0*/  IMAD.MOV.U32 R14, RZ, RZ, R7 ;  /* 0x000000ffff0e7224 */ /* 0x000fe200078e0007 */
[----:B------:R-:W-:-:S07]  /*aab0*/  MOV R5, R16 ;  /* 0x0000001000057202 */ /* 0x000fce0000000f00 */
[----:B------:R-:W-:Y:S05]  /*aac0*/  WARPSYNC.COLLECTIVE R12, `(.L_x_322) ;  /* 0x000000000c087348 */ /* 0x000fea0003c00000 */
[----:B------:R0:W1:Y:S02]  /*aad0*/  SHFL.IDX P2, R16, R15, R14, R13 ;  /* 0x0000000e0f107389 */ /* 0x000064000004000d */
[----:B01----:R-:W-:Y:S05]  /*aae0*/  ENDCOLLECTIVE ;  /* 0x000000000000791b */ /* 0x003fea0003800000 */
.L_x_322:
[----:B------:R-:W-:Y:S02]  /*aaf0*/  IMAD.MOV.U32 R15, RZ, RZ, R28 ;  /* 0x000000ffff0f7224 */ /* 0x000fe400078e001c */
[----:B------:R-:W-:-:S07]  /*ab00*/  IMAD.MOV.U32 R6, RZ, RZ, R16 ;  /* 0x000000ffff067224 */ /* 0x000fce00078e0010 */
[----:B------:R-:W-:Y:S05]  /*ab10*/  WARPSYNC.COLLECTIVE R12, `(.L_x_323) ;  /* 0x000000000c087348 */ /* 0x000fea0003c00000 */
[----:B------:R0:W1:Y:S02]  /*ab20*/  SHFL.IDX P2, R16, R15, R14, R13 ;  /* 0x0000000e0f107389 */ /* 0x000064000004000d */
[----:B01----:R-:W-:Y:S05]  /*ab30*/  ENDCOLLECTIVE ;  /* 0x000000000000791b */ /* 0x003fea0003800000 */
.L_x_323:
[----:B------:R-:W-:Y:S02]  /*ab40*/  IMAD.MOV.U32 R15, RZ, RZ, R29 ;  /* 0x000000ffff0f7224 */ /* 0x000fe400078e001d */
[----:B------:R-:W-:Y:S01]  /*ab50*/  IMAD.MOV.U32 R14, RZ, RZ, R9 ;  /* 0x000000ffff0e7224 */ /* 0x000fe200078e0009 */
[----:B------:R-:W-:-:S07]  /*ab60*/  MOV R7, R16 ;  /* 0x0000001000077202 */ /* 0x000fce0000000f00 */
[----:B------:R-:W-:Y:S05]  /*ab70*/  WARPSYNC.COLLECTIVE R12, `(.L_x_324) ;  /* 0x000000000c087348 */ /* 0x000fea0003c00000 */
[----:B------:R0:W1:Y:S02]  /*ab80*/  SHFL.IDX P2, R16, R15, R14, R13 ;  /* 0x0000000e0f107389 */ /* 0x000064000004000d */
[----:B01----:R-:W-:Y:S05]  /*ab90*/  ENDCOLLECTIVE ;  /* 0x000000000000791b */ /* 0x003fea0003800000 */
.L_x_324:
[----:B------:R0:W-:Y:S01]  /*aba0*/  STL.128 [R19+0x30], R4 ;  /* 0x0000300413007387 */ /* 0x0001e20000100c00 */
[----:B------:R-:W-:Y:S02]  /*abb0*/  IMAD.MOV.U32 R15, RZ, RZ, R28 ;  /* 0x000000ffff0f7224 */ /* 0x000fe400078e001c */
[----:B0-----:R-:W-:Y:S01]  /*abc0*/  VIADD R4, R27, 0xa ;  /* 0x0000000a1b047836 */ /* 0x001fe20000000000 */
[----:B------:R-:W-:-:S07]  /*abd0*/  MOV R8, R16 ;  /* 0x0000001000087202 */ /* 0x000fce0000000f00 */
[----:B------:R-:W-:Y:S05]  /*abe0*/  WARPSYNC.COLLECTIVE R12, `(.L_x_325) ;  /* 0x000000000c087348 */ /* 0x000fea0003c00000 */
[----:B------:R0:W1:Y:S02]  /*abf0*/  SHFL.IDX P2, R16, R15, R14, R13 ;  /* 0x0000000e0f107389 */ /* 0x000064000004000d */
[----:B01----:R-:W-:Y:S05]  /*ac00*/  ENDCOLLECTIVE ;  /* 0x000000000000791b */ /* 0x003fea0003800000 */
.L_x_325:
[----:B------:R-:W-:Y:S02]  /*ac10*/  IMAD.MOV.U32 R15, RZ, RZ, R29 ;  /* 0x000000ffff0f7224 */ /* 0x000fe400078e001d */
[----:B------:R-:W-:Y:S02]  /*ac20*/  IMAD.MOV.U32 R14, RZ, RZ, R11 ;  /* 0x000000ffff0e7224 */ /* 0x000fe400078e000b */
[----:B------:R-:W-:-:S07]  /*ac30*/  IMAD.MOV.U32 R9, RZ, RZ, R16 ;  /* 0x000000ffff097224 */ /* 0x000fce00078e0010 */
[----:B------:R-:W-:Y:S05]  /*ac40*/  WARPSYNC.COLLECTIVE R12, `(.L_x_326) ;  /* 0x000000000c087348 */ /* 0x000fea0003c00000 */
[----:B------:R0:W1:Y:S02]  /*ac50*/  SHFL.IDX P2, R16, R15, R14, R13 ;  /* 0x0000000e0f107389 */ /* 0x000064000004000d */
[----:B01----:R-:W-:Y:S05]  /*ac60*/  ENDCOLLECTIVE ;  /* 0x000000000000791b */ /* 0x003fea0003800000 */
.L_x_326:
[----:B------:R-:W-:Y:S01]  /*ac70*/  IMAD.MOV.U32 R15, RZ, RZ, R28 ;  /* 0x000000ffff0f7224 */ /* 0x000fe200078e001c */
[----:B------:R-:W-:-:S07]  /*ac80*/  MOV R10, R16 ;  /* 0x00000010000a7202 */ /* 0x000fce0000000f00 */
[----:B------:R-:W-:Y:S05]  /*ac90*/  WARPSYNC.COLLECTIVE R12, `(.L_x_327) ;  /* 0x000000000c087348 */ /* 0x000fea0003c00000 */
[----:B------:R0:W1:Y:S02]  /*aca0*/  SHFL.IDX P2, R16, R15, R14, R13 ;  /* 0x0000000e0f107389 */ /* 0x000064000004000d */
[----:B01----:R-:W-:Y:S05]  /*acb0*/  ENDCOLLECTIVE ;  /* 0x000000000000791b */ /* 0x003fea0003800000 */
.L_x_327:
[----:B------:R-:W-:Y:S02]  /*acc0*/  LOP3.LUT R14, R4, 0x1a, RZ, 0xc0, !PT ;  /* 0x0000001a040e7812 */ /* 0x000fe400078ec0ff */
[----:B------:R-:W-:Y:S01]  /*acd0*/  MOV R15, R29 ;  /* 0x0000001d000f7202 */ /* 0x000fe20000000f00 */
[----:B------:R-:W-:-:S07]  /*ace0*/  IMAD.MOV.U32 R11, RZ, RZ, R16 ;  /* 0x000000ffff0b7224 */ /* 0x000fce00078e0010 */
[----:B------:R-:W-:Y:S05]  /*acf0*/  WARPSYNC.COLLECTIVE R12, `(.L_x_328) ;  /* 0x000000000c087348 */ /* 0x000fea0003c00000 */
[----:B------:R0:W1:Y:S02]  /*ad00*/  SHFL.IDX P2, R16, R15, R14, R13 ;  /* 0x0000000e0f107389 */ /* 0x000064000004000d */
[----:B01----:R-:W-:Y:S05]  /*ad10*/  ENDCOLLECTIVE ;  /* 0x000000000000791b */ /* 0x003fea0003800000 */
.L_x_328:
[----:B------:R0:W-:Y:S01]  /*ad20*/  STL.128 [R19+0x40], R8 ;  /* 0x0000400813007387 */ /* 0x0001e20000100c00 */
[----:B------:R-:W-:Y:S02]  /*ad30*/  IMAD.MOV.U32 R15, RZ, RZ, R28 ;  /* 0x000000ffff0f7224 */ /* 0x000fe400078e001c */
[----:B------:R-:W-:-:S07]  /*ad40*/  IMAD.MOV.U32 R4, RZ, RZ, R16 ;  /* 0x000000ffff047224 */ /* 0x000fce00078e0010 */
[----:B0-----:R-:W-:Y:S05]  /*ad50*/  WARPSYNC.COLLECTIVE R12, `(.L_x_329) ;  /* 0x000000000c087348 */ /* 0x001fea0003c00000 */
[----:B------:R1:W2:Y:S02]  /*ad60*/  SHFL.IDX P2, R16, R15, R14, R13 ;  /* 0x0000000e0f107389 */ /* 0x0002a4000004000d */
[----:B012---:R-:W-:Y:S05]  /*ad70*/  ENDCOLLECTIVE ;  /* 0x000000000000791b */ /* 0x007fea0003800000 */
.L_x_329:
[----:B------:R-:W-:Y:S01]  /*ad80*/  IMAD.MOV.U32 R15, RZ, RZ, R29 ;  /* 0x000000ffff0f7224 */ /* 0x000fe200078e001d */
[----:B------:R-:W-:Y:S01]  /*ad90*/  MOV R14, R30 ;  /* 0x0000001e000e7202 */ /* 0x000fe20000000f00 */
[----:B------:R-:W-:-:S05]  /*ada0*/  VIADD R30, R27, 0xf ;  /* 0x0000000f1b1e7836 */ /* 0x000fca0000000000 */
[----:B------:R-:W-:Y:S01]  /*adb0*/  LOP3.LUT R30, R30, 0x1f, RZ, 0xc0, !PT ;  /* 0x0000001f1e1e7812 */ /* 0x000fe200078ec0ff */
[----:B------:R-:W-:-:S07]  /*adc0*/  IMAD.MOV.U32 R5, RZ, RZ, R16 ;  /* 0x000000ffff057224 */ /* 0x000fce00078e0010 */
[----:B------:R-:W-:Y:S05]  /*add0*/  WARPSYNC.COLLECTIVE R12, `(.L_x_330) ;  /* 0x000000000c087348 */ /* 0x000fea0003c00000 */
[----:B------:R0:W1:Y:S02]  /*ade0*/  SHFL.IDX P2, R16, R15, R14, R13 ;  /* 0x0000000e0f107389 */ /* 0x000064000004000d */
[----:B01----:R-:W-:Y:S05]  /*adf0*/  ENDCOLLECTIVE ;  /* 0x000000000000791b */ /* 0x003fea0003800000 */
.L_x_330:
[----:B------:R-:W-:Y:S02]  /*ae00*/  IMAD.MOV.U32 R15, RZ, RZ, R28 ;  /* 0x000000ffff0f7224 */ /* 0x000fe400078e001c */
[----:B------:R-:W-:-:S07]  /*ae10*/  IMAD.MOV.U32 R6, RZ, RZ, R16 ;  /* 0x000000ffff067224 */ /* 0x000fce00078e0010 */
[----:B------:R-:W-:Y:S05]  /*ae20*/  WARPSYNC.COLLECTIVE R12, `(.L_x_331) ;  /* 0x000000000c087348 */ /* 0x000fea0003c00000 */
[----:B------:R0:W1:Y:S02]  /*ae30*/  SHFL.IDX P2, R16, R15, R14, R13 ;  /* 0x0000000e0f107389 */ /* 0x000064000004000d */
[----:B01----:R-:W-:Y:S05]  /*ae40*/  ENDCOLLECTIVE ;  /* 0x000000000000791b */ /* 0x003fea0003800000 */
.L_x_331:
[----:B------:R-:W-:Y:S02]  /*ae50*/  IMAD.MOV.U32 R15, RZ, RZ, R29 ;  /* 0x000000ffff0f7224 */ /* 0x000fe400078e001d */
[----:B------:R-:W-:Y:S02]  /*ae60*/  IMAD.MOV.U32 R14, RZ, RZ, R32 ;  /* 0x000000ffff0e7224 */ /* 0x000fe400078e0020 */
[----:B------:R-:W-:-:S07]  /*ae70*/  IMAD.MOV.U32 R7, RZ, RZ, R16 ;  /* 0x000000ffff077224 */ /* 0x000fce00078e0010 */
[----:B------:R-:W-:Y:S05]  /*ae80*/  WARPSYNC.COLLECTIVE R12, `(.L_x_332) ;  /* 0x000000000c087348 */ /* 0x000fea0003c00000 */
[----:B------:R0:W1:Y:S02]  /*ae90*/  SHFL.IDX P2, R16, R15, R14, R13 ;  /* 0x0000000e0f107389 */ /* 0x000064000004000d */
[----:B01----:R-:W-:Y:S05]  /*aea0*/  ENDCOLLECTIVE ;  /* 0x000000000000791b */ /* 0x003fea0003800000 */
.L_x_332:
[----:B------:R0:W-:Y:S01]  /*aeb0*/  STL.128 [R19+0x50], R4 ;  /* 0x0000500413007387 */ /* 0x0001e20000100c00 */
[----:B------:R-:W-:Y:S02]  /*aec0*/  IMAD.MOV.U32 R15, RZ, RZ, R28 ;  /* 0x000000ffff0f7224 */ /* 0x000fe400078e001c */
[----:B0-----:R-:W-:Y:S02]  /*aed0*/  VIADD R4, R27, 0xe ;  /* 0x0000000e1b047836 */ /* 0x001fe40000000000 */
[----:B------:R-:W-:-:S07]  /*aee0*/  IMAD.MOV.U32 R8, RZ, RZ, R16 ;  /* 0x000000ffff087224 */ /* 0x000fce00078e0010 */
[----:B------:R-:W-:Y:S05]  /*aef0*/  WARPSYNC.COLLECTIVE R12, `(.L_x_333) ;  /* 0x000000000c087348 */ /* 0x000fea0003c00000 */
[----:B------:R0:W1:Y:S02]  /*af00*/  SHFL.IDX P2, R16, R15, R14, R13 ;  /* 0x0000000e0f107389 */ /* 0x000064000004000d */
[----:B01----:R-:W-:Y:S05]  /*af10*/  ENDCOLLECTIVE ;  /* 0x000000000000791b */ /* 0x003fea0003800000 */
.L_x_333:
[----:B------:R-:W-:Y:S02]  /*af20*/  IMAD.MOV.U32 R15, RZ, RZ, R29 ;  /* 0x000000ffff0f7224 */ /* 0x000fe400078e001d */
[----:B------:R-:W-:Y:S01]  /*af30*/  IMAD.MOV.U32 R14, RZ, RZ, R31 ;  /* 0x000000ffff0e7224 */ /* 0x000fe200078e001f */
[----:B------:R-:W-:-:S07]  /*af40*/  MOV R9, R16 ;  /* 0x0000001000097202 */ /* 0x000fce0000000f00 */
[----:B------:R-:W-:Y:S05]  /*af50*/  WARPSYNC.COLLECTIVE R12, `(.L_x_334) ;  /* 0x000000000c087348 */ /* 0x000fea0003c00000 */
[----:B------:R0:W1:Y:S02]  /*af60*/  SHFL.IDX P2, R16, R15, R14, R13 ;  /* 0x0000000e0f107389 */ /* 0x000064000004000d */
[----:B01----:R-:W-:Y:S05]  /*af70*/  ENDCOLLECTIVE ;  /* 0x000000000000791b */ /* 0x003fea0003800000 */
.L_x_334:
[----:B------:R-:W-:Y:S02]  /*af80*/  IMAD.MOV.U32 R15, RZ, RZ, R28 ;  /* 0x000000ffff0f7224 */ /* 0x000fe400078e001c */
[----:B------:R-:W-:-:S07]  /*af90*/  IMAD.MOV.U32 R10, RZ, RZ, R16 ;  /* 0x000000ffff0a7224 */ /* 0x000fce00078e0010 */
[----:B------:R-:W-:Y:S05]  /*afa0*/  WARPSYNC.COLLECTIVE R12, `(.L_x_335) ;  /* 0x000000000c087348 */ /* 0x000fea0003c00000 */
[----:B------:R0:W1:Y:S02]  /*afb0*/  SHFL.IDX P2, R16, R15, R14, R13 ;  /* 0x0000000e0f107389 */ /* 0x000064000004000d */
[----:B01----:R-:W-:Y:S05]  /*afc0*/  ENDCOLLECTIVE ;  /* 0x000000000000791b */ /* 0x003fea0003800000 */
.L_x_335:
[----:B------:R-:W-:Y:S01]  /*afd0*/  LOP3.LUT R14, R4, 0x1e, RZ, 0xc0, !PT ;  /* 0x0000001e040e7812 */ /* 0x000fe200078ec0ff */
[----:B------:R-:W-:Y:S01]  /*afe0*/  IMAD.MOV.U32 R15, RZ, RZ, R29 ;  /* 0x000000ffff0f7224 */ /* 0x000fe200078e001d */
[----:B------:R-:W-:-:S07]  /*aff0*/  MOV R11, R16 ;  /* 0x00000010000b7202 */ /* 0x000fce0000000f00 */
[----:B------:R-:W-:Y:S05]  /*b000*/  WARPSYNC.COLLECTIVE R12, `(.L_x_336) ;  /* 0x000000000c087348 */ /* 0x000fea0003c00000 */
[----:B------:R0:W1:Y:S02]  /*b010*/  SHFL.IDX P2, R16, R15, R14, R13 ;  /* 0x0000000e0f107389 */ /* 0x000064000004000d */
[----:B01----:R-:W-:Y:S05]  /*b020*/  ENDCOLLECTIVE ;  /* 0x000000000000791b */ /* 0x003fea0003800000 */
.L_x_336:
[----:B------:R0:W-:Y:S01]  /*b030*/  STL.128 [R19+0x60], R8 ;  /* 0x0000600813007387 */ /* 0x0001e20000100c00 */
[----:B------:R-:W-:Y:S01]  /*b040*/  MOV R15, R28 ;  /* 0x0000001c000f7202 */ /* 0x000fe20000000f00 */
[----:B------:R-:W-:-:S07]  /*b050*/  IMAD.MOV.U32 R4, RZ, RZ, R16 ;  /* 0x000000ffff047224 */ /* 0x000fce00078e0010 */
[----:B0-----:R-:W-:Y:S05]  /*b060*/  WARPSYNC.COLLECTIVE R12, `(.L_x_337) ;  /* 0x000000000c087348 */ /* 0x001fea0003c00000 */
[----:B------:R1:W2:Y:S02]  /*b070*/  SHFL.IDX P2, R16, R15, R14, R13 ;  /* 0x0000000e0f107389 */ /* 0x0002a4000004000d */
[----:B012---:R-:W-:Y:S05]  /*b080*/  ENDCOLLECTIVE ;  /* 0x000000000000791b */ /* 0x007fea0003800000 */
.L_x_337:
[----:B------:R-:W-:Y:S02]  /*b090*/  IMAD.MOV.U32 R15, RZ, RZ, R29 ;  /* 0x000000ffff0f7224 */ /* 0x000fe400078e001d */
[----:B------:R-:W-:Y:S02]  /*b0a0*/  IMAD.MOV.U32 R14, RZ, RZ, R30 ;  /* 0x000000ffff0e7224 */ /* 0x000fe400078e001e */
[----:B------:R-:W-:-:S07]  /*b0b0*/  IMAD.MOV.U32 R5, RZ, RZ, R16 ;  /* 0x000000ffff057224 */ /* 0x000fce00078e0010 */
[----:B------:R-:W-:Y:S05]  /*b0c0*/  WARPSYNC.COLLECTIVE R12, `(.L_x_338) ;  /* 0x000000000c087348 */ /* 0x000fea0003c00000 */
[----:B------:R0:W1:Y:S02]  /*b0d0*/  SHFL.IDX P2, R16, R15, R14, R13 ;  /* 0x0000000e0f107389 */ /* 0x000064000004000d */
[----:B01----:R-:W-:Y:S05]  /*b0e0*/  ENDCOLLECTIVE ;  /* 0x000000000000791b */ /* 0x003fea0003800000 */
.L_x_338:
[----:B------:R-:W-:Y:S01]  /*b0f0*/  MOV R15, R28 ;  /* 0x0000001c000f7202 */ /* 0x000fe20000000f00 */
[----:B------:R-:W-:-:S07]  /*b100*/  IMAD.MOV.U32 R6, RZ, RZ, R16 ;  /* 0x000000ffff067224 */ /* 0x000fce00078e0010 */
[----:B------:R-:W-:Y:S05]  /*b110*/  WARPSYNC.COLLECTIVE R12, `(.L_x_339) ;  /* 0x000000000c087348 */ /* 0x000fea0003c00000 */
[----:B------:R0:W1:Y:S02]  /*b120*/  SHFL.IDX P2, R16, R15, R14, R13 ;  /* 0x0000000e0f107389 */ /* 0x000064000004000d */
[----:B01----:R-:W-:Y:S05]  /*b130*/  ENDCOLLECTIVE ;  /* 0x000000000000791b */ /* 0x003fea0003800000 */
.L_x_339:
[----:B------:R-:W-:Y:S01]  /*b140*/  IMAD.MOV.U32 R7, RZ, RZ, R16 ;  /* 0x000000ffff077224 */ /* 0x000fe200078e0010 */
[----:B------:R-:W-:Y:S06]  /*b150*/  BRA `(.L_x_340) ;  /* 0xffffff9400687947 */ /* 0x000fec000383ffff */
.L_x_124:
[----:B-1----:R-:W5:Y:S01]  /*b160*/  LDL R9, [R9] ;  /* 0x0000000009097983 */ /* 0x002f620000100800 */
[----:B------:R-:W-:Y:S01]  /*b170*/  BSSY B2, `(.L_x_341) ;  /* 0x0000006000027945 */ /* 0x000fe20003800000 */
[----:B------:R-:W-:Y:S02]  /*b180*/  IMAD.MOV.U32 R13, RZ, RZ, 0x1f ;  /* 0x0000001fff0d7424 */ /* 0x000fe400078e00ff */
[----:B------:R-:W-:-:S07]  /*b190*/  IMAD.MOV.U32 R12, RZ, RZ, -0x1 ;  /* 0xffffffffff0c7424 */ /* 0x000fce00078e00ff */
[----:B---3-5:R-:W-:Y:S05]  /*b1a0*/  WARPSYNC.COLLECTIVE R12, `(.L_x_342) ;  /* 0x000000000c087348 */ /* 0x028fea0003c00000 */
[----:B-----5:R0:W1:Y:S02]  /*b1b0*/  SHFL.IDX P2, R16, R15, R14, R13 ;  /* 0x0000000e0f107389 */ /* 0x020064000004000d */
[----:B01-3--:R-:W-:Y:S05]  /*b1c0*/  ENDCOLLECTIVE ;  /* 0x000000000000791b */ /* 0x00bfea0003800000 */
.L_x_342:
[----:B------:R-:W-:Y:S05]  /*b1d0*/  BSYNC B2 ;  /* 0x0000000000027941 */ /* 0x000fea0003800000 */
.L_x_341:
        /* <DEDUP_REMOVED lines=9> */
.L_x_343:
[----:B------:R-:W-:-:S04]  /*b270*/  SHF.R.U32.HI R18, RZ, 0x5, R8 ;  /* 0x00000005ff127819 */ /* 0x000fc80000011608 */
[----:B------:R-:W-:Y:S01]  /*b280*/  LEA R18, R18, UR16, 0x2 ;  /* 0x0000001012127c11 */ /* 0x000fe2000f8e10ff */
[----:B------:R-:W-:-:S05]  /*b290*/  IMAD.MOV.U32 R5, RZ, RZ, R16 ;  /* 0x000000ffff057224 */ /* 0x000fca00078e0010 */
[----:B------:R0:W-:Y:S04]  /*b2a0*/  STL.64 [R7], R4 ;  /* 0x0000000407007387 */ /* 0x0001e80000100a00 */
[----:B------:R0:W5:Y:S04]  /*b2b0*/  LDL R15, [R18+0x80] ;  /* 0x00008000120f7983 */ /* 0x0001680000100800 */
[----:B------:R0:W5:Y:S01]  /*b2c0*/  LDL R11, [R18] ;  /* 0x00000000120b7983 */ /* 0x0001620000100800 */
[----:B------:R-:W-:-:S04]  /*b2d0*/  LOP3.LUT R8, R8, 0x1f, RZ, 0xc0, !PT ;  /* 0x0000001f08087812 */ /* 0x000fc800078ec0ff */
[----:B------:R-:W-:Y:S01]  /*b2e0*/  MOV R14, R8 ;  /* 0x00000008000e7202 */ /* 0x000fe20000000f00 */
[----:B------:R-:W-:-:S05]  /*b2f0*/  VIADD R8, R17, 0x2 ;  /* 0x0000000211087836 */ /* 0x000fca0000000000 */
[----:B------:R-:W-:-:S04]  /*b300*/  SHF.R.U32.HI R10, RZ, 0x5, R8 ;  /* 0x00000005ff0a7819 */ /* 0x000fc80000011608 */
[----:B0-----:R-:W-:-:S07]  /*b310*/  LEA R10, R10, UR16, 0x2 ;  /* 0x000000100a0a7c11 */ /* 0x001fce000f8e10ff */
[----:B-----5:R-:W-:Y:S05]  /*b320*/  WARPSYNC.COLLECTIVE R12, `(.L_x_344) ;  /* 0x000000000c087348 */ /* 0x020fea0003c00000 */
[----:B-----5:R0:W1:Y:S02]  /*b330*/  SHFL.IDX P2, R16, R15, R14, R13 ;  /* 0x0000000e0f107389 */ /* 0x020064000004000d */
[----:B01----:R-:W-:Y:S05]  /*b340*/  ENDCOLLECTIVE ;  /* 0x000000000000791b */ /* 0x003fea0003800000 */
.L_x_344:
[----:B------:R-:W-:Y:S02]  /*b350*/  IMAD.MOV.U32 R15, RZ, RZ, R11 ;  /* 0x000000ffff0f7224 */ /* 0x000fe400078e000b */
[----:B------:R-:W-:-:S07]  /*b360*/  IMAD.MOV.U32 R4, RZ, RZ, R16 ;  /* 0x000000ffff047224 */ /* 0x000fce00078e0010 */
[----:B------:R-:W-:Y:S05]  /*b370*/  WARPSYNC.COLLECTIVE R12, `(.L_x_345) ;  /* 0x000000000c087348 */ /* 0x000fea0003c00000 */
[----:B------:R0:W1:Y:S02]  /*b380*/  SHFL.IDX P2, R16, R15, R14, R13 ;  /* 0x0000000e0f107389 */ /* 0x000064000004000d */
[----:B01----:R-:W-:Y:S05]  /*b390*/  ENDCOLLECTIVE ;  /* 0x000000000000791b */ /* 0x003fea0003800000 */
.L_x_345:
[----:B------:R-:W-:-:S05]  /*b3a0*/  IMAD.MOV.U32 R5, RZ, RZ, R16 ;  /* 0x000000ffff057224 */ /* 0x000fca00078e0010 */
[----:B------:R0:W-:Y:S04]  /*b3b0*/  STL.64 [R7+0x8], R4 ;  /* 0x0000080407007387 */ /* 0x0001e80000100a00 */
        /* <DEDUP_REMOVED lines=9> */
.L_x_346:
[----:B------:R-:W-:Y:S01]  /*b450*/  IMAD.MOV.U32 R15, RZ, RZ, R19 ;  /* 0x000000ffff0f7224 */ /* 0x000fe200078e0013 */
[----:B------:R-:W-:-:S07]  /*b460*/  MOV R4, R16 ;  /* 0x0000001000047202 */ /* 0x000fce0000000f00 */
[----:B------:R-:W-:Y:S05]  /*b470*/  WARPSYNC.COLLECTIVE R12, `(.L_x_347) ;  /* 0x000000000c087348 */ /* 0x000fea0003c00000 */
[----:B------:R0:W1:Y:S02]  /*b480*/  SHFL.IDX P2, R16, R15, R14, R13 ;  /* 0x0000000e0f107389 */ /* 0x000064000004000d */
[----:B01----:R-:W-:Y:S05]  /*b490*/  ENDCOLLECTIVE ;  /* 0x000000000000791b */ /* 0x003fea0003800000 */
.L_x_347:
        /* <DEDUP_REMOVED lines=9> */
.L_x_348:
[----:B------:R-:W-:Y:S02]  /*b530*/  IMAD.MOV.U32 R15, RZ, RZ, R8 ;  /* 0x000000ffff0f7224 */ /* 0x000fe400078e0008 */
[----:B------:R-:W-:-:S05]  /*b540*/  VIADD R8, R17, 0x4 ;  /* 0x0000000411087836 */ /* 0x000fca0000000000 */
[----:B------:R-:W-:Y:S02]  /*b550*/  SHF.R.U32.HI R19, RZ, 0x5, R8 ;  /* 0x00000005ff137819 */ /* 0x000fe40000011608 */
[----:B------:R-:W-:-:S07]  /*b560*/  MOV R4, R16 ;  /* 0x0000001000047202 */ /* 0x000fce0000000f00 */
[----:B------:R-:W-:Y:S05]  /*b570*/  WARPSYNC.COLLECTIVE R12, `(.L_x_349) ;  /* 0x000000000c087348 */ /* 0x000fea0003c00000 */
[----:B------:R0:W1:Y:S02]  /*b580*/  SHFL.IDX P2, R16, R15, R14, R13 ;  /* 0x0000000e0f107389 */ /* 0x000064000004000d */
[----:B01----:R-:W-:Y:S05]  /*b590*/  ENDCOLLECTIVE ;  /* 0x000000000000791b */ /* 0x003fea0003800000 */
.L_x_349:
[----:B------:R-:W-:Y:S01]  /*b5a0*/  LEA R19, R19, UR16, 0x2 ;  /* 0x0000001013137c11 */ /* 0x000fe2000f8e10ff */
        /* <DEDUP_REMOVED lines=11> */
.L_x_350:
[----:B------:R-:W-:Y:S01]  /*b660*/  MOV R15, R11 ;  /* 0x0000000b000f7202 */ /* 0x000fe20000000f00 */
[----:B------:R-:W-:-:S07]  /*b670*/  IMAD.MOV.U32 R4, RZ, RZ, R16 ;  /* 0x000000ffff047224 */ /* 0x000fce00078e0010 */
[----:B------:R-:W-:Y:S05]  /*b680*/  WARPSYNC.COLLECTIVE R12, `(.L_x_351) ;  /* 0x000000000c087348 */ /* 0x000fea0003c00000 */
[----:B------:R0:W1:Y:S02]  /*b690*/  SHFL.IDX P2, R16, R15, R14, R13 ;  /* 0x0000000e0f107389 */ /* 0x000064000004000d */
[----:B01----:R-:W-:Y:S05]  /*b6a0*/  ENDCOLLECTIVE ;  /* 0x000000000000791b */ /* 0x003fea0003800000 */
.L_x_351:
[----:B------:R-:W-:-:S05]  /*b6b0*/  IMAD.MOV.U32 R5, RZ, RZ, R16 ;  /* 0x000000ffff057224 */ /* 0x000fca00078e0010 */
[----:B------:R0:W-:Y:S04]  /*b6c0*/  STL.64 [R7+0x20], R4 ;  /* 0x0000200407007387 */ /* 0x0001e80000100a00 */
[----:B------:R0:W5:Y:S04]  /*b6d0*/  LDL R15, [R18+0x80] ;  /* 0x00008000120f7983 */ /* 0x0001680000100800 */
[----:B------:R0:W5:Y:S01]  /*b6e0*/  LDL R9, [R18] ;  /* 0x0000000012097983 */ /* 0x0001620000100800 */
[----:B------:R-:W-:Y:S01]  /*b6f0*/  LOP3.LUT R10, R10, 0x1f, RZ, 0xc0, !PT ;  /* 0x0000001f0a0a7812 */ /* 0x000fe200078ec0ff */
[----:B------:R-:W-:-:S04]  /*b700*/  VIADD R8, R17, 0x6 ;  /* 0x0000000611087836 */ /* 0x000fc80000000000 */
[----:B------:R-:W-:Y:S01]  /*b710*/  IMAD.MOV.U32 R14, RZ, RZ, R10 ;  /* 0x000000ffff0e7224 */ /* 0x000fe200078e000a */
[----:B------:R-:W-:-:S04]  /*b720*/  SHF.R.U32.HI R19, RZ, 0x5, R8 ;  /* 0x00000005ff137819 */ /* 0x000fc80000011608 */
[----:B0-----:R-:W-:-:S07]  /*b730*/  LEA R19, R19, UR16, 0x2 ;  /* 0x0000001013137c11 */ /* 0x001fce000f8e10ff */
[----:B-----5:R-:W-:Y:S05]  /*b740*/  WARPSYNC.COLLECTIVE R12, `(.L_x_352) ;  /* 0x000000000c087348 */ /* 0x020fea0003c00000 */
[----:B-----5:R0:W1:Y:S02]  /*b750*/  SHFL.IDX P2, R16, R15, R14, R13 ;  /* 0x0000000e0f107389 */ /* 0x020064000004000d */
[----:B01----:R-:W-:Y:S05]  /*b760*/  ENDCOLLECTIVE ;  /* 0x000000000000791b */ /* 0x003fea0003800000 */
.L_x_352:
[----:B------:R-:W-:Y:S01]  /*b770*/  MOV R15, R9 ;  /* 0x00000009000f7202 */ /* 0x000fe20000000f00 */
[----:B------:R-:W-:-:S07]  /*b780*/  IMAD.MOV.U32 R4, RZ, RZ, R16 ;  /* 0x000000ffff047224 */ /* 0x000fce00078e0010 */
[----:B------:R-:W-:Y:S05]  /*b790*/  WARPSYNC.COLLECTIVE R12, `(.L_x_353) ;  /* 0x000000000c087348 */ /* 0x000fea0003c00000 */
[----:B------:R0:W1:Y:S02]  /*b7a0*/  SHFL.IDX P2, R16, R15, R14, R13 ;  /* 0x0000000e0f107389 */ /* 0x000064000004000d */
[----:B01----:R-:W-:Y:S05]  /*b7b0*/  ENDCOLLECTIVE ;  /* 0x000000000000791b */ /* 0x003fea0003800000 */
.L_x_353:
        /* <DEDUP_REMOVED lines=11> */
.L_x_354:
[----:B------:R-:W-:Y:S02]  /*b870*/  IMAD.MOV.U32 R15, RZ, RZ, R11 ;  /* 0x000000ffff0f7224 */ /* 0x000fe400078e000b */
[----:B------:R-:W-:-:S07]  /*b880*/  IMAD.MOV.U32 R4, RZ, RZ, R16 ;  /* 0x000000ffff047224 */ /* 0x000fce00078e0010 */
[----:B------:R-:W-:Y:S05]  /*b890*/  WARPSYNC.COLLECTIVE R12, `(.L_x_355) ;  /* 0x000000000c087348 */ /* 0x000fea0003c00000 */
[----:B------:R0:W1:Y:S02]  /*b8a0*/  SHFL.IDX P2, R16, R15, R14, R13 ;  /* 0x0000000e0f107389 */ /* 0x000064000004000d */
[----:B01----:R-:W-:Y:S05]  /*b8b0*/  ENDCOLLECTIVE ;  /* 0x000000000000791b */ /* 0x003fea0003800000 */
.L_x_355:
[----:B------:R-:W-:-:S05]  /*b8c0*/  MOV R5, R16 ;  /* 0x0000001000057202 */ /* 0x000fca0000000f00 */
        /* <DEDUP_REMOVED lines=8> */
.L_x_356:
[----:B------:R-:W-:Y:S02]  /*b950*/  IMAD.MOV.U32 R15, RZ, RZ, R9 ;  /* 0x000000ffff0f7224 */ /* 0x000fe400078e0009 */
[----:B------:R-:W-:-:S07]  /*b960*/  IMAD.MOV.U32 R4, RZ, RZ, R16 ;  /* 0x000000ffff047224 */ /* 0x000fce00078e0010 */
[----:B------:R-:W-:Y:S05]  /*b970*/  WARPSYNC.COLLECTIVE R12, `(.L_x_357) ;  /* 0x000000000c087348 */ /* 0x000fea0003c00000 */
[----:B------:R0:W1:Y:S02]  /*b980*/  SHFL.IDX P2, R16, R15, R14, R13 ;  /* 0x0000000e0f107389 */ /* 0x000064000004000d */
[----:B01----:R-:W-:Y:S05]  /*b990*/  ENDCOLLECTIVE ;  /* 0x000000000000791b */ /* 0x003fea0003800000 */
.L_x_357:
[----:B------:R-:W-:Y:S01]  /*b9a0*/  MOV R5, R16 ;  /* 0x0000001000057202 */ /* 0x000fe20000000f00 */
[----:B------:R-:W-:Y:S06]  /*b9b0*/  BRA `(.L_x_358) ;  /* 0xffffff9000a07947 */ /* 0x000fec000383ffff */
.L_x_127:
[----:B0-----:R-:W5:Y:S01]  /*b9c0*/  LDL R8, [R8] ;  /* 0x0000000008087983 */ /* 0x001f620000100800 */
[----:B------:R-:W-:Y:S01]  /*b9d0*/  BSSY B2, `(.L_x_359) ;  /* 0x0000006000027945 */ /* 0x000fe20003800000 */
[----:B------:R-:W-:Y:S02]  /*b9e0*/  IMAD.MOV.U32 R13, RZ, RZ, 0x1f ;  /* 0x0000001fff0d7424 */ /* 0x000fe400078e00ff */
[----:B------:R-:W-:-:S07]  /*b9f0*/  IMAD.MOV.U32 R12, RZ, RZ, -0x1 ;  /* 0xffffffffff0c7424 */ /* 0x000fce00078e00ff */
[----:B-----5:R-:W-:Y:S05]  /*ba00*/  WARPSYNC.COLLECTIVE R12, `(.L_x_360) ;  /* 0x000000000c087348 */ /* 0x020fea0003c00000 */
[----:B-----5:R0:W1:Y:S02]  /*ba10*/  SHFL.IDX P2, R16, R15, R14, R13 ;  /* 0x0000000e0f107389 */ /* 0x020064000004000d */
[----:B01----:R-:W-:Y:S05]  /*ba20*/  ENDCOLLECTIVE ;  /* 0x000000000000791b */ /* 0x003fea0003800000 */
.L_x_360:
[----:B------:R-:W-:Y:S05]  /*ba30*/  BSYNC B2 ;  /* 0x0000000000027941 */ /* 0x000fea0003800000 */
.L_x_359:
[----:B------:R-:W-:Y:S02]  /*ba40*/  HFMA2 R13, -RZ, RZ, 0, 1.847743988037109375e-06 ;  /* 0x0000001fff0d7431 */ /* 0x000fe400000001ff */
[----:B------:R-:W-:Y:S01]  /*ba50*/  IMAD.MOV.U32 R15, RZ, RZ, R8 ;  /* 0x000000ffff0f7224 */ /* 0x000fe200078e0008 */
[C---:B------:R-:W-:Y:S01]  /*ba60*/  LEA R7, R17.reuse, UR9, 0x3 ;  /* 0x0000000911077c11 */ /* 0x040fe2000f8e18ff */
[----:B------:R-:W-:Y:S02]  /*ba70*/  IMAD.MOV.U32 R12, RZ, RZ, -0x1 ;  /* 0xffffffffff0c7424 */ /* 0x000fe400078e00ff */
[----:B------:R-:W-:Y:S02]  /*ba80*/  IMAD.MOV.U32 R4, RZ, RZ, R16 ;  /* 0x000000ffff047224 */ /* 0x000fe400078e0010 */
[----:B------:R-:W-:-:S07]  /*ba90*/  VIADD R10, R17, 0x1 ;  /* 0x00000001110a7836 */ /* 0x000fce0000000000 */
[----:B------:R-:W-:Y:S05]  /*baa0*/  WARPSYNC.COLLECTIVE R12, `(.L_x_361) ;  /* 0x000000000c087348 */ /* 0x000fea0003c00000 */
[----:B------:R0:W1:Y:S02]  /*bab0*/  SHFL.IDX P2, R16, R15, R14, R13 ;  /* 0x0000000e0f107389 */ /* 0x000064000004000d */
[----:B01----:R-:W-:Y:S05]  /*bac0*/  ENDCOLLECTIVE ;  /* 0x000000000000791b */ /* 0x003fea0003800000 */
.L_x_361:
[----:B------:R-:W-:-:S04]  /*bad0*/  SHF.R.U32.HI R11, RZ, 0x5, R10 ;  /* 0x00000005ff0b7819 */ /* 0x000fc8000001160a */
        /* <DEDUP_REMOVED lines=10> */
.L_x_362:
[----:B------:R-:W-:Y:S02]  /*bb80*/  IMAD.MOV.U32 R15, RZ, RZ, R9 ;  /* 0x000000ffff0f7224 */ /* 0x000fe400078e0009 */
[----:B------:R-:W-:-:S05]  /*bb90*/  VIADD R9, R17, 0x2 ;  /* 0x0000000211097836 */ /* 0x000fca0000000000 */
[----:B------:R-:W-:Y:S02]  /*bba0*/  SHF.R.U32.HI R18, RZ, 0x5, R9 ;  /* 0x00000005ff127819 */ /* 0x000fe40000011609 */
[----:B------:R-:W-:-:S07]  /*bbb0*/  MOV R4, R16 ;  /* 0x0000001000047202 */ /* 0x000fce0000000f00 */
[----:B------:R-:W-:Y:S05]  /*bbc0*/  WARPSYNC.COLLECTIVE R12, `(.L_x_363) ;  /* 0x000000000c087348 */ /* 0x000fea0003c00000 */
[----:B------:R0:W1:Y:S02]  /*bbd0*/  SHFL.IDX P2, R16, R15, R14, R13 ;  /* 0x0000000e0f107389 */ /* 0x000064000004000d */
[----:B01----:R-:W-:Y:S05]  /*bbe0*/  ENDCOLLECTIVE ;  /* 0x000000000000791b */ /* 0x003fea0003800000 */
.L_x_363:
        /* <DEDUP_REMOVED lines=12> */
.L_x_364:
[----:B------:R-:W-:Y:S01]  /*bcb0*/  MOV R15, R8 ;  /* 0x00000008000f7202 */ /* 0x000fe20000000f00 */
[----:B------:R-:W-:-:S07]  /*bcc0*/  IMAD.MOV.U32 R4, RZ, RZ, R16 ;  /* 0x000000ffff047224 */ /* 0x000fce00078e0010 */
[----:B------:R-:W-:Y:S05]  /*bcd0*/  WARPSYNC.COLLECTIVE R12, `(.L_x_365) ;  /* 0x000000000c087348 */ /* 0x000fea0003c00000 */
[----:B------:R0:W1:Y:S02]  /*bce0*/  SHFL.IDX P2, R16, R15, R14, R13 ;  /* 0x0000000e0f107389 */ /* 0x000064000004000d */
[----:B01----:R-:W-:Y:S05]  /*bcf0*/  ENDCOLLECTIVE ;  /* 0x000000000000791b */ /* 0x003fea0003800000 */
.L_x_365:
        /* <DEDUP_REMOVED lines=9> */
.L_x_366:
[----:B------:R-:W-:Y:S01]  /*bd90*/  MOV R15, R9 ;  /* 0x00000009000f7202 */ /* 0x000fe20000000f00 */
[----:B------:R-:W-:-:S07]  /*bda0*/  IMAD.MOV.U32 R4, RZ, RZ, R16 ;  /* 0x000000ffff047224 */ /* 0x000fce00078e0010 */
[----:B------:R-:W-:Y:S05]  /*bdb0*/  WARPSYNC.COLLECTIVE R12, `(.L_x_367) ;  /* 0x000000000c087348 */ /* 0x000fea0003c00000 */
[----:B------:R0:W1:Y:S02]  /*bdc0*/  SHFL.IDX P2, R16, R15, R14, R13 ;  /* 0x0000000e0f107389 */ /* 0x000064000004000d */
[----:B01----:R-:W-:Y:S05]  /*bdd0*/  ENDCOLLECTIVE ;  /* 0x000000000000791b */ /* 0x003fea0003800000 */
.L_x_367:
[----:B------:R-:W-:Y:S01]  /*bde0*/  IMAD.MOV.U32 R5, RZ, RZ, R16 ;  /* 0x000000ffff057224 */ /* 0x000fe200078e0010 */
[----:B------:R-:W-:Y:S06]  /*bdf0*/  BRA `(.L_x_368) ;  /* 0xffffff9000487947 */ /* 0x000fec000383ffff */
.L_x_128:
[----:B------:R1:W5:Y:S01]  /*be00*/  LDL R5, [R7] ;  /* 0x0000000007057983 */ /* 0x0003620000100800 */
[----:B------:R-:W-:Y:S01]  /*be10*/  BSSY B1, `(.L_x_369) ;  /* 0x0000006000017945 */ /* 0x000fe20003800000 */
[----:B------:R-:W-:Y:S02]  /*be20*/  IMAD.MOV.U32 R13, RZ, RZ, 0x1f ;  /* 0x0000001fff0d7424 */ /* 0x000fe400078e00ff */
[----:B------:R-:W-:-:S07]  /*be30*/  IMAD.MOV.U32 R12, RZ, RZ, -0x1 ;  /* 0xffffffffff0c7424 */ /* 0x000fce00078e00ff */
[----:B01---5:R-:W-:Y:S05]  /*be40*/  WARPSYNC.COLLECTIVE R12, `(.L_x_370) ;  /* 0x000000000c087348 */ /* 0x023fea0003c00000 */
[----:B-----5:R2:W3:Y:S02]  /*be50*/  SHFL.IDX P2, R16, R15, R14, R13 ;  /* 0x0000000e0f107389 */ /* 0x0204e4000004000d */
[----:B0123--:R-:W-:Y:S05]  /*be60*/  ENDCOLLECTIVE ;  /* 0x000000000000791b */ /* 0x00ffea0003800000 */
.L_x_370:
[----:B------:R-:W-:Y:S05]  /*be70*/  BSYNC B1 ;  /* 0x0000000000017941 */ /* 0x000fea0003800000 */
.L_x_369:
[----:B------:R-:W-:Y:S01]  /*be80*/  MOV R15, R5 ;  /* 0x00000005000f7202 */ /* 0x000fe20000000f00 */
[----:B------:R-:W-:Y:S02]  /*be90*/  IMAD.MOV.U32 R13, RZ, RZ, 0x1f ;  /* 0x0000001fff0d7424 */ /* 0x000fe400078e00ff */
[----:B------:R-:W-:Y:S02]  /*bea0*/  IMAD.MOV.U32 R12, RZ, RZ, -0x1 ;  /* 0xffffffffff0c7424 */ /* 0x000fe400078e00ff */
[----:B------:R-:W-:-:S07]  /*beb0*/  IMAD.MOV.U32 R4, RZ, RZ, R16 ;  /* 0x000000ffff047224 */ /* 0x000fce00078e0010 */
[----:B------:R-:W-:Y:S05]  /*bec0*/  WARPSYNC.COLLECTIVE R12, `(.L_x_371) ;  /* 0x000000000c087348 */ /* 0x000fea0003c00000 */
[----:B------:R0:W1:Y:S02]  /*bed0*/  SHFL.IDX P2, R16, R15, R14, R13 ;  /* 0x0000000e0f107389 */ /* 0x000064000004000d */
[----:B01----:R-:W-:Y:S05]  /*bee0*/  ENDCOLLECTIVE ;  /* 0x000000000000791b */ /* 0x003fea0003800000 */
.L_x_371:
[----:B------:R-:W-:Y:S01]  /*bef0*/  IMAD.MOV.U32 R5, RZ, RZ, R16 ;  /* 0x000000ffff057224 */ /* 0x000fe200078e0010 */
[----:B------:R-:W-:Y:S06]  /*bf00*/  BRA `(.L_x_372) ;  /* 0xffffff9000487947 */ /* 0x000fec000383ffff */
.L_x_373:
[----:B------:R-:W-:-:S00]  /*bf10*/  BRA `(.L_x_373) ;  /* 0xfffffffc00fc7947 */ /* 0x000fc0000383ffff */
[----:B------:R-:W-:-:S00]  /*bf20*/  NOP ;  /* 0x0000000000007918 */ /* 0x000fc00000000000 */
        /* <DEDUP_REMOVED lines=13> */
.L_x_374:


//--------------------- .nv.shared._Z10knn_kernelPK6float2iS1_iPSt4pairIifEi --------------------------
	.section	.nv.shared._Z10knn_kernelPK6float2iS1_iPSt4pairIifEi,"aw",@nobits
	.sectionflags	@""
	.align	16
	.zero		1024


//--------------------- .nv.shared.reserved.0     --------------------------
	.section	.nv.shared.reserved.0,"aw",@nobits
	.weak		__nv_reservedSMEM_offset_0_alias
	.size		__nv_reservedSMEM_offset_0_alias, 0, 64
	.other		__nv_reservedSMEM_offset_0_alias,@"STO_CUDA_RESERVED_SHARED STV_DEFAULT"
__nv_reservedSMEM_offset_0_alias:
	.zero		0
	.zero		64


//--------------------- .nv.constant0._Z10knn_kernelPK6float2iS1_iPSt4pairIifEi --------------------------
	.section	.nv.constant0._Z10knn_kernelPK6float2iS1_iPSt4pairIifEi,"a",@progbits
	.sectionflags	@""
	.align	4
.nv.constant0._Z10knn_kernelPK6float2iS1_iPSt4pairIifEi:
	.zero		940


//--------------------- SYMBOLS --------------------------

	.type		.nv.reservedSmem.offset0,@object
	.size		.nv.reservedSmem.offset0,0x4
	.type		.nv.reservedSmem.cap,@object
	.size		.nv.reservedSmem.cap,0x4
